//
// Generated by NVIDIA NVVM Compiler
//
// Compiler Build ID: CL-36424714
// Cuda compilation tools, release 13.0, V13.0.88
// Based on NVVM 20.0.0
//

.version 9.0
.target sm_100
.address_size 64

	// .globl	_Z9RicianMLEPfS_S_S_S_S_S_S_S_PiS_S_S_S_S_S_S_S_S_S_S_S_S_S_S_S_S_S_S_S_S_S_S_PjS1_S1_S1_S1_PbS2_S2_S2_S2_S2_ffffjjjjjffjjjj

.visible .entry _Z9RicianMLEPfS_S_S_S_S_S_S_S_PiS_S_S_S_S_S_S_S_S_S_S_S_S_S_S_S_S_S_S_S_S_S_S_PjS1_S1_S1_S1_PbS2_S2_S2_S2_S2_ffffjjjjjffjjjj(
	.param .u64 .ptr .align 1 _Z9RicianMLEPfS_S_S_S_S_S_S_S_PiS_S_S_S_S_S_S_S_S_S_S_S_S_S_S_S_S_S_S_S_S_S_S_PjS1_S1_S1_S1_PbS2_S2_S2_S2_S2_ffffjjjjjffjjjj_param_0,
	.param .u64 .ptr .align 1 _Z9RicianMLEPfS_S_S_S_S_S_S_S_PiS_S_S_S_S_S_S_S_S_S_S_S_S_S_S_S_S_S_S_S_S_S_S_PjS1_S1_S1_S1_PbS2_S2_S2_S2_S2_ffffjjjjjffjjjj_param_1,
	.param .u64 .ptr .align 1 _Z9RicianMLEPfS_S_S_S_S_S_S_S_PiS_S_S_S_S_S_S_S_S_S_S_S_S_S_S_S_S_S_S_S_S_S_S_PjS1_S1_S1_S1_PbS2_S2_S2_S2_S2_ffffjjjjjffjjjj_param_2,
	.param .u64 .ptr .align 1 _Z9RicianMLEPfS_S_S_S_S_S_S_S_PiS_S_S_S_S_S_S_S_S_S_S_S_S_S_S_S_S_S_S_S_S_S_S_PjS1_S1_S1_S1_PbS2_S2_S2_S2_S2_ffffjjjjjffjjjj_param_3,
	.param .u64 .ptr .align 1 _Z9RicianMLEPfS_S_S_S_S_S_S_S_PiS_S_S_S_S_S_S_S_S_S_S_S_S_S_S_S_S_S_S_S_S_S_S_PjS1_S1_S1_S1_PbS2_S2_S2_S2_S2_ffffjjjjjffjjjj_param_4,
	.param .u64 .ptr .align 1 _Z9RicianMLEPfS_S_S_S_S_S_S_S_PiS_S_S_S_S_S_S_S_S_S_S_S_S_S_S_S_S_S_S_S_S_S_S_PjS1_S1_S1_S1_PbS2_S2_S2_S2_S2_ffffjjjjjffjjjj_param_5,
	.param .u64 .ptr .align 1 _Z9RicianMLEPfS_S_S_S_S_S_S_S_PiS_S_S_S_S_S_S_S_S_S_S_S_S_S_S_S_S_S_S_S_S_S_S_PjS1_S1_S1_S1_PbS2_S2_S2_S2_S2_ffffjjjjjffjjjj_param_6,
	.param .u64 .ptr .align 1 _Z9RicianMLEPfS_S_S_S_S_S_S_S_PiS_S_S_S_S_S_S_S_S_S_S_S_S_S_S_S_S_S_S_S_S_S_S_PjS1_S1_S1_S1_PbS2_S2_S2_S2_S2_ffffjjjjjffjjjj_param_7,
	.param .u64 .ptr .align 1 _Z9RicianMLEPfS_S_S_S_S_S_S_S_PiS_S_S_S_S_S_S_S_S_S_S_S_S_S_S_S_S_S_S_S_S_S_S_PjS1_S1_S1_S1_PbS2_S2_S2_S2_S2_ffffjjjjjffjjjj_param_8,
	.param .u64 .ptr .align 1 _Z9RicianMLEPfS_S_S_S_S_S_S_S_PiS_S_S_S_S_S_S_S_S_S_S_S_S_S_S_S_S_S_S_S_S_S_S_PjS1_S1_S1_S1_PbS2_S2_S2_S2_S2_ffffjjjjjffjjjj_param_9,
	.param .u64 .ptr .align 1 _Z9RicianMLEPfS_S_S_S_S_S_S_S_PiS_S_S_S_S_S_S_S_S_S_S_S_S_S_S_S_S_S_S_S_S_S_S_PjS1_S1_S1_S1_PbS2_S2_S2_S2_S2_ffffjjjjjffjjjj_param_10,
	.param .u64 .ptr .align 1 _Z9RicianMLEPfS_S_S_S_S_S_S_S_PiS_S_S_S_S_S_S_S_S_S_S_S_S_S_S_S_S_S_S_S_S_S_S_PjS1_S1_S1_S1_PbS2_S2_S2_S2_S2_ffffjjjjjffjjjj_param_11,
	.param .u64 .ptr .align 1 _Z9RicianMLEPfS_S_S_S_S_S_S_S_PiS_S_S_S_S_S_S_S_S_S_S_S_S_S_S_S_S_S_S_S_S_S_S_PjS1_S1_S1_S1_PbS2_S2_S2_S2_S2_ffffjjjjjffjjjj_param_12,
	.param .u64 .ptr .align 1 _Z9RicianMLEPfS_S_S_S_S_S_S_S_PiS_S_S_S_S_S_S_S_S_S_S_S_S_S_S_S_S_S_S_S_S_S_S_PjS1_S1_S1_S1_PbS2_S2_S2_S2_S2_ffffjjjjjffjjjj_param_13,
	.param .u64 .ptr .align 1 _Z9RicianMLEPfS_S_S_S_S_S_S_S_PiS_S_S_S_S_S_S_S_S_S_S_S_S_S_S_S_S_S_S_S_S_S_S_PjS1_S1_S1_S1_PbS2_S2_S2_S2_S2_ffffjjjjjffjjjj_param_14,
	.param .u64 .ptr .align 1 _Z9RicianMLEPfS_S_S_S_S_S_S_S_PiS_S_S_S_S_S_S_S_S_S_S_S_S_S_S_S_S_S_S_S_S_S_S_PjS1_S1_S1_S1_PbS2_S2_S2_S2_S2_ffffjjjjjffjjjj_param_15,
	.param .u64 .ptr .align 1 _Z9RicianMLEPfS_S_S_S_S_S_S_S_PiS_S_S_S_S_S_S_S_S_S_S_S_S_S_S_S_S_S_S_S_S_S_S_PjS1_S1_S1_S1_PbS2_S2_S2_S2_S2_ffffjjjjjffjjjj_param_16,
	.param .u64 .ptr .align 1 _Z9RicianMLEPfS_S_S_S_S_S_S_S_PiS_S_S_S_S_S_S_S_S_S_S_S_S_S_S_S_S_S_S_S_S_S_S_PjS1_S1_S1_S1_PbS2_S2_S2_S2_S2_ffffjjjjjffjjjj_param_17,
	.param .u64 .ptr .align 1 _Z9RicianMLEPfS_S_S_S_S_S_S_S_PiS_S_S_S_S_S_S_S_S_S_S_S_S_S_S_S_S_S_S_S_S_S_S_PjS1_S1_S1_S1_PbS2_S2_S2_S2_S2_ffffjjjjjffjjjj_param_18,
	.param .u64 .ptr .align 1 _Z9RicianMLEPfS_S_S_S_S_S_S_S_PiS_S_S_S_S_S_S_S_S_S_S_S_S_S_S_S_S_S_S_S_S_S_S_PjS1_S1_S1_S1_PbS2_S2_S2_S2_S2_ffffjjjjjffjjjj_param_19,
	.param .u64 .ptr .align 1 _Z9RicianMLEPfS_S_S_S_S_S_S_S_PiS_S_S_S_S_S_S_S_S_S_S_S_S_S_S_S_S_S_S_S_S_S_S_PjS1_S1_S1_S1_PbS2_S2_S2_S2_S2_ffffjjjjjffjjjj_param_20,
	.param .u64 .ptr .align 1 _Z9RicianMLEPfS_S_S_S_S_S_S_S_PiS_S_S_S_S_S_S_S_S_S_S_S_S_S_S_S_S_S_S_S_S_S_S_PjS1_S1_S1_S1_PbS2_S2_S2_S2_S2_ffffjjjjjffjjjj_param_21,
	.param .u64 .ptr .align 1 _Z9RicianMLEPfS_S_S_S_S_S_S_S_PiS_S_S_S_S_S_S_S_S_S_S_S_S_S_S_S_S_S_S_S_S_S_S_PjS1_S1_S1_S1_PbS2_S2_S2_S2_S2_ffffjjjjjffjjjj_param_22,
	.param .u64 .ptr .align 1 _Z9RicianMLEPfS_S_S_S_S_S_S_S_PiS_S_S_S_S_S_S_S_S_S_S_S_S_S_S_S_S_S_S_S_S_S_S_PjS1_S1_S1_S1_PbS2_S2_S2_S2_S2_ffffjjjjjffjjjj_param_23,
	.param .u64 .ptr .align 1 _Z9RicianMLEPfS_S_S_S_S_S_S_S_PiS_S_S_S_S_S_S_S_S_S_S_S_S_S_S_S_S_S_S_S_S_S_S_PjS1_S1_S1_S1_PbS2_S2_S2_S2_S2_ffffjjjjjffjjjj_param_24,
	.param .u64 .ptr .align 1 _Z9RicianMLEPfS_S_S_S_S_S_S_S_PiS_S_S_S_S_S_S_S_S_S_S_S_S_S_S_S_S_S_S_S_S_S_S_PjS1_S1_S1_S1_PbS2_S2_S2_S2_S2_ffffjjjjjffjjjj_param_25,
	.param .u64 .ptr .align 1 _Z9RicianMLEPfS_S_S_S_S_S_S_S_PiS_S_S_S_S_S_S_S_S_S_S_S_S_S_S_S_S_S_S_S_S_S_S_PjS1_S1_S1_S1_PbS2_S2_S2_S2_S2_ffffjjjjjffjjjj_param_26,
	.param .u64 .ptr .align 1 _Z9RicianMLEPfS_S_S_S_S_S_S_S_PiS_S_S_S_S_S_S_S_S_S_S_S_S_S_S_S_S_S_S_S_S_S_S_PjS1_S1_S1_S1_PbS2_S2_S2_S2_S2_ffffjjjjjffjjjj_param_27,
	.param .u64 .ptr .align 1 _Z9RicianMLEPfS_S_S_S_S_S_S_S_PiS_S_S_S_S_S_S_S_S_S_S_S_S_S_S_S_S_S_S_S_S_S_S_PjS1_S1_S1_S1_PbS2_S2_S2_S2_S2_ffffjjjjjffjjjj_param_28,
	.param .u64 .ptr .align 1 _Z9RicianMLEPfS_S_S_S_S_S_S_S_PiS_S_S_S_S_S_S_S_S_S_S_S_S_S_S_S_S_S_S_S_S_S_S_PjS1_S1_S1_S1_PbS2_S2_S2_S2_S2_ffffjjjjjffjjjj_param_29,
	.param .u64 .ptr .align 1 _Z9RicianMLEPfS_S_S_S_S_S_S_S_PiS_S_S_S_S_S_S_S_S_S_S_S_S_S_S_S_S_S_S_S_S_S_S_PjS1_S1_S1_S1_PbS2_S2_S2_S2_S2_ffffjjjjjffjjjj_param_30,
	.param .u64 .ptr .align 1 _Z9RicianMLEPfS_S_S_S_S_S_S_S_PiS_S_S_S_S_S_S_S_S_S_S_S_S_S_S_S_S_S_S_S_S_S_S_PjS1_S1_S1_S1_PbS2_S2_S2_S2_S2_ffffjjjjjffjjjj_param_31,
	.param .u64 .ptr .align 1 _Z9RicianMLEPfS_S_S_S_S_S_S_S_PiS_S_S_S_S_S_S_S_S_S_S_S_S_S_S_S_S_S_S_S_S_S_S_PjS1_S1_S1_S1_PbS2_S2_S2_S2_S2_ffffjjjjjffjjjj_param_32,
	.param .u64 .ptr .align 1 _Z9RicianMLEPfS_S_S_S_S_S_S_S_PiS_S_S_S_S_S_S_S_S_S_S_S_S_S_S_S_S_S_S_S_S_S_S_PjS1_S1_S1_S1_PbS2_S2_S2_S2_S2_ffffjjjjjffjjjj_param_33,
	.param .u64 .ptr .align 1 _Z9RicianMLEPfS_S_S_S_S_S_S_S_PiS_S_S_S_S_S_S_S_S_S_S_S_S_S_S_S_S_S_S_S_S_S_S_PjS1_S1_S1_S1_PbS2_S2_S2_S2_S2_ffffjjjjjffjjjj_param_34,
	.param .u64 .ptr .align 1 _Z9RicianMLEPfS_S_S_S_S_S_S_S_PiS_S_S_S_S_S_S_S_S_S_S_S_S_S_S_S_S_S_S_S_S_S_S_PjS1_S1_S1_S1_PbS2_S2_S2_S2_S2_ffffjjjjjffjjjj_param_35,
	.param .u64 .ptr .align 1 _Z9RicianMLEPfS_S_S_S_S_S_S_S_PiS_S_S_S_S_S_S_S_S_S_S_S_S_S_S_S_S_S_S_S_S_S_S_PjS1_S1_S1_S1_PbS2_S2_S2_S2_S2_ffffjjjjjffjjjj_param_36,
	.param .u64 .ptr .align 1 _Z9RicianMLEPfS_S_S_S_S_S_S_S_PiS_S_S_S_S_S_S_S_S_S_S_S_S_S_S_S_S_S_S_S_S_S_S_PjS1_S1_S1_S1_PbS2_S2_S2_S2_S2_ffffjjjjjffjjjj_param_37,
	.param .u64 .ptr .align 1 _Z9RicianMLEPfS_S_S_S_S_S_S_S_PiS_S_S_S_S_S_S_S_S_S_S_S_S_S_S_S_S_S_S_S_S_S_S_PjS1_S1_S1_S1_PbS2_S2_S2_S2_S2_ffffjjjjjffjjjj_param_38,
	.param .u64 .ptr .align 1 _Z9RicianMLEPfS_S_S_S_S_S_S_S_PiS_S_S_S_S_S_S_S_S_S_S_S_S_S_S_S_S_S_S_S_S_S_S_PjS1_S1_S1_S1_PbS2_S2_S2_S2_S2_ffffjjjjjffjjjj_param_39,
	.param .u64 .ptr .align 1 _Z9RicianMLEPfS_S_S_S_S_S_S_S_PiS_S_S_S_S_S_S_S_S_S_S_S_S_S_S_S_S_S_S_S_S_S_S_PjS1_S1_S1_S1_PbS2_S2_S2_S2_S2_ffffjjjjjffjjjj_param_40,
	.param .u64 .ptr .align 1 _Z9RicianMLEPfS_S_S_S_S_S_S_S_PiS_S_S_S_S_S_S_S_S_S_S_S_S_S_S_S_S_S_S_S_S_S_S_PjS1_S1_S1_S1_PbS2_S2_S2_S2_S2_ffffjjjjjffjjjj_param_41,
	.param .u64 .ptr .align 1 _Z9RicianMLEPfS_S_S_S_S_S_S_S_PiS_S_S_S_S_S_S_S_S_S_S_S_S_S_S_S_S_S_S_S_S_S_S_PjS1_S1_S1_S1_PbS2_S2_S2_S2_S2_ffffjjjjjffjjjj_param_42,
	.param .u64 .ptr .align 1 _Z9RicianMLEPfS_S_S_S_S_S_S_S_PiS_S_S_S_S_S_S_S_S_S_S_S_S_S_S_S_S_S_S_S_S_S_S_PjS1_S1_S1_S1_PbS2_S2_S2_S2_S2_ffffjjjjjffjjjj_param_43,
	.param .f32 _Z9RicianMLEPfS_S_S_S_S_S_S_S_PiS_S_S_S_S_S_S_S_S_S_S_S_S_S_S_S_S_S_S_S_S_S_S_PjS1_S1_S1_S1_PbS2_S2_S2_S2_S2_ffffjjjjjffjjjj_param_44,
	.param .f32 _Z9RicianMLEPfS_S_S_S_S_S_S_S_PiS_S_S_S_S_S_S_S_S_S_S_S_S_S_S_S_S_S_S_S_S_S_S_PjS1_S1_S1_S1_PbS2_S2_S2_S2_S2_ffffjjjjjffjjjj_param_45,
	.param .f32 _Z9RicianMLEPfS_S_S_S_S_S_S_S_PiS_S_S_S_S_S_S_S_S_S_S_S_S_S_S_S_S_S_S_S_S_S_S_PjS1_S1_S1_S1_PbS2_S2_S2_S2_S2_ffffjjjjjffjjjj_param_46,
	.param .f32 _Z9RicianMLEPfS_S_S_S_S_S_S_S_PiS_S_S_S_S_S_S_S_S_S_S_S_S_S_S_S_S_S_S_S_S_S_S_PjS1_S1_S1_S1_PbS2_S2_S2_S2_S2_ffffjjjjjffjjjj_param_47,
	.param .u32 _Z9RicianMLEPfS_S_S_S_S_S_S_S_PiS_S_S_S_S_S_S_S_S_S_S_S_S_S_S_S_S_S_S_S_S_S_S_PjS1_S1_S1_S1_PbS2_S2_S2_S2_S2_ffffjjjjjffjjjj_param_48,
	.param .u32 _Z9RicianMLEPfS_S_S_S_S_S_S_S_PiS_S_S_S_S_S_S_S_S_S_S_S_S_S_S_S_S_S_S_S_S_S_S_PjS1_S1_S1_S1_PbS2_S2_S2_S2_S2_ffffjjjjjffjjjj_param_49,
	.param .u32 _Z9RicianMLEPfS_S_S_S_S_S_S_S_PiS_S_S_S_S_S_S_S_S_S_S_S_S_S_S_S_S_S_S_S_S_S_S_PjS1_S1_S1_S1_PbS2_S2_S2_S2_S2_ffffjjjjjffjjjj_param_50,
	.param .u32 _Z9RicianMLEPfS_S_S_S_S_S_S_S_PiS_S_S_S_S_S_S_S_S_S_S_S_S_S_S_S_S_S_S_S_S_S_S_PjS1_S1_S1_S1_PbS2_S2_S2_S2_S2_ffffjjjjjffjjjj_param_51,
	.param .u32 _Z9RicianMLEPfS_S_S_S_S_S_S_S_PiS_S_S_S_S_S_S_S_S_S_S_S_S_S_S_S_S_S_S_S_S_S_S_PjS1_S1_S1_S1_PbS2_S2_S2_S2_S2_ffffjjjjjffjjjj_param_52,
	.param .f32 _Z9RicianMLEPfS_S_S_S_S_S_S_S_PiS_S_S_S_S_S_S_S_S_S_S_S_S_S_S_S_S_S_S_S_S_S_S_PjS1_S1_S1_S1_PbS2_S2_S2_S2_S2_ffffjjjjjffjjjj_param_53,
	.param .f32 _Z9RicianMLEPfS_S_S_S_S_S_S_S_PiS_S_S_S_S_S_S_S_S_S_S_S_S_S_S_S_S_S_S_S_S_S_S_PjS1_S1_S1_S1_PbS2_S2_S2_S2_S2_ffffjjjjjffjjjj_param_54,
	.param .u32 _Z9RicianMLEPfS_S_S_S_S_S_S_S_PiS_S_S_S_S_S_S_S_S_S_S_S_S_S_S_S_S_S_S_S_S_S_S_PjS1_S1_S1_S1_PbS2_S2_S2_S2_S2_ffffjjjjjffjjjj_param_55,
	.param .u32 _Z9RicianMLEPfS_S_S_S_S_S_S_S_PiS_S_S_S_S_S_S_S_S_S_S_S_S_S_S_S_S_S_S_S_S_S_S_PjS1_S1_S1_S1_PbS2_S2_S2_S2_S2_ffffjjjjjffjjjj_param_56,
	.param .u32 _Z9RicianMLEPfS_S_S_S_S_S_S_S_PiS_S_S_S_S_S_S_S_S_S_S_S_S_S_S_S_S_S_S_S_S_S_S_PjS1_S1_S1_S1_PbS2_S2_S2_S2_S2_ffffjjjjjffjjjj_param_57,
	.param .u32 _Z9RicianMLEPfS_S_S_S_S_S_S_S_PiS_S_S_S_S_S_S_S_S_S_S_S_S_S_S_S_S_S_S_S_S_S_S_PjS1_S1_S1_S1_PbS2_S2_S2_S2_S2_ffffjjjjjffjjjj_param_58
)
{
	.reg .pred 	%p<413>;
	.reg .b16 	%rs<59>;
	.reg .b32 	%r<1260>;
	.reg .b32 	%f<2366>;
	.reg .b64 	%rd<1466>;
	.reg .b64 	%fd<273>;

	ld.param.u64 	%rd92, [_Z9RicianMLEPfS_S_S_S_S_S_S_S_PiS_S_S_S_S_S_S_S_S_S_S_S_S_S_S_S_S_S_S_S_S_S_S_PjS1_S1_S1_S1_PbS2_S2_S2_S2_S2_ffffjjjjjffjjjj_param_0];
	ld.param.u64 	%rd94, [_Z9RicianMLEPfS_S_S_S_S_S_S_S_PiS_S_S_S_S_S_S_S_S_S_S_S_S_S_S_S_S_S_S_S_S_S_S_PjS1_S1_S1_S1_PbS2_S2_S2_S2_S2_ffffjjjjjffjjjj_param_2];
	ld.param.u64 	%rd102, [_Z9RicianMLEPfS_S_S_S_S_S_S_S_PiS_S_S_S_S_S_S_S_S_S_S_S_S_S_S_S_S_S_S_S_S_S_S_PjS1_S1_S1_S1_PbS2_S2_S2_S2_S2_ffffjjjjjffjjjj_param_11];
	ld.param.u64 	%rd103, [_Z9RicianMLEPfS_S_S_S_S_S_S_S_PiS_S_S_S_S_S_S_S_S_S_S_S_S_S_S_S_S_S_S_S_S_S_S_PjS1_S1_S1_S1_PbS2_S2_S2_S2_S2_ffffjjjjjffjjjj_param_12];
	ld.param.u64 	%rd105, [_Z9RicianMLEPfS_S_S_S_S_S_S_S_PiS_S_S_S_S_S_S_S_S_S_S_S_S_S_S_S_S_S_S_S_S_S_S_PjS1_S1_S1_S1_PbS2_S2_S2_S2_S2_ffffjjjjjffjjjj_param_14];
	ld.param.u64 	%rd108, [_Z9RicianMLEPfS_S_S_S_S_S_S_S_PiS_S_S_S_S_S_S_S_S_S_S_S_S_S_S_S_S_S_S_S_S_S_S_PjS1_S1_S1_S1_PbS2_S2_S2_S2_S2_ffffjjjjjffjjjj_param_17];
	ld.param.u32 	%rd135, [_Z9RicianMLEPfS_S_S_S_S_S_S_S_PiS_S_S_S_S_S_S_S_S_S_S_S_S_S_S_S_S_S_S_S_S_S_S_PjS1_S1_S1_S1_PbS2_S2_S2_S2_S2_ffffjjjjjffjjjj_param_58];
	cvta.to.global.u64 	%rd1, %rd102;
	cvta.to.global.u64 	%rd2, %rd103;
	cvta.to.global.u64 	%rd3, %rd94;
	cvta.to.global.u64 	%rd4, %rd92;
	cvta.to.global.u64 	%rd5, %rd105;
	cvta.to.global.u64 	%rd6, %rd108;
	mov.u32 	%r297, %ctaid.x;
	mov.u32 	%r298, %ctaid.y;
	mov.u32 	%r299, %nctaid.x;
	mad.lo.s32 	%r300, %r298, %r299, %r297;
	mov.u32 	%r301, %tid.x;
	mov.u32 	%r302, %ntid.x;
	mov.u32 	%r303, %tid.y;
	mad.lo.s32 	%r304, %r302, %r303, %r301;
	cvt.u64.u32 	%rd136, %r304;
	mov.u32 	%r305, %ntid.y;
	mul.lo.s32 	%r306, %r302, %r305;
	mul.wide.u32 	%rd137, %r300, %r306;
	add.s64 	%rd7, %rd137, %rd136;
	setp.ge.u64 	%p15, %rd7, %rd135;
	@%p15 bra 	$L__BB0_462;
	ld.param.u32 	%r911, [_Z9RicianMLEPfS_S_S_S_S_S_S_S_PiS_S_S_S_S_S_S_S_S_S_S_S_S_S_S_S_S_S_S_S_S_S_S_PjS1_S1_S1_S1_PbS2_S2_S2_S2_S2_ffffjjjjjffjjjj_param_55];
	setp.eq.s32 	%p16, %r911, 0;
	@%p16 bra 	$L__BB0_27;
	ld.param.u32 	%r1001, [_Z9RicianMLEPfS_S_S_S_S_S_S_S_PiS_S_S_S_S_S_S_S_S_S_S_S_S_S_S_S_S_S_S_S_S_S_S_PjS1_S1_S1_S1_PbS2_S2_S2_S2_S2_ffffjjjjjffjjjj_param_56];
	ld.param.u32 	%r912, [_Z9RicianMLEPfS_S_S_S_S_S_S_S_PiS_S_S_S_S_S_S_S_S_S_S_S_S_S_S_S_S_S_S_S_S_S_S_PjS1_S1_S1_S1_PbS2_S2_S2_S2_S2_ffffjjjjjffjjjj_param_55];
	cvt.u64.u32 	%rd138, %r912;
	mul.lo.s64 	%rd8, %rd7, %rd138;
	setp.ne.s32 	%p17, %r1001, 0;
	cvt.u64.u32 	%rd139, %r1001;
	mul.lo.s64 	%rd9, %rd7, %rd139;
	@%p17 bra 	$L__BB0_14;
	ld.param.u32 	%r918, [_Z9RicianMLEPfS_S_S_S_S_S_S_S_PiS_S_S_S_S_S_S_S_S_S_S_S_S_S_S_S_S_S_S_S_S_S_S_PjS1_S1_S1_S1_PbS2_S2_S2_S2_S2_ffffjjjjjffjjjj_param_55];
	add.s32 	%r328, %r918, -1;
	and.b32  	%r1, %r918, 7;
	setp.lt.u32 	%p26, %r328, 7;
	mov.b32 	%r1128, 0;
	@%p26 bra 	$L__BB0_6;
	ld.param.u32 	%r919, [_Z9RicianMLEPfS_S_S_S_S_S_S_S_PiS_S_S_S_S_S_S_S_S_S_S_S_S_S_S_S_S_S_S_S_S_S_S_PjS1_S1_S1_S1_PbS2_S2_S2_S2_S2_ffffjjjjjffjjjj_param_55];
	and.b32  	%r1128, %r919, -8;
	mov.f32 	%f249, 0f3F000000;
	cvt.sat.f32.f32 	%f250, %f249;
	mov.f32 	%f251, 0f4B400001;
	mov.f32 	%f252, 0f437C0000;
	fma.rm.f32 	%f253, %f250, %f252, %f251;
	add.f32 	%f254, %f253, 0fCB40007F;
	mov.f32 	%f255, 0f00000000;
	sub.f32 	%f256, %f255, %f254;
	add.f32 	%f257, %f256, 0f00000000;
	mov.b32 	%r330, %f253;
	shl.b32 	%r331, %r330, 23;
	mov.b32 	%f258, %r331;
	ex2.approx.ftz.f32 	%f259, %f257;
	mul.f32 	%f1, %f259, %f258;
	mov.b32 	%r1126, 0;
$L__BB0_5:
	.pragma "nounroll";
	cvt.u64.u32 	%rd189, %r1126;
	add.s64 	%rd190, %rd8, %rd189;
	shl.b64 	%rd191, %rd190, 2;
	add.s64 	%rd192, %rd2, %rd191;
	st.global.f32 	[%rd192], %f1;
	st.global.f32 	[%rd192+4], %f1;
	st.global.f32 	[%rd192+8], %f1;
	st.global.f32 	[%rd192+12], %f1;
	st.global.f32 	[%rd192+16], %f1;
	st.global.f32 	[%rd192+20], %f1;
	st.global.f32 	[%rd192+24], %f1;
	st.global.f32 	[%rd192+28], %f1;
	add.s32 	%r1126, %r1126, 8;
	setp.ne.s32 	%p27, %r1126, %r1128;
	@%p27 bra 	$L__BB0_5;
$L__BB0_6:
	setp.eq.s32 	%p28, %r1, 0;
	@%p28 bra 	$L__BB0_27;
	ld.param.u32 	%r920, [_Z9RicianMLEPfS_S_S_S_S_S_S_S_PiS_S_S_S_S_S_S_S_S_S_S_S_S_S_S_S_S_S_S_S_S_S_S_PjS1_S1_S1_S1_PbS2_S2_S2_S2_S2_ffffjjjjjffjjjj_param_55];
	and.b32  	%r6, %r920, 3;
	setp.lt.u32 	%p29, %r1, 4;
	@%p29 bra 	$L__BB0_9;
	cvt.u64.u32 	%rd193, %r1128;
	add.s64 	%rd194, %rd8, %rd193;
	shl.b64 	%rd195, %rd194, 2;
	add.s64 	%rd196, %rd2, %rd195;
	mov.f32 	%f260, 0f3F000000;
	cvt.sat.f32.f32 	%f261, %f260;
	mov.f32 	%f262, 0f4B400001;
	mov.f32 	%f263, 0f437C0000;
	fma.rm.f32 	%f264, %f261, %f263, %f262;
	add.f32 	%f265, %f264, 0fCB40007F;
	mov.f32 	%f266, 0f00000000;
	sub.f32 	%f267, %f266, %f265;
	add.f32 	%f268, %f267, 0f00000000;
	mov.b32 	%r332, %f264;
	shl.b32 	%r333, %r332, 23;
	mov.b32 	%f269, %r333;
	ex2.approx.ftz.f32 	%f270, %f268;
	mul.f32 	%f271, %f270, %f269;
	st.global.f32 	[%rd196], %f271;
	st.global.f32 	[%rd196+4], %f271;
	st.global.f32 	[%rd196+8], %f271;
	st.global.f32 	[%rd196+12], %f271;
	add.s32 	%r1128, %r1128, 4;
$L__BB0_9:
	setp.eq.s32 	%p30, %r6, 0;
	@%p30 bra 	$L__BB0_27;
	setp.eq.s32 	%p31, %r6, 1;
	@%p31 bra 	$L__BB0_12;
	cvt.u64.u32 	%rd197, %r1128;
	add.s64 	%rd198, %rd8, %rd197;
	shl.b64 	%rd199, %rd198, 2;
	add.s64 	%rd200, %rd2, %rd199;
	mov.f32 	%f272, 0f3F000000;
	cvt.sat.f32.f32 	%f273, %f272;
	mov.f32 	%f274, 0f4B400001;
	mov.f32 	%f275, 0f437C0000;
	fma.rm.f32 	%f276, %f273, %f275, %f274;
	add.f32 	%f277, %f276, 0fCB40007F;
	mov.f32 	%f278, 0f00000000;
	sub.f32 	%f279, %f278, %f277;
	add.f32 	%f280, %f279, 0f00000000;
	mov.b32 	%r334, %f276;
	shl.b32 	%r335, %r334, 23;
	mov.b32 	%f281, %r335;
	ex2.approx.ftz.f32 	%f282, %f280;
	mul.f32 	%f283, %f282, %f281;
	st.global.f32 	[%rd200], %f283;
	st.global.f32 	[%rd200+4], %f283;
	add.s32 	%r1128, %r1128, 2;
$L__BB0_12:
	ld.param.u32 	%r921, [_Z9RicianMLEPfS_S_S_S_S_S_S_S_PiS_S_S_S_S_S_S_S_S_S_S_S_S_S_S_S_S_S_S_S_S_S_S_PjS1_S1_S1_S1_PbS2_S2_S2_S2_S2_ffffjjjjjffjjjj_param_55];
	and.b32  	%r336, %r921, 1;
	setp.eq.b32 	%p32, %r336, 1;
	not.pred 	%p33, %p32;
	@%p33 bra 	$L__BB0_27;
	cvt.u64.u32 	%rd201, %r1128;
	add.s64 	%rd202, %rd8, %rd201;
	shl.b64 	%rd203, %rd202, 2;
	add.s64 	%rd204, %rd2, %rd203;
	mov.f32 	%f284, 0f3F000000;
	cvt.sat.f32.f32 	%f285, %f284;
	mov.f32 	%f286, 0f4B400001;
	mov.f32 	%f287, 0f437C0000;
	fma.rm.f32 	%f288, %f285, %f287, %f286;
	add.f32 	%f289, %f288, 0fCB40007F;
	mov.f32 	%f290, 0f00000000;
	sub.f32 	%f291, %f290, %f289;
	add.f32 	%f292, %f291, 0f00000000;
	mov.b32 	%r337, %f288;
	shl.b32 	%r338, %r337, 23;
	mov.b32 	%f293, %r338;
	ex2.approx.ftz.f32 	%f294, %f292;
	mul.f32 	%f295, %f294, %f293;
	st.global.f32 	[%rd204], %f295;
	bra.uni 	$L__BB0_27;
$L__BB0_14:
	ld.param.u32 	%r1002, [_Z9RicianMLEPfS_S_S_S_S_S_S_S_PiS_S_S_S_S_S_S_S_S_S_S_S_S_S_S_S_S_S_S_S_S_S_S_PjS1_S1_S1_S1_PbS2_S2_S2_S2_S2_ffffjjjjjffjjjj_param_56];
	and.b32  	%r11, %r1002, 7;
	add.s32 	%r12, %r11, -1;
	and.b32  	%r13, %r1002, 3;
	and.b32  	%r14, %r1002, -8;
	and.b32  	%r15, %r1002, 1;
	mov.b32 	%r1130, 0;
$L__BB0_15:
	ld.param.u32 	%r1003, [_Z9RicianMLEPfS_S_S_S_S_S_S_S_PiS_S_S_S_S_S_S_S_S_S_S_S_S_S_S_S_S_S_S_S_S_S_S_PjS1_S1_S1_S1_PbS2_S2_S2_S2_S2_ffffjjjjjffjjjj_param_56];
	setp.lt.u32 	%p18, %r1003, 8;
	cvt.u64.u32 	%rd140, %r1130;
	add.s64 	%rd141, %rd8, %rd140;
	shl.b64 	%rd142, %rd141, 2;
	add.s64 	%rd10, %rd2, %rd142;
	mov.b32 	%r1133, 0;
	st.global.u32 	[%rd10], %r1133;
	mov.f32 	%f2284, 0f00000000;
	@%p18 bra 	$L__BB0_18;
	mov.b32 	%r1131, 0;
	mov.f32 	%f2284, 0f00000000;
$L__BB0_17:
	.pragma "nounroll";
	ld.param.u32 	%r913, [_Z9RicianMLEPfS_S_S_S_S_S_S_S_PiS_S_S_S_S_S_S_S_S_S_S_S_S_S_S_S_S_S_S_S_S_S_S_PjS1_S1_S1_S1_PbS2_S2_S2_S2_S2_ffffjjjjjffjjjj_param_55];
	mad.lo.s32 	%r310, %r1131, %r913, %r1130;
	mul.wide.u32 	%rd143, %r310, 4;
	add.s64 	%rd144, %rd3, %rd143;
	ld.global.f32 	%f196, [%rd144];
	cvt.u64.u32 	%rd145, %r1131;
	add.s64 	%rd146, %rd9, %rd145;
	shl.b64 	%rd147, %rd146, 2;
	add.s64 	%rd148, %rd4, %rd147;
	ld.global.f32 	%f197, [%rd148];
	fma.rn.f32 	%f198, %f196, %f197, %f2284;
	st.global.f32 	[%rd10], %f198;
	add.s32 	%r311, %r310, %r913;
	mul.wide.u32 	%rd149, %r311, 4;
	add.s64 	%rd150, %rd3, %rd149;
	ld.global.f32 	%f199, [%rd150];
	ld.global.f32 	%f200, [%rd148+4];
	fma.rn.f32 	%f201, %f199, %f200, %f198;
	st.global.f32 	[%rd10], %f201;
	add.s32 	%r312, %r311, %r913;
	mul.wide.u32 	%rd151, %r312, 4;
	add.s64 	%rd152, %rd3, %rd151;
	ld.global.f32 	%f202, [%rd152];
	ld.global.f32 	%f203, [%rd148+8];
	fma.rn.f32 	%f204, %f202, %f203, %f201;
	st.global.f32 	[%rd10], %f204;
	add.s32 	%r313, %r312, %r913;
	mul.wide.u32 	%rd153, %r313, 4;
	add.s64 	%rd154, %rd3, %rd153;
	ld.global.f32 	%f205, [%rd154];
	ld.global.f32 	%f206, [%rd148+12];
	fma.rn.f32 	%f207, %f205, %f206, %f204;
	st.global.f32 	[%rd10], %f207;
	add.s32 	%r314, %r313, %r913;
	mul.wide.u32 	%rd155, %r314, 4;
	add.s64 	%rd156, %rd3, %rd155;
	ld.global.f32 	%f208, [%rd156];
	ld.global.f32 	%f209, [%rd148+16];
	fma.rn.f32 	%f210, %f208, %f209, %f207;
	st.global.f32 	[%rd10], %f210;
	add.s32 	%r315, %r314, %r913;
	mul.wide.u32 	%rd157, %r315, 4;
	add.s64 	%rd158, %rd3, %rd157;
	ld.global.f32 	%f211, [%rd158];
	ld.global.f32 	%f212, [%rd148+20];
	fma.rn.f32 	%f213, %f211, %f212, %f210;
	st.global.f32 	[%rd10], %f213;
	add.s32 	%r316, %r315, %r913;
	mul.wide.u32 	%rd159, %r316, 4;
	add.s64 	%rd160, %rd3, %rd159;
	ld.global.f32 	%f214, [%rd160];
	ld.global.f32 	%f215, [%rd148+24];
	fma.rn.f32 	%f216, %f214, %f215, %f213;
	st.global.f32 	[%rd10], %f216;
	add.s32 	%r317, %r316, %r913;
	mul.wide.u32 	%rd161, %r317, 4;
	add.s64 	%rd162, %rd3, %rd161;
	ld.global.f32 	%f217, [%rd162];
	ld.global.f32 	%f218, [%rd148+28];
	fma.rn.f32 	%f2284, %f217, %f218, %f216;
	st.global.f32 	[%rd10], %f2284;
	add.s32 	%r1131, %r1131, 8;
	setp.ne.s32 	%p19, %r1131, %r14;
	mov.u32 	%r1133, %r14;
	@%p19 bra 	$L__BB0_17;
$L__BB0_18:
	setp.eq.s32 	%p20, %r11, 0;
	@%p20 bra 	$L__BB0_26;
	setp.lt.u32 	%p21, %r12, 3;
	@%p21 bra 	$L__BB0_21;
	ld.param.u32 	%r914, [_Z9RicianMLEPfS_S_S_S_S_S_S_S_PiS_S_S_S_S_S_S_S_S_S_S_S_S_S_S_S_S_S_S_S_S_S_S_PjS1_S1_S1_S1_PbS2_S2_S2_S2_S2_ffffjjjjjffjjjj_param_55];
	mad.lo.s32 	%r318, %r1133, %r914, %r1130;
	mul.wide.u32 	%rd163, %r318, 4;
	add.s64 	%rd164, %rd3, %rd163;
	ld.global.f32 	%f219, [%rd164];
	cvt.u64.u32 	%rd165, %r1133;
	add.s64 	%rd166, %rd9, %rd165;
	shl.b64 	%rd167, %rd166, 2;
	add.s64 	%rd168, %rd4, %rd167;
	ld.global.f32 	%f220, [%rd168];
	fma.rn.f32 	%f221, %f219, %f220, %f2284;
	st.global.f32 	[%rd10], %f221;
	add.s32 	%r319, %r318, %r914;
	mul.wide.u32 	%rd169, %r319, 4;
	add.s64 	%rd170, %rd3, %rd169;
	ld.global.f32 	%f222, [%rd170];
	ld.global.f32 	%f223, [%rd168+4];
	fma.rn.f32 	%f224, %f222, %f223, %f221;
	st.global.f32 	[%rd10], %f224;
	add.s32 	%r320, %r319, %r914;
	mul.wide.u32 	%rd171, %r320, 4;
	add.s64 	%rd172, %rd3, %rd171;
	ld.global.f32 	%f225, [%rd172];
	ld.global.f32 	%f226, [%rd168+8];
	fma.rn.f32 	%f227, %f225, %f226, %f224;
	st.global.f32 	[%rd10], %f227;
	add.s32 	%r321, %r320, %r914;
	mul.wide.u32 	%rd173, %r321, 4;
	add.s64 	%rd174, %rd3, %rd173;
	ld.global.f32 	%f228, [%rd174];
	ld.global.f32 	%f229, [%rd168+12];
	fma.rn.f32 	%f2284, %f228, %f229, %f227;
	st.global.f32 	[%rd10], %f2284;
	add.s32 	%r1133, %r1133, 4;
$L__BB0_21:
	setp.eq.s32 	%p22, %r13, 0;
	@%p22 bra 	$L__BB0_26;
	setp.eq.s32 	%p23, %r13, 1;
	@%p23 bra 	$L__BB0_24;
	ld.param.u32 	%r915, [_Z9RicianMLEPfS_S_S_S_S_S_S_S_PiS_S_S_S_S_S_S_S_S_S_S_S_S_S_S_S_S_S_S_S_S_S_S_PjS1_S1_S1_S1_PbS2_S2_S2_S2_S2_ffffjjjjjffjjjj_param_55];
	mad.lo.s32 	%r322, %r1133, %r915, %r1130;
	mul.wide.u32 	%rd175, %r322, 4;
	add.s64 	%rd176, %rd3, %rd175;
	ld.global.f32 	%f230, [%rd176];
	cvt.u64.u32 	%rd177, %r1133;
	add.s64 	%rd178, %rd9, %rd177;
	shl.b64 	%rd179, %rd178, 2;
	add.s64 	%rd180, %rd4, %rd179;
	ld.global.f32 	%f231, [%rd180];
	fma.rn.f32 	%f232, %f230, %f231, %f2284;
	st.global.f32 	[%rd10], %f232;
	add.s32 	%r323, %r322, %r915;
	mul.wide.u32 	%rd181, %r323, 4;
	add.s64 	%rd182, %rd3, %rd181;
	ld.global.f32 	%f233, [%rd182];
	ld.global.f32 	%f234, [%rd180+4];
	fma.rn.f32 	%f2284, %f233, %f234, %f232;
	st.global.f32 	[%rd10], %f2284;
	add.s32 	%r1133, %r1133, 2;
$L__BB0_24:
	setp.eq.s32 	%p24, %r15, 0;
	@%p24 bra 	$L__BB0_26;
	ld.param.u32 	%r916, [_Z9RicianMLEPfS_S_S_S_S_S_S_S_PiS_S_S_S_S_S_S_S_S_S_S_S_S_S_S_S_S_S_S_S_S_S_S_PjS1_S1_S1_S1_PbS2_S2_S2_S2_S2_ffffjjjjjffjjjj_param_55];
	mad.lo.s32 	%r324, %r1133, %r916, %r1130;
	mul.wide.u32 	%rd183, %r324, 4;
	add.s64 	%rd184, %rd3, %rd183;
	ld.global.f32 	%f235, [%rd184];
	cvt.u64.u32 	%rd185, %r1133;
	add.s64 	%rd186, %rd9, %rd185;
	shl.b64 	%rd187, %rd186, 2;
	add.s64 	%rd188, %rd4, %rd187;
	ld.global.f32 	%f236, [%rd188];
	fma.rn.f32 	%f2284, %f235, %f236, %f2284;
$L__BB0_26:
	ld.param.u32 	%r917, [_Z9RicianMLEPfS_S_S_S_S_S_S_S_PiS_S_S_S_S_S_S_S_S_S_S_S_S_S_S_S_S_S_S_S_S_S_S_PjS1_S1_S1_S1_PbS2_S2_S2_S2_S2_ffffjjjjjffjjjj_param_55];
	fma.rn.f32 	%f237, %f2284, 0f3BBB989D, 0f3F000000;
	cvt.sat.f32.f32 	%f238, %f237;
	mov.f32 	%f239, 0f4B400001;
	mov.f32 	%f240, 0f437C0000;
	fma.rm.f32 	%f241, %f238, %f240, %f239;
	add.f32 	%f242, %f241, 0fCB40007F;
	neg.f32 	%f243, %f242;
	fma.rn.f32 	%f244, %f2284, 0f3FB8AA3B, %f243;
	fma.rn.f32 	%f245, %f2284, 0f32A57060, %f244;
	mov.b32 	%r325, %f241;
	shl.b32 	%r326, %r325, 23;
	mov.b32 	%f246, %r326;
	ex2.approx.ftz.f32 	%f247, %f245;
	mul.f32 	%f248, %f247, %f246;
	st.global.f32 	[%rd10], %f248;
	add.s32 	%r1130, %r1130, 1;
	setp.ne.s32 	%p25, %r1130, %r917;
	@%p25 bra 	$L__BB0_15;
$L__BB0_27:
	ld.param.u32 	%r922, [_Z9RicianMLEPfS_S_S_S_S_S_S_S_PiS_S_S_S_S_S_S_S_S_S_S_S_S_S_S_S_S_S_S_S_S_S_S_PjS1_S1_S1_S1_PbS2_S2_S2_S2_S2_ffffjjjjjffjjjj_param_55];
	ld.param.u64 	%rd1440, [_Z9RicianMLEPfS_S_S_S_S_S_S_S_PiS_S_S_S_S_S_S_S_S_S_S_S_S_S_S_S_S_S_S_S_S_S_S_PjS1_S1_S1_S1_PbS2_S2_S2_S2_S2_ffffjjjjjffjjjj_param_20];
	ld.param.u64 	%rd1438, [_Z9RicianMLEPfS_S_S_S_S_S_S_S_PiS_S_S_S_S_S_S_S_S_S_S_S_S_S_S_S_S_S_S_S_S_S_S_PjS1_S1_S1_S1_PbS2_S2_S2_S2_S2_ffffjjjjjffjjjj_param_18];
	setp.eq.s32 	%p34, %r922, 0;
	cvta.to.global.u64 	%rd205, %rd1440;
	shl.b64 	%rd206, %rd7, 2;
	add.s64 	%rd11, %rd205, %rd206;
	ld.global.f32 	%f296, [%rd11];
	cvta.to.global.u64 	%rd207, %rd1438;
	add.s64 	%rd12, %rd207, %rd206;
	st.global.f32 	[%rd12], %f296;
	@%p34 bra 	$L__BB0_39;
	ld.param.u32 	%r923, [_Z9RicianMLEPfS_S_S_S_S_S_S_S_PiS_S_S_S_S_S_S_S_S_S_S_S_S_S_S_S_S_S_S_S_S_S_S_PjS1_S1_S1_S1_PbS2_S2_S2_S2_S2_ffffjjjjjffjjjj_param_55];
	cvt.u64.u32 	%rd208, %r923;
	mul.lo.s64 	%rd13, %rd7, %rd208;
	add.s32 	%r340, %r923, -1;
	and.b32  	%r25, %r923, 7;
	setp.lt.u32 	%p35, %r340, 7;
	mov.b32 	%r1137, 0;
	@%p35 bra 	$L__BB0_31;
	ld.param.u32 	%r924, [_Z9RicianMLEPfS_S_S_S_S_S_S_S_PiS_S_S_S_S_S_S_S_S_S_S_S_S_S_S_S_S_S_S_S_S_S_S_PjS1_S1_S1_S1_PbS2_S2_S2_S2_S2_ffffjjjjjffjjjj_param_55];
	and.b32  	%r1137, %r924, -8;
	mov.b32 	%r1135, 0;
$L__BB0_30:
	.pragma "nounroll";
	cvt.u64.u32 	%rd209, %r1135;
	add.s64 	%rd210, %rd13, %rd209;
	shl.b64 	%rd211, %rd210, 2;
	add.s64 	%rd212, %rd2, %rd211;
	ld.global.f32 	%f297, [%rd212];
	ld.global.f32 	%f298, [%rd12];
	fma.rn.f32 	%f299, %f297, %f297, %f298;
	st.global.f32 	[%rd12], %f299;
	add.s64 	%rd213, %rd1, %rd211;
	ld.global.f32 	%f300, [%rd213];
	ld.global.f32 	%f301, [%rd212];
	mul.f32 	%f302, %f300, %f301;
	add.s64 	%rd214, %rd6, %rd211;
	st.global.f32 	[%rd214], %f302;
	ld.global.f32 	%f303, [%rd212+4];
	ld.global.f32 	%f304, [%rd12];
	fma.rn.f32 	%f305, %f303, %f303, %f304;
	st.global.f32 	[%rd12], %f305;
	ld.global.f32 	%f306, [%rd213+4];
	ld.global.f32 	%f307, [%rd212+4];
	mul.f32 	%f308, %f306, %f307;
	st.global.f32 	[%rd214+4], %f308;
	ld.global.f32 	%f309, [%rd212+8];
	ld.global.f32 	%f310, [%rd12];
	fma.rn.f32 	%f311, %f309, %f309, %f310;
	st.global.f32 	[%rd12], %f311;
	ld.global.f32 	%f312, [%rd213+8];
	ld.global.f32 	%f313, [%rd212+8];
	mul.f32 	%f314, %f312, %f313;
	st.global.f32 	[%rd214+8], %f314;
	ld.global.f32 	%f315, [%rd212+12];
	ld.global.f32 	%f316, [%rd12];
	fma.rn.f32 	%f317, %f315, %f315, %f316;
	st.global.f32 	[%rd12], %f317;
	ld.global.f32 	%f318, [%rd213+12];
	ld.global.f32 	%f319, [%rd212+12];
	mul.f32 	%f320, %f318, %f319;
	st.global.f32 	[%rd214+12], %f320;
	ld.global.f32 	%f321, [%rd212+16];
	ld.global.f32 	%f322, [%rd12];
	fma.rn.f32 	%f323, %f321, %f321, %f322;
	st.global.f32 	[%rd12], %f323;
	ld.global.f32 	%f324, [%rd213+16];
	ld.global.f32 	%f325, [%rd212+16];
	mul.f32 	%f326, %f324, %f325;
	st.global.f32 	[%rd214+16], %f326;
	ld.global.f32 	%f327, [%rd212+20];
	ld.global.f32 	%f328, [%rd12];
	fma.rn.f32 	%f329, %f327, %f327, %f328;
	st.global.f32 	[%rd12], %f329;
	ld.global.f32 	%f330, [%rd213+20];
	ld.global.f32 	%f331, [%rd212+20];
	mul.f32 	%f332, %f330, %f331;
	st.global.f32 	[%rd214+20], %f332;
	ld.global.f32 	%f333, [%rd212+24];
	ld.global.f32 	%f334, [%rd12];
	fma.rn.f32 	%f335, %f333, %f333, %f334;
	st.global.f32 	[%rd12], %f335;
	ld.global.f32 	%f336, [%rd213+24];
	ld.global.f32 	%f337, [%rd212+24];
	mul.f32 	%f338, %f336, %f337;
	st.global.f32 	[%rd214+24], %f338;
	ld.global.f32 	%f339, [%rd212+28];
	ld.global.f32 	%f340, [%rd12];
	fma.rn.f32 	%f341, %f339, %f339, %f340;
	st.global.f32 	[%rd12], %f341;
	ld.global.f32 	%f342, [%rd213+28];
	ld.global.f32 	%f343, [%rd212+28];
	mul.f32 	%f344, %f342, %f343;
	st.global.f32 	[%rd214+28], %f344;
	add.s32 	%r1135, %r1135, 8;
	setp.ne.s32 	%p36, %r1135, %r1137;
	@%p36 bra 	$L__BB0_30;
$L__BB0_31:
	setp.eq.s32 	%p37, %r25, 0;
	@%p37 bra 	$L__BB0_39;
	ld.param.u32 	%r925, [_Z9RicianMLEPfS_S_S_S_S_S_S_S_PiS_S_S_S_S_S_S_S_S_S_S_S_S_S_S_S_S_S_S_S_S_S_S_PjS1_S1_S1_S1_PbS2_S2_S2_S2_S2_ffffjjjjjffjjjj_param_55];
	and.b32  	%r30, %r925, 3;
	setp.lt.u32 	%p38, %r25, 4;
	@%p38 bra 	$L__BB0_34;
	cvt.u64.u32 	%rd215, %r1137;
	add.s64 	%rd216, %rd13, %rd215;
	shl.b64 	%rd217, %rd216, 2;
	add.s64 	%rd218, %rd2, %rd217;
	ld.global.f32 	%f345, [%rd218];
	ld.global.f32 	%f346, [%rd12];
	fma.rn.f32 	%f347, %f345, %f345, %f346;
	st.global.f32 	[%rd12], %f347;
	add.s64 	%rd219, %rd1, %rd217;
	ld.global.f32 	%f348, [%rd219];
	ld.global.f32 	%f349, [%rd218];
	mul.f32 	%f350, %f348, %f349;
	add.s64 	%rd220, %rd6, %rd217;
	st.global.f32 	[%rd220], %f350;
	ld.global.f32 	%f351, [%rd218+4];
	ld.global.f32 	%f352, [%rd12];
	fma.rn.f32 	%f353, %f351, %f351, %f352;
	st.global.f32 	[%rd12], %f353;
	ld.global.f32 	%f354, [%rd219+4];
	ld.global.f32 	%f355, [%rd218+4];
	mul.f32 	%f356, %f354, %f355;
	st.global.f32 	[%rd220+4], %f356;
	ld.global.f32 	%f357, [%rd218+8];
	ld.global.f32 	%f358, [%rd12];
	fma.rn.f32 	%f359, %f357, %f357, %f358;
	st.global.f32 	[%rd12], %f359;
	ld.global.f32 	%f360, [%rd219+8];
	ld.global.f32 	%f361, [%rd218+8];
	mul.f32 	%f362, %f360, %f361;
	st.global.f32 	[%rd220+8], %f362;
	ld.global.f32 	%f363, [%rd218+12];
	ld.global.f32 	%f364, [%rd12];
	fma.rn.f32 	%f365, %f363, %f363, %f364;
	st.global.f32 	[%rd12], %f365;
	ld.global.f32 	%f366, [%rd219+12];
	ld.global.f32 	%f367, [%rd218+12];
	mul.f32 	%f368, %f366, %f367;
	st.global.f32 	[%rd220+12], %f368;
	add.s32 	%r1137, %r1137, 4;
$L__BB0_34:
	setp.eq.s32 	%p39, %r30, 0;
	@%p39 bra 	$L__BB0_39;
	setp.eq.s32 	%p40, %r30, 1;
	@%p40 bra 	$L__BB0_37;
	cvt.u64.u32 	%rd221, %r1137;
	add.s64 	%rd222, %rd13, %rd221;
	shl.b64 	%rd223, %rd222, 2;
	add.s64 	%rd224, %rd2, %rd223;
	ld.global.f32 	%f369, [%rd224];
	ld.global.f32 	%f370, [%rd12];
	fma.rn.f32 	%f371, %f369, %f369, %f370;
	st.global.f32 	[%rd12], %f371;
	add.s64 	%rd225, %rd1, %rd223;
	ld.global.f32 	%f372, [%rd225];
	ld.global.f32 	%f373, [%rd224];
	mul.f32 	%f374, %f372, %f373;
	add.s64 	%rd226, %rd6, %rd223;
	st.global.f32 	[%rd226], %f374;
	ld.global.f32 	%f375, [%rd224+4];
	ld.global.f32 	%f376, [%rd12];
	fma.rn.f32 	%f377, %f375, %f375, %f376;
	st.global.f32 	[%rd12], %f377;
	ld.global.f32 	%f378, [%rd225+4];
	ld.global.f32 	%f379, [%rd224+4];
	mul.f32 	%f380, %f378, %f379;
	st.global.f32 	[%rd226+4], %f380;
	add.s32 	%r1137, %r1137, 2;
$L__BB0_37:
	ld.param.u32 	%r926, [_Z9RicianMLEPfS_S_S_S_S_S_S_S_PiS_S_S_S_S_S_S_S_S_S_S_S_S_S_S_S_S_S_S_S_S_S_S_PjS1_S1_S1_S1_PbS2_S2_S2_S2_S2_ffffjjjjjffjjjj_param_55];
	and.b32  	%r342, %r926, 1;
	setp.eq.b32 	%p41, %r342, 1;
	not.pred 	%p42, %p41;
	@%p42 bra 	$L__BB0_39;
	cvt.u64.u32 	%rd227, %r1137;
	add.s64 	%rd228, %rd13, %rd227;
	shl.b64 	%rd229, %rd228, 2;
	add.s64 	%rd230, %rd2, %rd229;
	ld.global.f32 	%f381, [%rd230];
	ld.global.f32 	%f382, [%rd12];
	fma.rn.f32 	%f383, %f381, %f381, %f382;
	st.global.f32 	[%rd12], %f383;
	add.s64 	%rd231, %rd1, %rd229;
	ld.global.f32 	%f384, [%rd231];
	ld.global.f32 	%f385, [%rd230];
	mul.f32 	%f386, %f384, %f385;
	add.s64 	%rd232, %rd6, %rd229;
	st.global.f32 	[%rd232], %f386;
$L__BB0_39:
	ld.param.u64 	%rd1458, [_Z9RicianMLEPfS_S_S_S_S_S_S_S_PiS_S_S_S_S_S_S_S_S_S_S_S_S_S_S_S_S_S_S_S_S_S_S_PjS1_S1_S1_S1_PbS2_S2_S2_S2_S2_ffffjjjjjffjjjj_param_38];
	ld.param.u64 	%rd1453, [_Z9RicianMLEPfS_S_S_S_S_S_S_S_PiS_S_S_S_S_S_S_S_S_S_S_S_S_S_S_S_S_S_S_S_S_S_S_PjS1_S1_S1_S1_PbS2_S2_S2_S2_S2_ffffjjjjjffjjjj_param_33];
	ld.param.u64 	%rd1444, [_Z9RicianMLEPfS_S_S_S_S_S_S_S_PiS_S_S_S_S_S_S_S_S_S_S_S_S_S_S_S_S_S_S_S_S_S_S_PjS1_S1_S1_S1_PbS2_S2_S2_S2_S2_ffffjjjjjffjjjj_param_24];
	ld.param.u64 	%rd1442, [_Z9RicianMLEPfS_S_S_S_S_S_S_S_PiS_S_S_S_S_S_S_S_S_S_S_S_S_S_S_S_S_S_S_S_S_S_S_PjS1_S1_S1_S1_PbS2_S2_S2_S2_S2_ffffjjjjjffjjjj_param_22];
	ld.param.u64 	%rd1404, [_Z9RicianMLEPfS_S_S_S_S_S_S_S_PiS_S_S_S_S_S_S_S_S_S_S_S_S_S_S_S_S_S_S_S_S_S_S_PjS1_S1_S1_S1_PbS2_S2_S2_S2_S2_ffffjjjjjffjjjj_param_1];
	cvta.to.global.u64 	%rd233, %rd1458;
	add.s64 	%rd14, %rd233, %rd7;
	mov.b16 	%rs15, 1;
	st.global.u8 	[%rd14], %rs15;
	cvta.to.global.u64 	%rd234, %rd1453;
	add.s64 	%rd15, %rd234, %rd206;
	mov.b32 	%r343, 0;
	st.global.u32 	[%rd15], %r343;
	ld.global.u8 	%rs16, [%rd14];
	setp.eq.s16 	%p43, %rs16, 0;
	cvta.to.global.u64 	%rd236, %rd1404;
	add.s64 	%rd16, %rd236, %rd206;
	cvta.to.global.u64 	%rd237, %rd1442;
	add.s64 	%rd17, %rd237, %rd206;
	cvta.to.global.u64 	%rd238, %rd1444;
	add.s64 	%rd18, %rd238, %rd206;
	@%p43 bra 	$L__BB0_57;
	ld.param.u32 	%r927, [_Z9RicianMLEPfS_S_S_S_S_S_S_S_PiS_S_S_S_S_S_S_S_S_S_S_S_S_S_S_S_S_S_S_S_S_S_S_PjS1_S1_S1_S1_PbS2_S2_S2_S2_S2_ffffjjjjjffjjjj_param_55];
	setp.eq.s32 	%p44, %r927, 0;
	cvt.rn.f32.u32 	%f11, %r927;
	@%p44 bra 	$L__BB0_45;
	ld.param.u32 	%r928, [_Z9RicianMLEPfS_S_S_S_S_S_S_S_PiS_S_S_S_S_S_S_S_S_S_S_S_S_S_S_S_S_S_S_S_S_S_S_PjS1_S1_S1_S1_PbS2_S2_S2_S2_S2_ffffjjjjjffjjjj_param_55];
	cvt.u64.u32 	%rd239, %r928;
	mul.lo.s64 	%rd19, %rd7, %rd239;
$L__BB0_42:
	ld.global.u32 	%r345, [%rd15];
	add.s32 	%r346, %r345, 1;
	st.global.u32 	[%rd15], %r346;
	ld.global.f32 	%f387, [%rd16];
	st.global.f32 	[%rd17], %f387;
	mov.b32 	%r1139, 0;
	st.global.u32 	[%rd18], %r1139;
$L__BB0_43:
	cvt.u64.u32 	%rd240, %r1139;
	add.s64 	%rd241, %rd19, %rd240;
	shl.b64 	%rd242, %rd241, 2;
	add.s64 	%rd243, %rd6, %rd242;
	ld.global.f32 	%f388, [%rd243];
	ld.global.f32 	%f389, [%rd16];
	div.rn.f32 	%f13, %f388, %f389;
	add.s64 	%rd244, %rd5, %rd242;
	st.global.f32 	[%rd244], %f13;
	abs.f32 	%f14, %f13;
	setp.geu.f32 	%p45, %f14, 0f40700000;
	@%p45 bra 	$L__BB0_49;
	div.rn.f32 	%f396, %f13, 0f40700000;
	mul.f32 	%f397, %f396, %f396;
	cvt.f64.f32 	%fd17, %f14;
	cvt.f64.f32 	%fd18, %f397;
	fma.rn.f64 	%fd19, %fd18, 0d3F353DA9D9ADB0D3, 0d3F68B395992EE59C;
	fma.rn.f64 	%fd20, %fd19, %fd18, 0d3F9B39B5835A121A;
	fma.rn.f64 	%fd21, %fd20, %fd18, 0d3FC34F07FAF62AEA;
	fma.rn.f64 	%fd22, %fd21, %fd18, 0d3FE07AC98FAB8428;
	fma.rn.f64 	%fd23, %fd22, %fd18, 0d3FEC1FFF5991ECA7;
	fma.rn.f64 	%fd24, %fd23, %fd18, 0d3FE0000000000000;
	mul.f64 	%fd25, %fd24, %fd17;
	cvt.rn.f32.f64 	%f398, %fd25;
	fma.rn.f32 	%f399, %f14, 0fBBBB989D, 0f3F000000;
	cvt.sat.f32.f32 	%f400, %f399;
	mov.f32 	%f401, 0f4B400001;
	mov.f32 	%f402, 0f437C0000;
	fma.rm.f32 	%f403, %f400, %f402, %f401;
	add.f32 	%f404, %f403, 0fCB40007F;
	neg.f32 	%f405, %f404;
	fma.rn.f32 	%f406, %f14, 0fBFB8AA3B, %f405;
	fma.rn.f32 	%f407, %f14, 0fB2A57060, %f406;
	mov.b32 	%r347, %f403;
	shl.b32 	%r348, %r347, 23;
	mov.b32 	%f408, %r348;
	ex2.approx.ftz.f32 	%f409, %f407;
	mul.f32 	%f410, %f409, %f408;
	mul.f32 	%f2285, %f410, %f398;
	bra.uni 	$L__BB0_50;
$L__BB0_45:
	cvt.f64.f32 	%fd1, %f11;
$L__BB0_46:
	ld.param.u32 	%r903, [_Z9RicianMLEPfS_S_S_S_S_S_S_S_PiS_S_S_S_S_S_S_S_S_S_S_S_S_S_S_S_S_S_S_S_S_S_S_PjS1_S1_S1_S1_PbS2_S2_S2_S2_S2_ffffjjjjjffjjjj_param_48];
	ld.global.u32 	%r352, [%rd15];
	add.s32 	%r353, %r352, 1;
	st.global.u32 	[%rd15], %r353;
	ld.global.f32 	%f438, [%rd16];
	st.global.f32 	[%rd17], %f438;
	mov.b32 	%r354, 0;
	st.global.u32 	[%rd18], %r354;
	ld.global.f32 	%f439, [%rd12];
	cvt.f64.f32 	%fd49, %f439;
	mul.f64 	%fd50, %fd49, 0d3FE0000000000000;
	div.rn.f64 	%fd51, %fd50, %fd1;
	cvt.rn.f32.f64 	%f12, %fd51;
	st.global.f32 	[%rd16], %f12;
	ld.global.u32 	%r355, [%rd15];
	setp.ge.u32 	%p51, %r355, %r903;
	@%p51 bra 	$L__BB0_48;
	ld.param.f32 	%f2272, [_Z9RicianMLEPfS_S_S_S_S_S_S_S_PiS_S_S_S_S_S_S_S_S_S_S_S_S_S_S_S_S_S_S_S_S_S_S_PjS1_S1_S1_S1_PbS2_S2_S2_S2_S2_ffffjjjjjffjjjj_param_44];
	ld.global.f32 	%f440, [%rd17];
	sub.f32 	%f441, %f12, %f440;
	abs.f32 	%f442, %f441;
	setp.gt.f32 	%p52, %f442, %f2272;
	selp.u16 	%rs19, 1, 0, %p52;
	st.global.u8 	[%rd14], %rs19;
	@%p52 bra 	$L__BB0_46;
	bra.uni 	$L__BB0_57;
$L__BB0_48:
	mov.b16 	%rs18, 0;
	st.global.u8 	[%rd14], %rs18;
	bra.uni 	$L__BB0_57;
$L__BB0_49:
	mov.f32 	%f390, 0f40700000;
	div.rn.f32 	%f391, %f390, %f14;
	cvt.f64.f32 	%fd3, %f391;
	fma.rn.f64 	%fd4, %fd3, 0dBF7134A34AC8503B, 0d3F924E3A4AA99C71;
	fma.rn.f64 	%fd5, %fd4, %fd3, 0dBF9DA5E2FE119350;
	fma.rn.f64 	%fd6, %fd5, %fd3, 0d3F9760A9381D27D9;
	cvt.rn.f32.f64 	%f392, %fd6;
	mul.f32 	%f393, %f391, %f392;
	cvt.f64.f32 	%fd7, %f393;
	add.f64 	%fd8, %fd7, 0dBF852051AF1F3CDC;
	fma.rn.f64 	%fd9, %fd8, %fd3, 0d3F5AD64FD85A7496;
	fma.rn.f64 	%fd10, %fd9, %fd3, 0dBF6DA81156948C3F;
	fma.rn.f64 	%fd11, %fd10, %fd3, 0dBFA46B2ECD1CFEBE;
	fma.rn.f64 	%fd12, %fd11, %fd3, 0d3FD988453365DE00;
	cvt.rn.f32.f64 	%f394, %fd12;
	sqrt.rn.f32 	%f395, %f14;
	cvt.f64.f32 	%fd13, %f395;
	rcp.rn.f64 	%fd14, %fd13;
	cvt.f64.f32 	%fd15, %f394;
	mul.f64 	%fd16, %fd14, %fd15;
	cvt.rn.f32.f64 	%f2285, %fd16;
$L__BB0_50:
	setp.geu.f32 	%p46, %f14, 0f40700000;
	setp.lt.f32 	%p47, %f13, 0f00000000;
	neg.f32 	%f411, %f2285;
	selp.f32 	%f18, %f411, %f2285, %p47;
	@%p46 bra 	$L__BB0_52;
	div.rn.f32 	%f415, %f13, 0f40700000;
	mul.f32 	%f416, %f415, %f415;
	cvt.f64.f32 	%fd38, %f416;
	fma.rn.f64 	%fd39, %fd38, 0d3F72C3D75AC54874, 0d3FA278A88849E5FD;
	fma.rn.f64 	%fd40, %fd39, %fd38, 0d3FD105B474E732AA;
	fma.rn.f64 	%fd41, %fd40, %fd38, 0d3FF34ED83FC7962C;
	fma.rn.f64 	%fd42, %fd41, %fd38, 0d4008B833B89430A4;
	fma.rn.f64 	%fd43, %fd42, %fd38, 0d400C1FFEE6248CA7;
	fma.rn.f64 	%fd44, %fd43, %fd38, 0d3FF0000000000000;
	cvt.rn.f32.f64 	%f417, %fd44;
	fma.rn.f32 	%f418, %f14, 0fBBBB989D, 0f3F000000;
	cvt.sat.f32.f32 	%f419, %f418;
	mov.f32 	%f420, 0f4B400001;
	mov.f32 	%f421, 0f437C0000;
	fma.rm.f32 	%f422, %f419, %f421, %f420;
	add.f32 	%f423, %f422, 0fCB40007F;
	neg.f32 	%f424, %f423;
	fma.rn.f32 	%f425, %f14, 0fBFB8AA3B, %f424;
	fma.rn.f32 	%f426, %f14, 0fB2A57060, %f425;
	mov.b32 	%r349, %f422;
	shl.b32 	%r350, %r349, 23;
	mov.b32 	%f427, %r350;
	ex2.approx.ftz.f32 	%f428, %f426;
	mul.f32 	%f429, %f428, %f427;
	mul.f32 	%f2286, %f429, %f417;
	bra.uni 	$L__BB0_53;
$L__BB0_52:
	mov.f32 	%f412, 0f40700000;
	div.rn.f32 	%f413, %f412, %f14;
	sqrt.rn.f32 	%f414, %f14;
	cvt.f64.f32 	%fd26, %f414;
	rcp.rn.f64 	%fd27, %fd26;
	cvt.f64.f32 	%fd28, %f413;
	fma.rn.f64 	%fd29, %fd28, 0d3F70125EFD3B7F88, 0dBF90DF2BCA084C55;
	fma.rn.f64 	%fd30, %fd29, %fd28, 0d3F9AFCE6F0E55AE3;
	fma.rn.f64 	%fd31, %fd30, %fd28, 0dBF9512271EFDC716;
	fma.rn.f64 	%fd32, %fd31, %fd28, 0d3F82C3F38A50D154;
	fma.rn.f64 	%fd33, %fd32, %fd28, 0dBF59D0C14E13894A;
	fma.rn.f64 	%fd34, %fd33, %fd28, 0d3F6275482B92D5DB;
	fma.rn.f64 	%fd35, %fd34, %fd28, 0d3F8B35A5FF2D9D1C;
	fma.rn.f64 	%fd36, %fd35, %fd28, 0d3FD988453365DE00;
	mul.f64 	%fd37, %fd36, %fd27;
	cvt.rn.f32.f64 	%f2286, %fd37;
$L__BB0_53:
	ld.param.u32 	%r929, [_Z9RicianMLEPfS_S_S_S_S_S_S_S_PiS_S_S_S_S_S_S_S_S_S_S_S_S_S_S_S_S_S_S_S_S_S_S_PjS1_S1_S1_S1_PbS2_S2_S2_S2_S2_ffffjjjjjffjjjj_param_55];
	mul.f32 	%f430, %f13, %f18;
	div.rn.f32 	%f431, %f430, %f2286;
	ld.global.f32 	%f432, [%rd18];
	add.f32 	%f22, %f432, %f431;
	st.global.f32 	[%rd18], %f22;
	add.s32 	%r1139, %r1139, 1;
	setp.ne.s32 	%p48, %r1139, %r929;
	@%p48 bra 	$L__BB0_43;
	ld.param.u32 	%r902, [_Z9RicianMLEPfS_S_S_S_S_S_S_S_PiS_S_S_S_S_S_S_S_S_S_S_S_S_S_S_S_S_S_S_S_S_S_S_PjS1_S1_S1_S1_PbS2_S2_S2_S2_S2_ffffjjjjjffjjjj_param_48];
	ld.global.f32 	%f433, [%rd12];
	cvt.f64.f32 	%fd45, %f433;
	mul.f64 	%fd46, %fd45, 0d3FE0000000000000;
	add.f32 	%f434, %f22, %f11;
	cvt.f64.f32 	%fd47, %f434;
	div.rn.f64 	%fd48, %fd46, %fd47;
	cvt.rn.f32.f64 	%f23, %fd48;
	st.global.f32 	[%rd16], %f23;
	ld.global.u32 	%r351, [%rd15];
	setp.ge.u32 	%p50, %r351, %r902;
	mov.pred 	%p407, 0;
	@%p50 bra 	$L__BB0_56;
	ld.param.f32 	%f2271, [_Z9RicianMLEPfS_S_S_S_S_S_S_S_PiS_S_S_S_S_S_S_S_S_S_S_S_S_S_S_S_S_S_S_S_S_S_S_PjS1_S1_S1_S1_PbS2_S2_S2_S2_S2_ffffjjjjjffjjjj_param_44];
	ld.global.f32 	%f435, [%rd17];
	sub.f32 	%f436, %f23, %f435;
	abs.f32 	%f437, %f436;
	setp.gt.f32 	%p407, %f437, %f2271;
$L__BB0_56:
	selp.u16 	%rs17, 1, 0, %p407;
	st.global.u8 	[%rd14], %rs17;
	@%p407 bra 	$L__BB0_42;
$L__BB0_57:
	ld.param.u32 	%r1064, [_Z9RicianMLEPfS_S_S_S_S_S_S_S_PiS_S_S_S_S_S_S_S_S_S_S_S_S_S_S_S_S_S_S_S_S_S_S_PjS1_S1_S1_S1_PbS2_S2_S2_S2_S2_ffffjjjjjffjjjj_param_57];
	ld.param.u32 	%r1004, [_Z9RicianMLEPfS_S_S_S_S_S_S_S_PiS_S_S_S_S_S_S_S_S_S_S_S_S_S_S_S_S_S_S_S_S_S_S_PjS1_S1_S1_S1_PbS2_S2_S2_S2_S2_ffffjjjjjffjjjj_param_56];
	ld.param.u32 	%r930, [_Z9RicianMLEPfS_S_S_S_S_S_S_S_PiS_S_S_S_S_S_S_S_S_S_S_S_S_S_S_S_S_S_S_S_S_S_S_PjS1_S1_S1_S1_PbS2_S2_S2_S2_S2_ffffjjjjjffjjjj_param_55];
	ld.param.u64 	%rd1463, [_Z9RicianMLEPfS_S_S_S_S_S_S_S_PiS_S_S_S_S_S_S_S_S_S_S_S_S_S_S_S_S_S_S_S_S_S_S_PjS1_S1_S1_S1_PbS2_S2_S2_S2_S2_ffffjjjjjffjjjj_param_43];
	ld.param.u64 	%rd1462, [_Z9RicianMLEPfS_S_S_S_S_S_S_S_PiS_S_S_S_S_S_S_S_S_S_S_S_S_S_S_S_S_S_S_S_S_S_S_PjS1_S1_S1_S1_PbS2_S2_S2_S2_S2_ffffjjjjjffjjjj_param_42];
	ld.param.u64 	%rd1461, [_Z9RicianMLEPfS_S_S_S_S_S_S_S_PiS_S_S_S_S_S_S_S_S_S_S_S_S_S_S_S_S_S_S_S_S_S_S_PjS1_S1_S1_S1_PbS2_S2_S2_S2_S2_ffffjjjjjffjjjj_param_41];
	ld.param.u64 	%rd1460, [_Z9RicianMLEPfS_S_S_S_S_S_S_S_PiS_S_S_S_S_S_S_S_S_S_S_S_S_S_S_S_S_S_S_S_S_S_S_PjS1_S1_S1_S1_PbS2_S2_S2_S2_S2_ffffjjjjjffjjjj_param_40];
	ld.param.u64 	%rd1459, [_Z9RicianMLEPfS_S_S_S_S_S_S_S_PiS_S_S_S_S_S_S_S_S_S_S_S_S_S_S_S_S_S_S_S_S_S_S_PjS1_S1_S1_S1_PbS2_S2_S2_S2_S2_ffffjjjjjffjjjj_param_39];
	ld.param.u64 	%rd1457, [_Z9RicianMLEPfS_S_S_S_S_S_S_S_PiS_S_S_S_S_S_S_S_S_S_S_S_S_S_S_S_S_S_S_S_S_S_S_PjS1_S1_S1_S1_PbS2_S2_S2_S2_S2_ffffjjjjjffjjjj_param_37];
	ld.param.u64 	%rd1456, [_Z9RicianMLEPfS_S_S_S_S_S_S_S_PiS_S_S_S_S_S_S_S_S_S_S_S_S_S_S_S_S_S_S_S_S_S_S_PjS1_S1_S1_S1_PbS2_S2_S2_S2_S2_ffffjjjjjffjjjj_param_36];
	ld.param.u64 	%rd1455, [_Z9RicianMLEPfS_S_S_S_S_S_S_S_PiS_S_S_S_S_S_S_S_S_S_S_S_S_S_S_S_S_S_S_S_S_S_S_PjS1_S1_S1_S1_PbS2_S2_S2_S2_S2_ffffjjjjjffjjjj_param_35];
	ld.param.u64 	%rd1454, [_Z9RicianMLEPfS_S_S_S_S_S_S_S_PiS_S_S_S_S_S_S_S_S_S_S_S_S_S_S_S_S_S_S_S_S_S_S_PjS1_S1_S1_S1_PbS2_S2_S2_S2_S2_ffffjjjjjffjjjj_param_34];
	ld.param.u64 	%rd1452, [_Z9RicianMLEPfS_S_S_S_S_S_S_S_PiS_S_S_S_S_S_S_S_S_S_S_S_S_S_S_S_S_S_S_S_S_S_S_PjS1_S1_S1_S1_PbS2_S2_S2_S2_S2_ffffjjjjjffjjjj_param_32];
	ld.param.u64 	%rd1451, [_Z9RicianMLEPfS_S_S_S_S_S_S_S_PiS_S_S_S_S_S_S_S_S_S_S_S_S_S_S_S_S_S_S_S_S_S_S_PjS1_S1_S1_S1_PbS2_S2_S2_S2_S2_ffffjjjjjffjjjj_param_31];
	ld.param.u64 	%rd1450, [_Z9RicianMLEPfS_S_S_S_S_S_S_S_PiS_S_S_S_S_S_S_S_S_S_S_S_S_S_S_S_S_S_S_S_S_S_S_PjS1_S1_S1_S1_PbS2_S2_S2_S2_S2_ffffjjjjjffjjjj_param_30];
	ld.param.u64 	%rd1449, [_Z9RicianMLEPfS_S_S_S_S_S_S_S_PiS_S_S_S_S_S_S_S_S_S_S_S_S_S_S_S_S_S_S_S_S_S_S_PjS1_S1_S1_S1_PbS2_S2_S2_S2_S2_ffffjjjjjffjjjj_param_29];
	ld.param.u64 	%rd1448, [_Z9RicianMLEPfS_S_S_S_S_S_S_S_PiS_S_S_S_S_S_S_S_S_S_S_S_S_S_S_S_S_S_S_S_S_S_S_PjS1_S1_S1_S1_PbS2_S2_S2_S2_S2_ffffjjjjjffjjjj_param_28];
	ld.param.u64 	%rd1447, [_Z9RicianMLEPfS_S_S_S_S_S_S_S_PiS_S_S_S_S_S_S_S_S_S_S_S_S_S_S_S_S_S_S_S_S_S_S_PjS1_S1_S1_S1_PbS2_S2_S2_S2_S2_ffffjjjjjffjjjj_param_27];
	ld.param.u64 	%rd1446, [_Z9RicianMLEPfS_S_S_S_S_S_S_S_PiS_S_S_S_S_S_S_S_S_S_S_S_S_S_S_S_S_S_S_S_S_S_S_PjS1_S1_S1_S1_PbS2_S2_S2_S2_S2_ffffjjjjjffjjjj_param_26];
	ld.param.u64 	%rd1445, [_Z9RicianMLEPfS_S_S_S_S_S_S_S_PiS_S_S_S_S_S_S_S_S_S_S_S_S_S_S_S_S_S_S_S_S_S_S_PjS1_S1_S1_S1_PbS2_S2_S2_S2_S2_ffffjjjjjffjjjj_param_25];
	ld.param.u64 	%rd1443, [_Z9RicianMLEPfS_S_S_S_S_S_S_S_PiS_S_S_S_S_S_S_S_S_S_S_S_S_S_S_S_S_S_S_S_S_S_S_PjS1_S1_S1_S1_PbS2_S2_S2_S2_S2_ffffjjjjjffjjjj_param_23];
	ld.param.u64 	%rd1441, [_Z9RicianMLEPfS_S_S_S_S_S_S_S_PiS_S_S_S_S_S_S_S_S_S_S_S_S_S_S_S_S_S_S_S_S_S_S_PjS1_S1_S1_S1_PbS2_S2_S2_S2_S2_ffffjjjjjffjjjj_param_21];
	ld.param.u64 	%rd1439, [_Z9RicianMLEPfS_S_S_S_S_S_S_S_PiS_S_S_S_S_S_S_S_S_S_S_S_S_S_S_S_S_S_S_S_S_S_S_PjS1_S1_S1_S1_PbS2_S2_S2_S2_S2_ffffjjjjjffjjjj_param_19];
	ld.param.u64 	%rd1431, [_Z9RicianMLEPfS_S_S_S_S_S_S_S_PiS_S_S_S_S_S_S_S_S_S_S_S_S_S_S_S_S_S_S_S_S_S_S_PjS1_S1_S1_S1_PbS2_S2_S2_S2_S2_ffffjjjjjffjjjj_param_13];
	ld.param.u64 	%rd1402, [_Z9RicianMLEPfS_S_S_S_S_S_S_S_PiS_S_S_S_S_S_S_S_S_S_S_S_S_S_S_S_S_S_S_S_S_S_S_PjS1_S1_S1_S1_PbS2_S2_S2_S2_S2_ffffjjjjjffjjjj_param_0];
	cvta.to.global.u64 	%rd245, %rd1459;
	add.s64 	%rd20, %rd245, %rd7;
	mov.b16 	%rs20, 1;
	st.global.u8 	[%rd20], %rs20;
	cvta.to.global.u64 	%rd246, %rd1454;
	add.s64 	%rd21, %rd246, %rd206;
	cvta.to.global.u64 	%rd248, %rd1443;
	add.s64 	%rd22, %rd248, %rd206;
	cvt.u64.u32 	%rd249, %r1004;
	mul.lo.s64 	%rd23, %rd7, %rd249;
	cvt.u64.u32 	%rd250, %r930;
	mul.lo.s64 	%rd24, %rd7, %rd250;
	cvta.to.global.u64 	%rd251, %rd1402;
	shl.b64 	%rd252, %rd23, 2;
	add.s64 	%rd25, %rd251, %rd252;
	cvta.to.global.u64 	%rd253, %rd1460;
	add.s64 	%rd26, %rd253, %rd7;
	cvta.to.global.u64 	%rd254, %rd1455;
	add.s64 	%rd27, %rd254, %rd206;
	cvta.to.global.u64 	%rd255, %rd1441;
	add.s64 	%rd28, %rd255, %rd206;
	cvta.to.global.u64 	%rd256, %rd1463;
	add.s64 	%rd29, %rd256, %rd7;
	cvta.to.global.u64 	%rd257, %rd1439;
	add.s64 	%rd30, %rd257, %rd206;
	cvta.to.global.u64 	%rd258, %rd1431;
	shl.b64 	%rd259, %rd24, 2;
	add.s64 	%rd31, %rd258, %rd259;
	cvta.to.global.u64 	%rd260, %rd1445;
	add.s64 	%rd32, %rd260, %rd206;
	cvta.to.global.u64 	%rd261, %rd1446;
	add.s64 	%rd33, %rd261, %rd206;
	cvta.to.global.u64 	%rd262, %rd1447;
	add.s64 	%rd34, %rd262, %rd206;
	cvt.u64.u32 	%rd263, %r1064;
	mul.lo.s64 	%rd35, %rd7, %rd263;
	mul.lo.s64 	%rd36, %rd35, %rd263;
	cvta.to.global.u64 	%rd264, %rd1461;
	add.s64 	%rd37, %rd264, %rd7;
	cvta.to.global.u64 	%rd265, %rd1456;
	add.s64 	%rd38, %rd265, %rd206;
	cvta.to.global.u64 	%rd266, %rd1448;
	add.s64 	%rd39, %rd266, %rd206;
	cvta.to.global.u64 	%rd267, %rd1457;
	add.s64 	%rd40, %rd267, %rd206;
	cvta.to.global.u64 	%rd268, %rd1462;
	add.s64 	%rd41, %rd268, %rd7;
	cvta.to.global.u64 	%rd269, %rd1449;
	add.s64 	%rd42, %rd269, %rd206;
	cvta.to.global.u64 	%rd270, %rd1450;
	add.s64 	%rd43, %rd270, %rd206;
	cvta.to.global.u64 	%rd271, %rd1451;
	add.s64 	%rd44, %rd271, %rd206;
	cvta.to.global.u64 	%rd272, %rd1452;
	add.s64 	%rd45, %rd272, %rd206;
	add.s32 	%r37, %r1004, -2;
	add.s32 	%r356, %r1004, 3;
	and.b32  	%r357, %r356, 3;
	add.s32 	%r38, %r357, -1;
	and.b32  	%r39, %r356, 1;
$L__BB0_58:
	ld.param.u32 	%r1005, [_Z9RicianMLEPfS_S_S_S_S_S_S_S_PiS_S_S_S_S_S_S_S_S_S_S_S_S_S_S_S_S_S_S_S_S_S_S_PjS1_S1_S1_S1_PbS2_S2_S2_S2_S2_ffffjjjjjffjjjj_param_56];
	setp.eq.s32 	%p53, %r1005, 0;
	ld.global.u32 	%r358, [%rd21];
	add.s32 	%r359, %r358, 1;
	st.global.u32 	[%rd21], %r359;
	ld.global.f32 	%f443, [%rd16];
	st.global.f32 	[%rd22], %f443;
	@%p53 bra 	$L__BB0_72;
	ld.param.u32 	%r1006, [_Z9RicianMLEPfS_S_S_S_S_S_S_S_PiS_S_S_S_S_S_S_S_S_S_S_S_S_S_S_S_S_S_S_S_S_S_S_PjS1_S1_S1_S1_PbS2_S2_S2_S2_S2_ffffjjjjjffjjjj_param_56];
	add.s32 	%r361, %r1006, -1;
	setp.lt.u32 	%p54, %r361, 15;
	mov.b32 	%r1142, 0;
	@%p54 bra 	$L__BB0_62;
	ld.param.u32 	%r1007, [_Z9RicianMLEPfS_S_S_S_S_S_S_S_PiS_S_S_S_S_S_S_S_S_S_S_S_S_S_S_S_S_S_S_S_S_S_S_PjS1_S1_S1_S1_PbS2_S2_S2_S2_S2_ffffjjjjjffjjjj_param_56];
	ld.param.u64 	%rd1412, [_Z9RicianMLEPfS_S_S_S_S_S_S_S_PiS_S_S_S_S_S_S_S_S_S_S_S_S_S_S_S_S_S_S_S_S_S_S_PjS1_S1_S1_S1_PbS2_S2_S2_S2_S2_ffffjjjjjffjjjj_param_10];
	ld.param.u64 	%rd1403, [_Z9RicianMLEPfS_S_S_S_S_S_S_S_PiS_S_S_S_S_S_S_S_S_S_S_S_S_S_S_S_S_S_S_S_S_S_S_PjS1_S1_S1_S1_PbS2_S2_S2_S2_S2_ffffjjjjjffjjjj_param_0];
	cvta.to.global.u64 	%rd273, %rd1403;
	shl.b64 	%rd274, %rd23, 2;
	add.s64 	%rd275, %rd274, 32;
	add.s64 	%rd1464, %rd273, %rd275;
	and.b32  	%r362, %r1007, -16;
	neg.s32 	%r1140, %r362;
	cvta.to.global.u64 	%rd276, %rd1412;
	add.s64 	%rd1465, %rd276, %rd275;
$L__BB0_61:
	.pragma "nounroll";
	ld.param.u32 	%r1008, [_Z9RicianMLEPfS_S_S_S_S_S_S_S_PiS_S_S_S_S_S_S_S_S_S_S_S_S_S_S_S_S_S_S_S_S_S_S_PjS1_S1_S1_S1_PbS2_S2_S2_S2_S2_ffffjjjjjffjjjj_param_56];
	and.b32  	%r1142, %r1008, -16;
	ld.global.f32 	%f444, [%rd1464+-32];
	st.global.f32 	[%rd1465+-32], %f444;
	ld.global.f32 	%f445, [%rd1464+-28];
	st.global.f32 	[%rd1465+-28], %f445;
	ld.global.f32 	%f446, [%rd1464+-24];
	st.global.f32 	[%rd1465+-24], %f446;
	ld.global.f32 	%f447, [%rd1464+-20];
	st.global.f32 	[%rd1465+-20], %f447;
	ld.global.f32 	%f448, [%rd1464+-16];
	st.global.f32 	[%rd1465+-16], %f448;
	ld.global.f32 	%f449, [%rd1464+-12];
	st.global.f32 	[%rd1465+-12], %f449;
	ld.global.f32 	%f450, [%rd1464+-8];
	st.global.f32 	[%rd1465+-8], %f450;
	ld.global.f32 	%f451, [%rd1464+-4];
	st.global.f32 	[%rd1465+-4], %f451;
	ld.global.f32 	%f452, [%rd1464];
	st.global.f32 	[%rd1465], %f452;
	ld.global.f32 	%f453, [%rd1464+4];
	st.global.f32 	[%rd1465+4], %f453;
	ld.global.f32 	%f454, [%rd1464+8];
	st.global.f32 	[%rd1465+8], %f454;
	ld.global.f32 	%f455, [%rd1464+12];
	st.global.f32 	[%rd1465+12], %f455;
	ld.global.f32 	%f456, [%rd1464+16];
	st.global.f32 	[%rd1465+16], %f456;
	ld.global.f32 	%f457, [%rd1464+20];
	st.global.f32 	[%rd1465+20], %f457;
	ld.global.f32 	%f458, [%rd1464+24];
	st.global.f32 	[%rd1465+24], %f458;
	ld.global.f32 	%f459, [%rd1464+28];
	st.global.f32 	[%rd1465+28], %f459;
	add.s32 	%r1140, %r1140, 16;
	add.s64 	%rd1465, %rd1465, 64;
	add.s64 	%rd1464, %rd1464, 64;
	setp.ne.s32 	%p55, %r1140, 0;
	@%p55 bra 	$L__BB0_61;
$L__BB0_62:
	ld.param.u32 	%r1009, [_Z9RicianMLEPfS_S_S_S_S_S_S_S_PiS_S_S_S_S_S_S_S_S_S_S_S_S_S_S_S_S_S_S_S_S_S_S_PjS1_S1_S1_S1_PbS2_S2_S2_S2_S2_ffffjjjjjffjjjj_param_56];
	and.b32  	%r363, %r1009, 15;
	setp.eq.s32 	%p56, %r363, 0;
	@%p56 bra 	$L__BB0_72;
	ld.param.u32 	%r1010, [_Z9RicianMLEPfS_S_S_S_S_S_S_S_PiS_S_S_S_S_S_S_S_S_S_S_S_S_S_S_S_S_S_S_S_S_S_S_PjS1_S1_S1_S1_PbS2_S2_S2_S2_S2_ffffjjjjjffjjjj_param_56];
	and.b32  	%r364, %r1010, 15;
	add.s32 	%r365, %r364, -1;
	setp.lt.u32 	%p57, %r365, 7;
	@%p57 bra 	$L__BB0_65;
	ld.param.u64 	%rd1413, [_Z9RicianMLEPfS_S_S_S_S_S_S_S_PiS_S_S_S_S_S_S_S_S_S_S_S_S_S_S_S_S_S_S_S_S_S_S_PjS1_S1_S1_S1_PbS2_S2_S2_S2_S2_ffffjjjjjffjjjj_param_10];
	cvt.u64.u32 	%rd277, %r1142;
	add.s64 	%rd278, %rd23, %rd277;
	mul.wide.u32 	%rd279, %r1142, 4;
	add.s64 	%rd280, %rd25, %rd279;
	ld.global.f32 	%f460, [%rd280];
	cvta.to.global.u64 	%rd281, %rd1413;
	shl.b64 	%rd282, %rd278, 2;
	add.s64 	%rd283, %rd281, %rd282;
	st.global.f32 	[%rd283], %f460;
	ld.global.f32 	%f461, [%rd280+4];
	st.global.f32 	[%rd283+4], %f461;
	ld.global.f32 	%f462, [%rd280+8];
	st.global.f32 	[%rd283+8], %f462;
	ld.global.f32 	%f463, [%rd280+12];
	st.global.f32 	[%rd283+12], %f463;
	ld.global.f32 	%f464, [%rd280+16];
	st.global.f32 	[%rd283+16], %f464;
	ld.global.f32 	%f465, [%rd280+20];
	st.global.f32 	[%rd283+20], %f465;
	ld.global.f32 	%f466, [%rd280+24];
	st.global.f32 	[%rd283+24], %f466;
	ld.global.f32 	%f467, [%rd280+28];
	st.global.f32 	[%rd283+28], %f467;
	add.s32 	%r1142, %r1142, 8;
$L__BB0_65:
	ld.param.u32 	%r1011, [_Z9RicianMLEPfS_S_S_S_S_S_S_S_PiS_S_S_S_S_S_S_S_S_S_S_S_S_S_S_S_S_S_S_S_S_S_S_PjS1_S1_S1_S1_PbS2_S2_S2_S2_S2_ffffjjjjjffjjjj_param_56];
	and.b32  	%r366, %r1011, 7;
	setp.eq.s32 	%p58, %r366, 0;
	@%p58 bra 	$L__BB0_72;
	ld.param.u32 	%r1012, [_Z9RicianMLEPfS_S_S_S_S_S_S_S_PiS_S_S_S_S_S_S_S_S_S_S_S_S_S_S_S_S_S_S_S_S_S_S_PjS1_S1_S1_S1_PbS2_S2_S2_S2_S2_ffffjjjjjffjjjj_param_56];
	and.b32  	%r367, %r1012, 7;
	add.s32 	%r368, %r367, -1;
	setp.lt.u32 	%p59, %r368, 3;
	@%p59 bra 	$L__BB0_68;
	ld.param.u64 	%rd1414, [_Z9RicianMLEPfS_S_S_S_S_S_S_S_PiS_S_S_S_S_S_S_S_S_S_S_S_S_S_S_S_S_S_S_S_S_S_S_PjS1_S1_S1_S1_PbS2_S2_S2_S2_S2_ffffjjjjjffjjjj_param_10];
	cvt.u64.u32 	%rd284, %r1142;
	add.s64 	%rd285, %rd23, %rd284;
	mul.wide.u32 	%rd286, %r1142, 4;
	add.s64 	%rd287, %rd25, %rd286;
	ld.global.f32 	%f468, [%rd287];
	cvta.to.global.u64 	%rd288, %rd1414;
	shl.b64 	%rd289, %rd285, 2;
	add.s64 	%rd290, %rd288, %rd289;
	st.global.f32 	[%rd290], %f468;
	ld.global.f32 	%f469, [%rd287+4];
	st.global.f32 	[%rd290+4], %f469;
	ld.global.f32 	%f470, [%rd287+8];
	st.global.f32 	[%rd290+8], %f470;
	ld.global.f32 	%f471, [%rd287+12];
	st.global.f32 	[%rd290+12], %f471;
	add.s32 	%r1142, %r1142, 4;
$L__BB0_68:
	ld.param.u32 	%r1013, [_Z9RicianMLEPfS_S_S_S_S_S_S_S_PiS_S_S_S_S_S_S_S_S_S_S_S_S_S_S_S_S_S_S_S_S_S_S_PjS1_S1_S1_S1_PbS2_S2_S2_S2_S2_ffffjjjjjffjjjj_param_56];
	and.b32  	%r369, %r1013, 3;
	setp.eq.s32 	%p60, %r369, 0;
	@%p60 bra 	$L__BB0_72;
	ld.param.u32 	%r1014, [_Z9RicianMLEPfS_S_S_S_S_S_S_S_PiS_S_S_S_S_S_S_S_S_S_S_S_S_S_S_S_S_S_S_S_S_S_S_PjS1_S1_S1_S1_PbS2_S2_S2_S2_S2_ffffjjjjjffjjjj_param_56];
	ld.param.u64 	%rd1415, [_Z9RicianMLEPfS_S_S_S_S_S_S_S_PiS_S_S_S_S_S_S_S_S_S_S_S_S_S_S_S_S_S_S_S_S_S_S_PjS1_S1_S1_S1_PbS2_S2_S2_S2_S2_ffffjjjjjffjjjj_param_10];
	and.b32  	%r370, %r1014, 3;
	setp.eq.s32 	%p61, %r370, 1;
	cvt.u64.u32 	%rd291, %r1142;
	add.s64 	%rd292, %rd23, %rd291;
	mul.wide.u32 	%rd293, %r1142, 4;
	add.s64 	%rd52, %rd25, %rd293;
	ld.global.f32 	%f472, [%rd52];
	cvta.to.global.u64 	%rd294, %rd1415;
	shl.b64 	%rd295, %rd292, 2;
	add.s64 	%rd53, %rd294, %rd295;
	st.global.f32 	[%rd53], %f472;
	@%p61 bra 	$L__BB0_72;
	ld.param.u32 	%r1015, [_Z9RicianMLEPfS_S_S_S_S_S_S_S_PiS_S_S_S_S_S_S_S_S_S_S_S_S_S_S_S_S_S_S_S_S_S_S_PjS1_S1_S1_S1_PbS2_S2_S2_S2_S2_ffffjjjjjffjjjj_param_56];
	and.b32  	%r371, %r1015, 3;
	setp.eq.s32 	%p62, %r371, 2;
	ld.global.f32 	%f473, [%rd52+4];
	st.global.f32 	[%rd53+4], %f473;
	@%p62 bra 	$L__BB0_72;
	ld.global.f32 	%f474, [%rd52+8];
	st.global.f32 	[%rd53+8], %f474;
$L__BB0_72:
	ld.param.u32 	%r1016, [_Z9RicianMLEPfS_S_S_S_S_S_S_S_PiS_S_S_S_S_S_S_S_S_S_S_S_S_S_S_S_S_S_S_S_S_S_S_PjS1_S1_S1_S1_PbS2_S2_S2_S2_S2_ffffjjjjjffjjjj_param_56];
	ld.param.u32 	%r931, [_Z9RicianMLEPfS_S_S_S_S_S_S_S_PiS_S_S_S_S_S_S_S_S_S_S_S_S_S_S_S_S_S_S_S_S_S_S_PjS1_S1_S1_S1_PbS2_S2_S2_S2_S2_ffffjjjjjffjjjj_param_55];
	ld.param.u64 	%rd1436, [_Z9RicianMLEPfS_S_S_S_S_S_S_S_PiS_S_S_S_S_S_S_S_S_S_S_S_S_S_S_S_S_S_S_S_S_S_S_PjS1_S1_S1_S1_PbS2_S2_S2_S2_S2_ffffjjjjjffjjjj_param_17];
	ld.param.u64 	%rd1432, [_Z9RicianMLEPfS_S_S_S_S_S_S_S_PiS_S_S_S_S_S_S_S_S_S_S_S_S_S_S_S_S_S_S_S_S_S_S_PjS1_S1_S1_S1_PbS2_S2_S2_S2_S2_ffffjjjjjffjjjj_param_14];
	ld.param.u64 	%rd1405, [_Z9RicianMLEPfS_S_S_S_S_S_S_S_PiS_S_S_S_S_S_S_S_S_S_S_S_S_S_S_S_S_S_S_S_S_S_S_PjS1_S1_S1_S1_PbS2_S2_S2_S2_S2_ffffjjjjjffjjjj_param_2];
	cvta.to.global.u64 	%rd54, %rd1405;
	cvta.to.global.u64 	%rd55, %rd1436;
	cvta.to.global.u64 	%rd56, %rd1432;
	add.s32 	%r372, %r1016, 7;
	and.b32  	%r373, %r372, 7;
	add.s32 	%r49, %r373, -1;
	and.b32  	%r50, %r372, 3;
	setp.eq.s32 	%p63, %r931, 0;
	mov.b32 	%r374, 0;
	st.global.u32 	[%rd12], %r374;
	mov.f32 	%f2292, 0f00000000;
	@%p63 bra 	$L__BB0_88;
	mov.b32 	%r1144, 0;
$L__BB0_74:
	ld.param.u32 	%r1017, [_Z9RicianMLEPfS_S_S_S_S_S_S_S_PiS_S_S_S_S_S_S_S_S_S_S_S_S_S_S_S_S_S_S_S_S_S_S_PjS1_S1_S1_S1_PbS2_S2_S2_S2_S2_ffffjjjjjffjjjj_param_56];
	ld.param.u64 	%rd1425, [_Z9RicianMLEPfS_S_S_S_S_S_S_S_PiS_S_S_S_S_S_S_S_S_S_S_S_S_S_S_S_S_S_S_S_S_S_S_PjS1_S1_S1_S1_PbS2_S2_S2_S2_S2_ffffjjjjjffjjjj_param_12];
	setp.lt.u32 	%p64, %r1017, 2;
	cvt.u64.u32 	%rd296, %r1144;
	add.s64 	%rd297, %rd24, %rd296;
	cvta.to.global.u64 	%rd298, %rd1425;
	shl.b64 	%rd299, %rd297, 2;
	add.s64 	%rd57, %rd298, %rd299;
	mov.b32 	%r376, 0;
	st.global.u32 	[%rd57], %r376;
	mov.f32 	%f2291, 0f00000000;
	@%p64 bra 	$L__BB0_86;
	setp.lt.u32 	%p65, %r37, 7;
	mov.b32 	%r1147, 1;
	mov.f32 	%f2291, 0f00000000;
	@%p65 bra 	$L__BB0_78;
	mov.b32 	%r1145, 1;
	mov.f32 	%f2291, 0f00000000;
$L__BB0_77:
	.pragma "nounroll";
	ld.param.u32 	%r1018, [_Z9RicianMLEPfS_S_S_S_S_S_S_S_PiS_S_S_S_S_S_S_S_S_S_S_S_S_S_S_S_S_S_S_S_S_S_S_PjS1_S1_S1_S1_PbS2_S2_S2_S2_S2_ffffjjjjjffjjjj_param_56];
	ld.param.u32 	%r932, [_Z9RicianMLEPfS_S_S_S_S_S_S_S_PiS_S_S_S_S_S_S_S_S_S_S_S_S_S_S_S_S_S_S_S_S_S_S_PjS1_S1_S1_S1_PbS2_S2_S2_S2_S2_ffffjjjjjffjjjj_param_55];
	mad.lo.s32 	%r379, %r1145, %r932, %r1144;
	mul.wide.u32 	%rd300, %r379, 4;
	add.s64 	%rd301, %rd54, %rd300;
	ld.global.f32 	%f479, [%rd301];
	mul.wide.u32 	%rd302, %r1145, 4;
	add.s64 	%rd303, %rd25, %rd302;
	ld.global.f32 	%f480, [%rd303];
	fma.rn.f32 	%f481, %f479, %f480, %f2291;
	st.global.f32 	[%rd57], %f481;
	add.s32 	%r380, %r379, %r932;
	mul.wide.u32 	%rd304, %r380, 4;
	add.s64 	%rd305, %rd54, %rd304;
	ld.global.f32 	%f482, [%rd305];
	ld.global.f32 	%f483, [%rd303+4];
	fma.rn.f32 	%f484, %f482, %f483, %f481;
	st.global.f32 	[%rd57], %f484;
	add.s32 	%r381, %r380, %r932;
	mul.wide.u32 	%rd306, %r381, 4;
	add.s64 	%rd307, %rd54, %rd306;
	ld.global.f32 	%f485, [%rd307];
	ld.global.f32 	%f486, [%rd303+8];
	fma.rn.f32 	%f487, %f485, %f486, %f484;
	st.global.f32 	[%rd57], %f487;
	add.s32 	%r382, %r381, %r932;
	mul.wide.u32 	%rd308, %r382, 4;
	add.s64 	%rd309, %rd54, %rd308;
	ld.global.f32 	%f488, [%rd309];
	ld.global.f32 	%f489, [%rd303+12];
	fma.rn.f32 	%f490, %f488, %f489, %f487;
	st.global.f32 	[%rd57], %f490;
	add.s32 	%r383, %r382, %r932;
	mul.wide.u32 	%rd310, %r383, 4;
	add.s64 	%rd311, %rd54, %rd310;
	ld.global.f32 	%f491, [%rd311];
	ld.global.f32 	%f492, [%rd303+16];
	fma.rn.f32 	%f493, %f491, %f492, %f490;
	st.global.f32 	[%rd57], %f493;
	add.s32 	%r384, %r383, %r932;
	mul.wide.u32 	%rd312, %r384, 4;
	add.s64 	%rd313, %rd54, %rd312;
	ld.global.f32 	%f494, [%rd313];
	ld.global.f32 	%f495, [%rd303+20];
	fma.rn.f32 	%f496, %f494, %f495, %f493;
	st.global.f32 	[%rd57], %f496;
	add.s32 	%r385, %r384, %r932;
	mul.wide.u32 	%rd314, %r385, 4;
	add.s64 	%rd315, %rd54, %rd314;
	ld.global.f32 	%f497, [%rd315];
	ld.global.f32 	%f498, [%rd303+24];
	fma.rn.f32 	%f499, %f497, %f498, %f496;
	st.global.f32 	[%rd57], %f499;
	add.s32 	%r386, %r385, %r932;
	mul.wide.u32 	%rd316, %r386, 4;
	add.s64 	%rd317, %rd54, %rd316;
	ld.global.f32 	%f500, [%rd317];
	ld.global.f32 	%f501, [%rd303+28];
	fma.rn.f32 	%f2291, %f500, %f501, %f499;
	st.global.f32 	[%rd57], %f2291;
	add.s32 	%r1147, %r1145, 8;
	add.s32 	%r387, %r1145, 7;
	add.s32 	%r388, %r1018, -1;
	and.b32  	%r389, %r388, -8;
	setp.ne.s32 	%p66, %r387, %r389;
	mov.u32 	%r1145, %r1147;
	@%p66 bra 	$L__BB0_77;
$L__BB0_78:
	ld.param.u32 	%r1019, [_Z9RicianMLEPfS_S_S_S_S_S_S_S_PiS_S_S_S_S_S_S_S_S_S_S_S_S_S_S_S_S_S_S_S_S_S_S_PjS1_S1_S1_S1_PbS2_S2_S2_S2_S2_ffffjjjjjffjjjj_param_56];
	add.s32 	%r390, %r1019, -1;
	and.b32  	%r391, %r390, 7;
	setp.eq.s32 	%p67, %r391, 0;
	@%p67 bra 	$L__BB0_86;
	setp.lt.u32 	%p68, %r49, 3;
	@%p68 bra 	$L__BB0_81;
	ld.param.u32 	%r933, [_Z9RicianMLEPfS_S_S_S_S_S_S_S_PiS_S_S_S_S_S_S_S_S_S_S_S_S_S_S_S_S_S_S_S_S_S_S_PjS1_S1_S1_S1_PbS2_S2_S2_S2_S2_ffffjjjjjffjjjj_param_55];
	mad.lo.s32 	%r392, %r1147, %r933, %r1144;
	mul.wide.u32 	%rd318, %r392, 4;
	add.s64 	%rd319, %rd54, %rd318;
	ld.global.f32 	%f502, [%rd319];
	mul.wide.u32 	%rd320, %r1147, 4;
	add.s64 	%rd321, %rd25, %rd320;
	ld.global.f32 	%f503, [%rd321];
	fma.rn.f32 	%f504, %f502, %f503, %f2291;
	st.global.f32 	[%rd57], %f504;
	add.s32 	%r393, %r392, %r933;
	mul.wide.u32 	%rd322, %r393, 4;
	add.s64 	%rd323, %rd54, %rd322;
	ld.global.f32 	%f505, [%rd323];
	ld.global.f32 	%f506, [%rd321+4];
	fma.rn.f32 	%f507, %f505, %f506, %f504;
	st.global.f32 	[%rd57], %f507;
	add.s32 	%r394, %r393, %r933;
	mul.wide.u32 	%rd324, %r394, 4;
	add.s64 	%rd325, %rd54, %rd324;
	ld.global.f32 	%f508, [%rd325];
	ld.global.f32 	%f509, [%rd321+8];
	fma.rn.f32 	%f510, %f508, %f509, %f507;
	st.global.f32 	[%rd57], %f510;
	add.s32 	%r395, %r394, %r933;
	mul.wide.u32 	%rd326, %r395, 4;
	add.s64 	%rd327, %rd54, %rd326;
	ld.global.f32 	%f511, [%rd327];
	ld.global.f32 	%f512, [%rd321+12];
	fma.rn.f32 	%f2291, %f511, %f512, %f510;
	st.global.f32 	[%rd57], %f2291;
	add.s32 	%r1147, %r1147, 4;
$L__BB0_81:
	setp.eq.s32 	%p69, %r50, 0;
	@%p69 bra 	$L__BB0_86;
	setp.eq.s32 	%p70, %r38, 0;
	@%p70 bra 	$L__BB0_84;
	ld.param.u32 	%r934, [_Z9RicianMLEPfS_S_S_S_S_S_S_S_PiS_S_S_S_S_S_S_S_S_S_S_S_S_S_S_S_S_S_S_S_S_S_S_PjS1_S1_S1_S1_PbS2_S2_S2_S2_S2_ffffjjjjjffjjjj_param_55];
	mad.lo.s32 	%r396, %r1147, %r934, %r1144;
	mul.wide.u32 	%rd328, %r396, 4;
	add.s64 	%rd329, %rd54, %rd328;
	ld.global.f32 	%f513, [%rd329];
	mul.wide.u32 	%rd330, %r1147, 4;
	add.s64 	%rd331, %rd25, %rd330;
	ld.global.f32 	%f514, [%rd331];
	fma.rn.f32 	%f515, %f513, %f514, %f2291;
	st.global.f32 	[%rd57], %f515;
	add.s32 	%r397, %r396, %r934;
	mul.wide.u32 	%rd332, %r397, 4;
	add.s64 	%rd333, %rd54, %rd332;
	ld.global.f32 	%f516, [%rd333];
	ld.global.f32 	%f517, [%rd331+4];
	fma.rn.f32 	%f2291, %f516, %f517, %f515;
	st.global.f32 	[%rd57], %f2291;
	add.s32 	%r1147, %r1147, 2;
$L__BB0_84:
	setp.eq.s32 	%p71, %r39, 0;
	@%p71 bra 	$L__BB0_86;
	ld.param.u32 	%r935, [_Z9RicianMLEPfS_S_S_S_S_S_S_S_PiS_S_S_S_S_S_S_S_S_S_S_S_S_S_S_S_S_S_S_S_S_S_S_PjS1_S1_S1_S1_PbS2_S2_S2_S2_S2_ffffjjjjjffjjjj_param_55];
	mad.lo.s32 	%r398, %r1147, %r935, %r1144;
	mul.wide.u32 	%rd334, %r398, 4;
	add.s64 	%rd335, %rd54, %rd334;
	ld.global.f32 	%f518, [%rd335];
	mul.wide.u32 	%rd336, %r1147, 4;
	add.s64 	%rd337, %rd25, %rd336;
	ld.global.f32 	%f519, [%rd337];
	fma.rn.f32 	%f2291, %f518, %f519, %f2291;
$L__BB0_86:
	ld.param.u32 	%r936, [_Z9RicianMLEPfS_S_S_S_S_S_S_S_PiS_S_S_S_S_S_S_S_S_S_S_S_S_S_S_S_S_S_S_S_S_S_S_PjS1_S1_S1_S1_PbS2_S2_S2_S2_S2_ffffjjjjjffjjjj_param_55];
	ld.param.u64 	%rd1420, [_Z9RicianMLEPfS_S_S_S_S_S_S_S_PiS_S_S_S_S_S_S_S_S_S_S_S_S_S_S_S_S_S_S_S_S_S_S_PjS1_S1_S1_S1_PbS2_S2_S2_S2_S2_ffffjjjjjffjjjj_param_11];
	fma.rn.f32 	%f520, %f2291, 0f3BBB989D, 0f3F000000;
	cvt.sat.f32.f32 	%f521, %f520;
	mov.f32 	%f522, 0f4B400001;
	mov.f32 	%f523, 0f437C0000;
	fma.rm.f32 	%f524, %f521, %f523, %f522;
	add.f32 	%f525, %f524, 0fCB40007F;
	neg.f32 	%f526, %f525;
	fma.rn.f32 	%f527, %f2291, 0f3FB8AA3B, %f526;
	fma.rn.f32 	%f528, %f2291, 0f32A57060, %f527;
	mov.b32 	%r399, %f524;
	shl.b32 	%r400, %r399, 23;
	mov.b32 	%f529, %r400;
	ex2.approx.ftz.f32 	%f530, %f528;
	mul.f32 	%f531, %f530, %f529;
	st.global.f32 	[%rd57], %f531;
	ld.global.f32 	%f532, [%rd12];
	fma.rn.f32 	%f533, %f531, %f531, %f532;
	st.global.f32 	[%rd12], %f533;
	cvta.to.global.u64 	%rd338, %rd1420;
	cvt.u64.u32 	%rd339, %r1144;
	add.s64 	%rd340, %rd24, %rd339;
	shl.b64 	%rd341, %rd340, 2;
	add.s64 	%rd342, %rd338, %rd341;
	ld.global.f32 	%f534, [%rd342];
	ld.global.f32 	%f535, [%rd57];
	mul.f32 	%f536, %f534, %f535;
	add.s64 	%rd343, %rd55, %rd341;
	st.global.f32 	[%rd343], %f536;
	ld.global.f32 	%f537, [%rd25];
	fma.rn.f32 	%f538, %f537, 0f3BBB989D, 0f3F000000;
	cvt.sat.f32.f32 	%f539, %f538;
	fma.rm.f32 	%f540, %f539, %f523, %f522;
	add.f32 	%f541, %f540, 0fCB40007F;
	neg.f32 	%f542, %f541;
	fma.rn.f32 	%f543, %f537, 0f3FB8AA3B, %f542;
	fma.rn.f32 	%f544, %f537, 0f32A57060, %f543;
	mov.b32 	%r401, %f540;
	shl.b32 	%r402, %r401, 23;
	mov.b32 	%f545, %r402;
	ex2.approx.ftz.f32 	%f546, %f544;
	mul.f32 	%f547, %f546, %f545;
	mul.f32 	%f548, %f536, %f547;
	ld.global.f32 	%f549, [%rd16];
	div.rn.f32 	%f550, %f548, %f549;
	add.s64 	%rd344, %rd56, %rd341;
	st.global.f32 	[%rd344], %f550;
	add.s32 	%r1144, %r1144, 1;
	setp.ne.s32 	%p72, %r1144, %r936;
	@%p72 bra 	$L__BB0_74;
	ld.global.f32 	%f2292, [%rd12];
$L__BB0_88:
	ld.param.u32 	%r937, [_Z9RicianMLEPfS_S_S_S_S_S_S_S_PiS_S_S_S_S_S_S_S_S_S_S_S_S_S_S_S_S_S_S_S_S_S_S_PjS1_S1_S1_S1_PbS2_S2_S2_S2_S2_ffffjjjjjffjjjj_param_55];
	and.b32  	%r60, %r937, -4;
	setp.lt.f32 	%p73, %f2292, 0f00800000;
	mul.f32 	%f551, %f2292, 0f4B000000;
	selp.f32 	%f552, %f551, %f2292, %p73;
	selp.f32 	%f553, 0fC1B80000, 0f00000000, %p73;
	mov.b32 	%r403, %f552;
	add.s32 	%r404, %r403, -1059760811;
	and.b32  	%r405, %r404, -8388608;
	sub.s32 	%r406, %r403, %r405;
	mov.b32 	%f554, %r406;
	cvt.rn.f32.s32 	%f555, %r405;
	fma.rn.f32 	%f556, %f555, 0f34000000, %f553;
	add.f32 	%f557, %f554, 0fBF800000;
	fma.rn.f32 	%f558, %f557, 0fBE055027, 0f3E1039F6;
	fma.rn.f32 	%f559, %f558, %f557, 0fBDF8CDCC;
	fma.rn.f32 	%f560, %f559, %f557, 0f3E0F2955;
	fma.rn.f32 	%f561, %f560, %f557, 0fBE2AD8B9;
	fma.rn.f32 	%f562, %f561, %f557, 0f3E4CED0B;
	fma.rn.f32 	%f563, %f562, %f557, 0fBE7FFF22;
	fma.rn.f32 	%f564, %f563, %f557, 0f3EAAAA78;
	fma.rn.f32 	%f565, %f564, %f557, 0fBF000000;
	mul.f32 	%f566, %f557, %f565;
	fma.rn.f32 	%f567, %f566, %f557, %f557;
	fma.rn.f32 	%f568, %f556, 0f3F317218, %f567;
	setp.gt.u32 	%p74, %r403, 2139095039;
	fma.rn.f32 	%f569, %f552, 0f7F800000, 0f7F800000;
	selp.f32 	%f570, %f569, %f568, %p74;
	setp.eq.f32 	%p75, %f552, 0f00000000;
	selp.f32 	%f571, 0fFF800000, %f570, %p75;
	st.global.f32 	[%rd12], %f571;
	mov.b16 	%rs21, 1;
	st.global.u8 	[%rd26], %rs21;
	mov.b32 	%r407, 0;
	st.global.u32 	[%rd27], %r407;
	ld.global.u8 	%rs22, [%rd26];
	setp.eq.s16 	%p76, %rs22, 0;
	@%p76 bra 	$L__BB0_110;
$L__BB0_89:
	ld.param.u32 	%r938, [_Z9RicianMLEPfS_S_S_S_S_S_S_S_PiS_S_S_S_S_S_S_S_S_S_S_S_S_S_S_S_S_S_S_S_S_S_S_PjS1_S1_S1_S1_PbS2_S2_S2_S2_S2_ffffjjjjjffjjjj_param_55];
	setp.eq.s32 	%p77, %r938, 0;
	ld.global.u32 	%r408, [%rd27];
	add.s32 	%r409, %r408, 1;
	st.global.u32 	[%rd27], %r409;
	ld.global.f32 	%f573, [%rd25];
	st.global.f32 	[%rd28], %f573;
	mov.b32 	%r410, 0;
	st.global.u32 	[%rd25], %r410;
	mov.f32 	%f2296, 0f00000000;
	@%p77 bra 	$L__BB0_98;
	mov.b32 	%r1149, 0;
	mov.f32 	%f2296, 0f00000000;
$L__BB0_91:
	cvt.u64.u32 	%rd345, %r1149;
	add.s64 	%rd346, %rd24, %rd345;
	shl.b64 	%rd347, %rd346, 2;
	add.s64 	%rd348, %rd55, %rd347;
	ld.global.f32 	%f36, [%rd348];
	add.s64 	%rd349, %rd56, %rd347;
	ld.global.f32 	%f37, [%rd349];
	abs.f32 	%f38, %f37;
	setp.geu.f32 	%p78, %f38, 0f40700000;
	@%p78 bra 	$L__BB0_93;
	div.rn.f32 	%f581, %f37, 0f40700000;
	mul.f32 	%f582, %f581, %f581;
	cvt.f64.f32 	%fd66, %f38;
	cvt.f64.f32 	%fd67, %f582;
	fma.rn.f64 	%fd68, %fd67, 0d3F353DA9D9ADB0D3, 0d3F68B395992EE59C;
	fma.rn.f64 	%fd69, %fd68, %fd67, 0d3F9B39B5835A121A;
	fma.rn.f64 	%fd70, %fd69, %fd67, 0d3FC34F07FAF62AEA;
	fma.rn.f64 	%fd71, %fd70, %fd67, 0d3FE07AC98FAB8428;
	fma.rn.f64 	%fd72, %fd71, %fd67, 0d3FEC1FFF5991ECA7;
	fma.rn.f64 	%fd73, %fd72, %fd67, 0d3FE0000000000000;
	mul.f64 	%fd74, %fd73, %fd66;
	cvt.rn.f32.f64 	%f583, %fd74;
	fma.rn.f32 	%f584, %f38, 0fBBBB989D, 0f3F000000;
	cvt.sat.f32.f32 	%f585, %f584;
	mov.f32 	%f586, 0f4B400001;
	mov.f32 	%f587, 0f437C0000;
	fma.rm.f32 	%f588, %f585, %f587, %f586;
	add.f32 	%f589, %f588, 0fCB40007F;
	neg.f32 	%f590, %f589;
	fma.rn.f32 	%f591, %f38, 0fBFB8AA3B, %f590;
	fma.rn.f32 	%f592, %f38, 0fB2A57060, %f591;
	mov.b32 	%r412, %f588;
	shl.b32 	%r413, %r412, 23;
	mov.b32 	%f593, %r413;
	ex2.approx.ftz.f32 	%f594, %f592;
	mul.f32 	%f595, %f594, %f593;
	mul.f32 	%f2294, %f595, %f583;
	bra.uni 	$L__BB0_94;
$L__BB0_93:
	mov.f32 	%f575, 0f40700000;
	div.rn.f32 	%f576, %f575, %f38;
	cvt.f64.f32 	%fd52, %f576;
	fma.rn.f64 	%fd53, %fd52, 0dBF7134A34AC8503B, 0d3F924E3A4AA99C71;
	fma.rn.f64 	%fd54, %fd53, %fd52, 0dBF9DA5E2FE119350;
	fma.rn.f64 	%fd55, %fd54, %fd52, 0d3F9760A9381D27D9;
	cvt.rn.f32.f64 	%f577, %fd55;
	mul.f32 	%f578, %f576, %f577;
	cvt.f64.f32 	%fd56, %f578;
	add.f64 	%fd57, %fd56, 0dBF852051AF1F3CDC;
	fma.rn.f64 	%fd58, %fd57, %fd52, 0d3F5AD64FD85A7496;
	fma.rn.f64 	%fd59, %fd58, %fd52, 0dBF6DA81156948C3F;
	fma.rn.f64 	%fd60, %fd59, %fd52, 0dBFA46B2ECD1CFEBE;
	fma.rn.f64 	%fd61, %fd60, %fd52, 0d3FD988453365DE00;
	cvt.rn.f32.f64 	%f579, %fd61;
	sqrt.rn.f32 	%f580, %f38;
	cvt.f64.f32 	%fd62, %f580;
	rcp.rn.f64 	%fd63, %fd62;
	cvt.f64.f32 	%fd64, %f579;
	mul.f64 	%fd65, %fd63, %fd64;
	cvt.rn.f32.f64 	%f2294, %fd65;
$L__BB0_94:
	setp.lt.f32 	%p80, %f37, 0f00000000;
	neg.f32 	%f596, %f2294;
	selp.f32 	%f597, %f596, %f2294, %p80;
	mul.f32 	%f42, %f36, %f597;
	@%p78 bra 	$L__BB0_96;
	div.rn.f32 	%f601, %f37, 0f40700000;
	mul.f32 	%f602, %f601, %f601;
	cvt.f64.f32 	%fd87, %f602;
	fma.rn.f64 	%fd88, %fd87, 0d3F72C3D75AC54874, 0d3FA278A88849E5FD;
	fma.rn.f64 	%fd89, %fd88, %fd87, 0d3FD105B474E732AA;
	fma.rn.f64 	%fd90, %fd89, %fd87, 0d3FF34ED83FC7962C;
	fma.rn.f64 	%fd91, %fd90, %fd87, 0d4008B833B89430A4;
	fma.rn.f64 	%fd92, %fd91, %fd87, 0d400C1FFEE6248CA7;
	fma.rn.f64 	%fd93, %fd92, %fd87, 0d3FF0000000000000;
	cvt.rn.f32.f64 	%f603, %fd93;
	fma.rn.f32 	%f604, %f38, 0fBBBB989D, 0f3F000000;
	cvt.sat.f32.f32 	%f605, %f604;
	mov.f32 	%f606, 0f4B400001;
	mov.f32 	%f607, 0f437C0000;
	fma.rm.f32 	%f608, %f605, %f607, %f606;
	add.f32 	%f609, %f608, 0fCB40007F;
	neg.f32 	%f610, %f609;
	fma.rn.f32 	%f611, %f38, 0fBFB8AA3B, %f610;
	fma.rn.f32 	%f612, %f38, 0fB2A57060, %f611;
	mov.b32 	%r414, %f608;
	shl.b32 	%r415, %r414, 23;
	mov.b32 	%f613, %r415;
	ex2.approx.ftz.f32 	%f614, %f612;
	mul.f32 	%f615, %f614, %f613;
	mul.f32 	%f2295, %f615, %f603;
	bra.uni 	$L__BB0_97;
$L__BB0_96:
	mov.f32 	%f598, 0f40700000;
	div.rn.f32 	%f599, %f598, %f38;
	sqrt.rn.f32 	%f600, %f38;
	cvt.f64.f32 	%fd75, %f600;
	rcp.rn.f64 	%fd76, %fd75;
	cvt.f64.f32 	%fd77, %f599;
	fma.rn.f64 	%fd78, %fd77, 0d3F70125EFD3B7F88, 0dBF90DF2BCA084C55;
	fma.rn.f64 	%fd79, %fd78, %fd77, 0d3F9AFCE6F0E55AE3;
	fma.rn.f64 	%fd80, %fd79, %fd77, 0dBF9512271EFDC716;
	fma.rn.f64 	%fd81, %fd80, %fd77, 0d3F82C3F38A50D154;
	fma.rn.f64 	%fd82, %fd81, %fd77, 0dBF59D0C14E13894A;
	fma.rn.f64 	%fd83, %fd82, %fd77, 0d3F6275482B92D5DB;
	fma.rn.f64 	%fd84, %fd83, %fd77, 0d3F8B35A5FF2D9D1C;
	fma.rn.f64 	%fd85, %fd84, %fd77, 0d3FD988453365DE00;
	mul.f64 	%fd86, %fd85, %fd76;
	cvt.rn.f32.f64 	%f2295, %fd86;
$L__BB0_97:
	ld.param.u32 	%r939, [_Z9RicianMLEPfS_S_S_S_S_S_S_S_PiS_S_S_S_S_S_S_S_S_S_S_S_S_S_S_S_S_S_S_S_S_S_S_PjS1_S1_S1_S1_PbS2_S2_S2_S2_S2_ffffjjjjjffjjjj_param_55];
	div.rn.f32 	%f616, %f42, %f2295;
	add.f32 	%f2296, %f2296, %f616;
	st.global.f32 	[%rd25], %f2296;
	add.s32 	%r1149, %r1149, 1;
	setp.ne.s32 	%p81, %r1149, %r939;
	@%p81 bra 	$L__BB0_91;
$L__BB0_98:
	ld.param.u32 	%r940, [_Z9RicianMLEPfS_S_S_S_S_S_S_S_PiS_S_S_S_S_S_S_S_S_S_S_S_S_S_S_S_S_S_S_S_S_S_S_PjS1_S1_S1_S1_PbS2_S2_S2_S2_S2_ffffjjjjjffjjjj_param_55];
	setp.eq.s32 	%p82, %r940, 0;
	setp.lt.f32 	%p83, %f2296, 0f00800000;
	mul.f32 	%f617, %f2296, 0f4B000000;
	selp.f32 	%f618, %f617, %f2296, %p83;
	selp.f32 	%f619, 0fC1B80000, 0f00000000, %p83;
	mov.b32 	%r416, %f618;
	add.s32 	%r417, %r416, -1059760811;
	and.b32  	%r418, %r417, -8388608;
	sub.s32 	%r419, %r416, %r418;
	mov.b32 	%f620, %r419;
	cvt.rn.f32.s32 	%f621, %r418;
	fma.rn.f32 	%f622, %f621, 0f34000000, %f619;
	add.f32 	%f623, %f620, 0fBF800000;
	fma.rn.f32 	%f624, %f623, 0fBE055027, 0f3E1039F6;
	fma.rn.f32 	%f625, %f624, %f623, 0fBDF8CDCC;
	fma.rn.f32 	%f626, %f625, %f623, 0f3E0F2955;
	fma.rn.f32 	%f627, %f626, %f623, 0fBE2AD8B9;
	fma.rn.f32 	%f628, %f627, %f623, 0f3E4CED0B;
	fma.rn.f32 	%f629, %f628, %f623, 0fBE7FFF22;
	fma.rn.f32 	%f630, %f629, %f623, 0f3EAAAA78;
	fma.rn.f32 	%f631, %f630, %f623, 0fBF000000;
	mul.f32 	%f632, %f623, %f631;
	fma.rn.f32 	%f633, %f632, %f623, %f623;
	fma.rn.f32 	%f634, %f622, 0f3F317218, %f633;
	setp.gt.u32 	%p84, %r416, 2139095039;
	fma.rn.f32 	%f635, %f618, 0f7F800000, 0f7F800000;
	selp.f32 	%f636, %f635, %f634, %p84;
	setp.eq.f32 	%p85, %f618, 0f00000000;
	selp.f32 	%f637, 0fFF800000, %f636, %p85;
	ld.global.f32 	%f638, [%rd12];
	sub.f32 	%f639, %f637, %f638;
	st.global.f32 	[%rd25], %f639;
	@%p82 bra 	$L__BB0_107;
	ld.param.u32 	%r941, [_Z9RicianMLEPfS_S_S_S_S_S_S_S_PiS_S_S_S_S_S_S_S_S_S_S_S_S_S_S_S_S_S_S_S_S_S_S_PjS1_S1_S1_S1_PbS2_S2_S2_S2_S2_ffffjjjjjffjjjj_param_55];
	add.s32 	%r421, %r941, -1;
	setp.lt.u32 	%p86, %r421, 3;
	mov.b32 	%r1152, 0;
	@%p86 bra 	$L__BB0_102;
	mov.b32 	%r1150, 0;
$L__BB0_101:
	.pragma "nounroll";
	cvt.u64.u32 	%rd350, %r1150;
	add.s64 	%rd351, %rd24, %rd350;
	shl.b64 	%rd352, %rd351, 2;
	add.s64 	%rd353, %rd55, %rd352;
	ld.global.f32 	%f640, [%rd353];
	ld.global.f32 	%f641, [%rd25];
	fma.rn.f32 	%f642, %f641, 0f3BBB989D, 0f3F000000;
	cvt.sat.f32.f32 	%f643, %f642;
	mov.f32 	%f644, 0f4B400001;
	mov.f32 	%f645, 0f437C0000;
	fma.rm.f32 	%f646, %f643, %f645, %f644;
	add.f32 	%f647, %f646, 0fCB40007F;
	neg.f32 	%f648, %f647;
	fma.rn.f32 	%f649, %f641, 0f3FB8AA3B, %f648;
	fma.rn.f32 	%f650, %f641, 0f32A57060, %f649;
	mov.b32 	%r423, %f646;
	shl.b32 	%r424, %r423, 23;
	mov.b32 	%f651, %r424;
	ex2.approx.ftz.f32 	%f652, %f650;
	mul.f32 	%f653, %f652, %f651;
	mul.f32 	%f654, %f640, %f653;
	ld.global.f32 	%f655, [%rd16];
	div.rn.f32 	%f656, %f654, %f655;
	add.s64 	%rd354, %rd56, %rd352;
	st.global.f32 	[%rd354], %f656;
	ld.global.f32 	%f657, [%rd353+4];
	ld.global.f32 	%f658, [%rd25];
	fma.rn.f32 	%f659, %f658, 0f3BBB989D, 0f3F000000;
	cvt.sat.f32.f32 	%f660, %f659;
	fma.rm.f32 	%f661, %f660, %f645, %f644;
	add.f32 	%f662, %f661, 0fCB40007F;
	neg.f32 	%f663, %f662;
	fma.rn.f32 	%f664, %f658, 0f3FB8AA3B, %f663;
	fma.rn.f32 	%f665, %f658, 0f32A57060, %f664;
	mov.b32 	%r425, %f661;
	shl.b32 	%r426, %r425, 23;
	mov.b32 	%f666, %r426;
	ex2.approx.ftz.f32 	%f667, %f665;
	mul.f32 	%f668, %f667, %f666;
	mul.f32 	%f669, %f657, %f668;
	ld.global.f32 	%f670, [%rd16];
	div.rn.f32 	%f671, %f669, %f670;
	st.global.f32 	[%rd354+4], %f671;
	ld.global.f32 	%f672, [%rd353+8];
	ld.global.f32 	%f673, [%rd25];
	fma.rn.f32 	%f674, %f673, 0f3BBB989D, 0f3F000000;
	cvt.sat.f32.f32 	%f675, %f674;
	fma.rm.f32 	%f676, %f675, %f645, %f644;
	add.f32 	%f677, %f676, 0fCB40007F;
	neg.f32 	%f678, %f677;
	fma.rn.f32 	%f679, %f673, 0f3FB8AA3B, %f678;
	fma.rn.f32 	%f680, %f673, 0f32A57060, %f679;
	mov.b32 	%r427, %f676;
	shl.b32 	%r428, %r427, 23;
	mov.b32 	%f681, %r428;
	ex2.approx.ftz.f32 	%f682, %f680;
	mul.f32 	%f683, %f682, %f681;
	mul.f32 	%f684, %f672, %f683;
	ld.global.f32 	%f685, [%rd16];
	div.rn.f32 	%f686, %f684, %f685;
	st.global.f32 	[%rd354+8], %f686;
	ld.global.f32 	%f687, [%rd353+12];
	ld.global.f32 	%f688, [%rd25];
	fma.rn.f32 	%f689, %f688, 0f3BBB989D, 0f3F000000;
	cvt.sat.f32.f32 	%f690, %f689;
	fma.rm.f32 	%f691, %f690, %f645, %f644;
	add.f32 	%f692, %f691, 0fCB40007F;
	neg.f32 	%f693, %f692;
	fma.rn.f32 	%f694, %f688, 0f3FB8AA3B, %f693;
	fma.rn.f32 	%f695, %f688, 0f32A57060, %f694;
	mov.b32 	%r429, %f691;
	shl.b32 	%r430, %r429, 23;
	mov.b32 	%f696, %r430;
	ex2.approx.ftz.f32 	%f697, %f695;
	mul.f32 	%f698, %f697, %f696;
	mul.f32 	%f699, %f687, %f698;
	ld.global.f32 	%f700, [%rd16];
	div.rn.f32 	%f701, %f699, %f700;
	st.global.f32 	[%rd354+12], %f701;
	add.s32 	%r1150, %r1150, 4;
	setp.ne.s32 	%p87, %r1150, %r60;
	mov.u32 	%r1152, %r60;
	@%p87 bra 	$L__BB0_101;
$L__BB0_102:
	ld.param.u32 	%r942, [_Z9RicianMLEPfS_S_S_S_S_S_S_S_PiS_S_S_S_S_S_S_S_S_S_S_S_S_S_S_S_S_S_S_S_S_S_S_PjS1_S1_S1_S1_PbS2_S2_S2_S2_S2_ffffjjjjjffjjjj_param_55];
	and.b32  	%r66, %r942, 3;
	setp.eq.s32 	%p88, %r66, 0;
	@%p88 bra 	$L__BB0_107;
	setp.eq.s32 	%p89, %r66, 1;
	@%p89 bra 	$L__BB0_105;
	cvt.u64.u32 	%rd355, %r1152;
	add.s64 	%rd356, %rd24, %rd355;
	shl.b64 	%rd357, %rd356, 2;
	add.s64 	%rd358, %rd55, %rd357;
	ld.global.f32 	%f702, [%rd358];
	ld.global.f32 	%f703, [%rd25];
	fma.rn.f32 	%f704, %f703, 0f3BBB989D, 0f3F000000;
	cvt.sat.f32.f32 	%f705, %f704;
	mov.f32 	%f706, 0f4B400001;
	mov.f32 	%f707, 0f437C0000;
	fma.rm.f32 	%f708, %f705, %f707, %f706;
	add.f32 	%f709, %f708, 0fCB40007F;
	neg.f32 	%f710, %f709;
	fma.rn.f32 	%f711, %f703, 0f3FB8AA3B, %f710;
	fma.rn.f32 	%f712, %f703, 0f32A57060, %f711;
	mov.b32 	%r431, %f708;
	shl.b32 	%r432, %r431, 23;
	mov.b32 	%f713, %r432;
	ex2.approx.ftz.f32 	%f714, %f712;
	mul.f32 	%f715, %f714, %f713;
	mul.f32 	%f716, %f702, %f715;
	ld.global.f32 	%f717, [%rd16];
	div.rn.f32 	%f718, %f716, %f717;
	add.s64 	%rd359, %rd56, %rd357;
	st.global.f32 	[%rd359], %f718;
	ld.global.f32 	%f719, [%rd358+4];
	ld.global.f32 	%f720, [%rd25];
	fma.rn.f32 	%f721, %f720, 0f3BBB989D, 0f3F000000;
	cvt.sat.f32.f32 	%f722, %f721;
	fma.rm.f32 	%f723, %f722, %f707, %f706;
	add.f32 	%f724, %f723, 0fCB40007F;
	neg.f32 	%f725, %f724;
	fma.rn.f32 	%f726, %f720, 0f3FB8AA3B, %f725;
	fma.rn.f32 	%f727, %f720, 0f32A57060, %f726;
	mov.b32 	%r433, %f723;
	shl.b32 	%r434, %r433, 23;
	mov.b32 	%f728, %r434;
	ex2.approx.ftz.f32 	%f729, %f727;
	mul.f32 	%f730, %f729, %f728;
	mul.f32 	%f731, %f719, %f730;
	ld.global.f32 	%f732, [%rd16];
	div.rn.f32 	%f733, %f731, %f732;
	st.global.f32 	[%rd359+4], %f733;
	add.s32 	%r1152, %r1152, 2;
$L__BB0_105:
	ld.param.u32 	%r943, [_Z9RicianMLEPfS_S_S_S_S_S_S_S_PiS_S_S_S_S_S_S_S_S_S_S_S_S_S_S_S_S_S_S_S_S_S_S_PjS1_S1_S1_S1_PbS2_S2_S2_S2_S2_ffffjjjjjffjjjj_param_55];
	and.b32  	%r435, %r943, 1;
	setp.eq.b32 	%p90, %r435, 1;
	not.pred 	%p91, %p90;
	@%p91 bra 	$L__BB0_107;
	cvt.u64.u32 	%rd360, %r1152;
	add.s64 	%rd361, %rd24, %rd360;
	shl.b64 	%rd362, %rd361, 2;
	add.s64 	%rd363, %rd55, %rd362;
	ld.global.f32 	%f734, [%rd363];
	ld.global.f32 	%f735, [%rd25];
	fma.rn.f32 	%f736, %f735, 0f3BBB989D, 0f3F000000;
	cvt.sat.f32.f32 	%f737, %f736;
	mov.f32 	%f738, 0f4B400001;
	mov.f32 	%f739, 0f437C0000;
	fma.rm.f32 	%f740, %f737, %f739, %f738;
	add.f32 	%f741, %f740, 0fCB40007F;
	neg.f32 	%f742, %f741;
	fma.rn.f32 	%f743, %f735, 0f3FB8AA3B, %f742;
	fma.rn.f32 	%f744, %f735, 0f32A57060, %f743;
	mov.b32 	%r436, %f740;
	shl.b32 	%r437, %r436, 23;
	mov.b32 	%f745, %r437;
	ex2.approx.ftz.f32 	%f746, %f744;
	mul.f32 	%f747, %f746, %f745;
	mul.f32 	%f748, %f734, %f747;
	ld.global.f32 	%f749, [%rd16];
	div.rn.f32 	%f750, %f748, %f749;
	add.s64 	%rd364, %rd56, %rd362;
	st.global.f32 	[%rd364], %f750;
$L__BB0_107:
	ld.param.u32 	%r906, [_Z9RicianMLEPfS_S_S_S_S_S_S_S_PiS_S_S_S_S_S_S_S_S_S_S_S_S_S_S_S_S_S_S_S_S_S_S_PjS1_S1_S1_S1_PbS2_S2_S2_S2_S2_ffffjjjjjffjjjj_param_50];
	ld.global.u32 	%r438, [%rd27];
	setp.ge.u32 	%p93, %r438, %r906;
	mov.pred 	%p408, 0;
	@%p93 bra 	$L__BB0_109;
	ld.global.f32 	%f751, [%rd25];
	ld.global.f32 	%f752, [%rd28];
	sub.f32 	%f753, %f751, %f752;
	div.rn.f32 	%f754, %f753, %f752;
	abs.f32 	%f755, %f754;
	setp.neu.f32 	%p408, %f755, 0f00000000;
$L__BB0_109:
	selp.u16 	%rs23, 1, 0, %p408;
	st.global.u8 	[%rd26], %rs23;
	@%p408 bra 	$L__BB0_89;
$L__BB0_110:
	ld.param.u32 	%r944, [_Z9RicianMLEPfS_S_S_S_S_S_S_S_PiS_S_S_S_S_S_S_S_S_S_S_S_S_S_S_S_S_S_S_S_S_S_S_PjS1_S1_S1_S1_PbS2_S2_S2_S2_S2_ffffjjjjjffjjjj_param_55];
	ld.param.u64 	%rd1407, [_Z9RicianMLEPfS_S_S_S_S_S_S_S_PiS_S_S_S_S_S_S_S_S_S_S_S_S_S_S_S_S_S_S_S_S_S_S_PjS1_S1_S1_S1_PbS2_S2_S2_S2_S2_ffffjjjjjffjjjj_param_4];
	ld.param.u64 	%rd1406, [_Z9RicianMLEPfS_S_S_S_S_S_S_S_PiS_S_S_S_S_S_S_S_S_S_S_S_S_S_S_S_S_S_S_S_S_S_S_PjS1_S1_S1_S1_PbS2_S2_S2_S2_S2_ffffjjjjjffjjjj_param_3];
	cvta.to.global.u64 	%rd58, %rd1406;
	cvta.to.global.u64 	%rd59, %rd1407;
	setp.eq.s32 	%p94, %r944, 0;
	mov.b16 	%rs24, 0;
	st.global.u8 	[%rd29], %rs24;
	@%p94 bra 	$L__BB0_122;
	mov.b32 	%r1153, 0;
$L__BB0_112:
	cvt.u64.u32 	%rd365, %r1153;
	add.s64 	%rd366, %rd24, %rd365;
	shl.b64 	%rd367, %rd366, 2;
	add.s64 	%rd368, %rd56, %rd367;
	ld.global.f32 	%f48, [%rd368];
	abs.f32 	%f49, %f48;
	setp.geu.f32 	%p95, %f49, 0f40700000;
	@%p95 bra 	$L__BB0_114;
	div.rn.f32 	%f762, %f48, 0f40700000;
	mul.f32 	%f763, %f762, %f762;
	cvt.f64.f32 	%fd108, %f49;
	cvt.f64.f32 	%fd109, %f763;
	fma.rn.f64 	%fd110, %fd109, 0d3F353DA9D9ADB0D3, 0d3F68B395992EE59C;
	fma.rn.f64 	%fd111, %fd110, %fd109, 0d3F9B39B5835A121A;
	fma.rn.f64 	%fd112, %fd111, %fd109, 0d3FC34F07FAF62AEA;
	fma.rn.f64 	%fd113, %fd112, %fd109, 0d3FE07AC98FAB8428;
	fma.rn.f64 	%fd114, %fd113, %fd109, 0d3FEC1FFF5991ECA7;
	fma.rn.f64 	%fd115, %fd114, %fd109, 0d3FE0000000000000;
	mul.f64 	%fd116, %fd115, %fd108;
	cvt.rn.f32.f64 	%f764, %fd116;
	fma.rn.f32 	%f765, %f49, 0fBBBB989D, 0f3F000000;
	cvt.sat.f32.f32 	%f766, %f765;
	mov.f32 	%f767, 0f4B400001;
	mov.f32 	%f768, 0f437C0000;
	fma.rm.f32 	%f769, %f766, %f768, %f767;
	add.f32 	%f770, %f769, 0fCB40007F;
	neg.f32 	%f771, %f770;
	fma.rn.f32 	%f772, %f49, 0fBFB8AA3B, %f771;
	fma.rn.f32 	%f773, %f49, 0fB2A57060, %f772;
	mov.b32 	%r440, %f769;
	shl.b32 	%r441, %r440, 23;
	mov.b32 	%f774, %r441;
	ex2.approx.ftz.f32 	%f775, %f773;
	mul.f32 	%f776, %f775, %f774;
	mul.f32 	%f2297, %f776, %f764;
	bra.uni 	$L__BB0_115;
$L__BB0_114:
	mov.f32 	%f756, 0f40700000;
	div.rn.f32 	%f757, %f756, %f49;
	cvt.f64.f32 	%fd94, %f757;
	fma.rn.f64 	%fd95, %fd94, 0dBF7134A34AC8503B, 0d3F924E3A4AA99C71;
	fma.rn.f64 	%fd96, %fd95, %fd94, 0dBF9DA5E2FE119350;
	fma.rn.f64 	%fd97, %fd96, %fd94, 0d3F9760A9381D27D9;
	cvt.rn.f32.f64 	%f758, %fd97;
	mul.f32 	%f759, %f757, %f758;
	cvt.f64.f32 	%fd98, %f759;
	add.f64 	%fd99, %fd98, 0dBF852051AF1F3CDC;
	fma.rn.f64 	%fd100, %fd99, %fd94, 0d3F5AD64FD85A7496;
	fma.rn.f64 	%fd101, %fd100, %fd94, 0dBF6DA81156948C3F;
	fma.rn.f64 	%fd102, %fd101, %fd94, 0dBFA46B2ECD1CFEBE;
	fma.rn.f64 	%fd103, %fd102, %fd94, 0d3FD988453365DE00;
	cvt.rn.f32.f64 	%f760, %fd103;
	sqrt.rn.f32 	%f761, %f49;
	cvt.f64.f32 	%fd104, %f761;
	rcp.rn.f64 	%fd105, %fd104;
	cvt.f64.f32 	%fd106, %f760;
	mul.f64 	%fd107, %fd105, %fd106;
	cvt.rn.f32.f64 	%f2297, %fd107;
$L__BB0_115:
	setp.lt.f32 	%p97, %f48, 0f00000000;
	neg.f32 	%f777, %f2297;
	selp.f32 	%f778, %f777, %f2297, %p97;
	cvt.f64.f32 	%fd2, %f778;
	@%p95 bra 	$L__BB0_117;
	div.rn.f32 	%f782, %f48, 0f40700000;
	mul.f32 	%f783, %f782, %f782;
	cvt.f64.f32 	%fd129, %f783;
	fma.rn.f64 	%fd130, %fd129, 0d3F72C3D75AC54874, 0d3FA278A88849E5FD;
	fma.rn.f64 	%fd131, %fd130, %fd129, 0d3FD105B474E732AA;
	fma.rn.f64 	%fd132, %fd131, %fd129, 0d3FF34ED83FC7962C;
	fma.rn.f64 	%fd133, %fd132, %fd129, 0d4008B833B89430A4;
	fma.rn.f64 	%fd134, %fd133, %fd129, 0d400C1FFEE6248CA7;
	fma.rn.f64 	%fd135, %fd134, %fd129, 0d3FF0000000000000;
	cvt.rn.f32.f64 	%f784, %fd135;
	fma.rn.f32 	%f785, %f49, 0fBBBB989D, 0f3F000000;
	cvt.sat.f32.f32 	%f786, %f785;
	mov.f32 	%f787, 0f4B400001;
	mov.f32 	%f788, 0f437C0000;
	fma.rm.f32 	%f789, %f786, %f788, %f787;
	add.f32 	%f790, %f789, 0fCB40007F;
	neg.f32 	%f791, %f790;
	fma.rn.f32 	%f792, %f49, 0fBFB8AA3B, %f791;
	fma.rn.f32 	%f793, %f49, 0fB2A57060, %f792;
	mov.b32 	%r442, %f789;
	shl.b32 	%r443, %r442, 23;
	mov.b32 	%f794, %r443;
	ex2.approx.ftz.f32 	%f795, %f793;
	mul.f32 	%f796, %f795, %f794;
	mul.f32 	%f2298, %f796, %f784;
	bra.uni 	$L__BB0_118;
$L__BB0_117:
	mov.f32 	%f779, 0f40700000;
	div.rn.f32 	%f780, %f779, %f49;
	sqrt.rn.f32 	%f781, %f49;
	cvt.f64.f32 	%fd117, %f781;
	rcp.rn.f64 	%fd118, %fd117;
	cvt.f64.f32 	%fd119, %f780;
	fma.rn.f64 	%fd120, %fd119, 0d3F70125EFD3B7F88, 0dBF90DF2BCA084C55;
	fma.rn.f64 	%fd121, %fd120, %fd119, 0d3F9AFCE6F0E55AE3;
	fma.rn.f64 	%fd122, %fd121, %fd119, 0dBF9512271EFDC716;
	fma.rn.f64 	%fd123, %fd122, %fd119, 0d3F82C3F38A50D154;
	fma.rn.f64 	%fd124, %fd123, %fd119, 0dBF59D0C14E13894A;
	fma.rn.f64 	%fd125, %fd124, %fd119, 0d3F6275482B92D5DB;
	fma.rn.f64 	%fd126, %fd125, %fd119, 0d3F8B35A5FF2D9D1C;
	fma.rn.f64 	%fd127, %fd126, %fd119, 0d3FD988453365DE00;
	mul.f64 	%fd128, %fd127, %fd118;
	cvt.rn.f32.f64 	%f2298, %fd128;
$L__BB0_118:
	ld.param.u64 	%rd1435, [_Z9RicianMLEPfS_S_S_S_S_S_S_S_PiS_S_S_S_S_S_S_S_S_S_S_S_S_S_S_S_S_S_S_S_S_S_S_PjS1_S1_S1_S1_PbS2_S2_S2_S2_S2_ffffjjjjjffjjjj_param_16];
	cvt.f64.f32 	%fd136, %f2298;
	cvt.f64.f32 	%fd137, %f48;
	mul.f64 	%fd138, %fd137, 0d3FE0000000000000;
	mul.f64 	%fd139, %fd138, %fd2;
	div.rn.f64 	%fd140, %fd139, %fd136;
	cvt.rn.f32.f64 	%f797, %fd140;
	cvt.u64.u32 	%rd369, %r1153;
	add.s64 	%rd370, %rd24, %rd369;
	cvta.to.global.u64 	%rd60, %rd1435;
	shl.b64 	%rd371, %rd370, 2;
	add.s64 	%rd372, %rd60, %rd371;
	st.global.f32 	[%rd372], %f797;
	setp.leu.f32 	%p98, %f797, 0f00000000;
	@%p98 bra 	$L__BB0_120;
	mov.b16 	%rs25, 1;
	st.global.u8 	[%rd29], %rs25;
$L__BB0_120:
	ld.param.u32 	%r945, [_Z9RicianMLEPfS_S_S_S_S_S_S_S_PiS_S_S_S_S_S_S_S_S_S_S_S_S_S_S_S_S_S_S_S_S_S_S_PjS1_S1_S1_S1_PbS2_S2_S2_S2_S2_ffffjjjjjffjjjj_param_55];
	add.s32 	%r1153, %r1153, 1;
	setp.ne.s32 	%p99, %r1153, %r945;
	@%p99 bra 	$L__BB0_112;
	ld.global.u8 	%rs26, [%rd29];
	setp.ne.s16 	%p100, %rs26, 0;
	@%p100 bra 	$L__BB0_145;
$L__BB0_122:
	ld.param.u32 	%r1045, [_Z9RicianMLEPfS_S_S_S_S_S_S_S_PiS_S_S_S_S_S_S_S_S_S_S_S_S_S_S_S_S_S_S_S_S_S_S_PjS1_S1_S1_S1_PbS2_S2_S2_S2_S2_ffffjjjjjffjjjj_param_56];
	setp.lt.u32 	%p352, %r1045, 2;
	@%p352 bra 	$L__BB0_134;
	setp.lt.u32 	%p353, %r37, 7;
	mov.b32 	%r1239, 1;
	@%p353 bra 	$L__BB0_126;
	mov.b32 	%r1241, 1;
$L__BB0_125:
	.pragma "nounroll";
	ld.param.u32 	%r1046, [_Z9RicianMLEPfS_S_S_S_S_S_S_S_PiS_S_S_S_S_S_S_S_S_S_S_S_S_S_S_S_S_S_S_S_S_S_S_PjS1_S1_S1_S1_PbS2_S2_S2_S2_S2_ffffjjjjjffjjjj_param_56];
	mul.wide.u32 	%rd1266, %r1241, 4;
	add.s64 	%rd1267, %rd25, %rd1266;
	mov.b32 	%r823, 0;
	st.global.u32 	[%rd1267], %r823;
	st.global.u32 	[%rd1267+4], %r823;
	st.global.u32 	[%rd1267+8], %r823;
	st.global.u32 	[%rd1267+12], %r823;
	st.global.u32 	[%rd1267+16], %r823;
	st.global.u32 	[%rd1267+20], %r823;
	st.global.u32 	[%rd1267+24], %r823;
	st.global.u32 	[%rd1267+28], %r823;
	add.s32 	%r1239, %r1241, 8;
	add.s32 	%r824, %r1241, 7;
	add.s32 	%r825, %r1046, -1;
	and.b32  	%r826, %r825, -8;
	setp.eq.s32 	%p354, %r824, %r826;
	mov.u32 	%r1241, %r1239;
	@%p354 bra 	$L__BB0_126;
	bra.uni 	$L__BB0_125;
$L__BB0_126:
	ld.param.u32 	%r1047, [_Z9RicianMLEPfS_S_S_S_S_S_S_S_PiS_S_S_S_S_S_S_S_S_S_S_S_S_S_S_S_S_S_S_S_S_S_S_PjS1_S1_S1_S1_PbS2_S2_S2_S2_S2_ffffjjjjjffjjjj_param_56];
	add.s32 	%r827, %r1047, -1;
	and.b32  	%r828, %r827, 7;
	setp.eq.s32 	%p355, %r828, 0;
	@%p355 bra 	$L__BB0_134;
	setp.lt.u32 	%p356, %r49, 3;
	@%p356 bra 	$L__BB0_129;
	mul.wide.u32 	%rd1268, %r1239, 4;
	add.s64 	%rd1269, %rd25, %rd1268;
	mov.b32 	%r829, 0;
	st.global.u32 	[%rd1269], %r829;
	st.global.u32 	[%rd1269+4], %r829;
	st.global.u32 	[%rd1269+8], %r829;
	st.global.u32 	[%rd1269+12], %r829;
	add.s32 	%r1239, %r1239, 4;
$L__BB0_129:
	setp.eq.s32 	%p357, %r50, 0;
	@%p357 bra 	$L__BB0_134;
	setp.eq.s32 	%p358, %r38, 0;
	@%p358 bra 	$L__BB0_132;
	mul.wide.u32 	%rd1270, %r1239, 4;
	add.s64 	%rd1271, %rd25, %rd1270;
	mov.b32 	%r830, 0;
	st.global.u32 	[%rd1271], %r830;
	st.global.u32 	[%rd1271+4], %r830;
	add.s32 	%r1239, %r1239, 2;
$L__BB0_132:
	setp.eq.s32 	%p359, %r39, 0;
	@%p359 bra 	$L__BB0_134;
	mul.wide.u32 	%rd1272, %r1239, 4;
	add.s64 	%rd1273, %rd25, %rd1272;
	mov.b32 	%r831, 0;
	st.global.u32 	[%rd1273], %r831;
$L__BB0_134:
	ld.param.u32 	%r1119, [_Z9RicianMLEPfS_S_S_S_S_S_S_S_PiS_S_S_S_S_S_S_S_S_S_S_S_S_S_S_S_S_S_S_S_S_S_S_PjS1_S1_S1_S1_PbS2_S2_S2_S2_S2_ffffjjjjjffjjjj_param_57];
	mul.lo.s32 	%r832, %r1119, %r1119;
	setp.eq.s32 	%p360, %r832, 0;
	@%p360 bra 	$L__BB0_406;
	ld.param.u32 	%r1120, [_Z9RicianMLEPfS_S_S_S_S_S_S_S_PiS_S_S_S_S_S_S_S_S_S_S_S_S_S_S_S_S_S_S_S_S_S_S_PjS1_S1_S1_S1_PbS2_S2_S2_S2_S2_ffffjjjjjffjjjj_param_57];
	mad.lo.s32 	%r834, %r1120, %r1120, -1;
	setp.lt.u32 	%p361, %r834, 7;
	mov.b32 	%r1244, 0;
	@%p361 bra 	$L__BB0_138;
	mov.b32 	%r1242, 0;
$L__BB0_137:
	.pragma "nounroll";
	ld.param.u32 	%r1121, [_Z9RicianMLEPfS_S_S_S_S_S_S_S_PiS_S_S_S_S_S_S_S_S_S_S_S_S_S_S_S_S_S_S_S_S_S_S_PjS1_S1_S1_S1_PbS2_S2_S2_S2_S2_ffffjjjjjffjjjj_param_57];
	cvt.u64.u32 	%rd1274, %r1242;
	add.s64 	%rd1275, %rd36, %rd1274;
	shl.b64 	%rd1276, %rd1275, 2;
	add.s64 	%rd1277, %rd58, %rd1276;
	mov.b32 	%r836, 0;
	st.global.u32 	[%rd1277], %r836;
	add.s64 	%rd1278, %rd59, %rd1276;
	st.global.u32 	[%rd1278], %r836;
	st.global.u32 	[%rd1277+4], %r836;
	st.global.u32 	[%rd1278+4], %r836;
	st.global.u32 	[%rd1277+8], %r836;
	st.global.u32 	[%rd1278+8], %r836;
	st.global.u32 	[%rd1277+12], %r836;
	st.global.u32 	[%rd1278+12], %r836;
	st.global.u32 	[%rd1277+16], %r836;
	st.global.u32 	[%rd1278+16], %r836;
	st.global.u32 	[%rd1277+20], %r836;
	st.global.u32 	[%rd1278+20], %r836;
	st.global.u32 	[%rd1277+24], %r836;
	st.global.u32 	[%rd1278+24], %r836;
	st.global.u32 	[%rd1277+28], %r836;
	st.global.u32 	[%rd1278+28], %r836;
	add.s32 	%r1242, %r1242, 8;
	mul.lo.s32 	%r837, %r1121, %r1121;
	and.b32  	%r1244, %r837, -8;
	setp.ne.s32 	%p362, %r1242, %r1244;
	@%p362 bra 	$L__BB0_137;
$L__BB0_138:
	ld.param.u32 	%r1122, [_Z9RicianMLEPfS_S_S_S_S_S_S_S_PiS_S_S_S_S_S_S_S_S_S_S_S_S_S_S_S_S_S_S_S_S_S_S_PjS1_S1_S1_S1_PbS2_S2_S2_S2_S2_ffffjjjjjffjjjj_param_57];
	mul.lo.s32 	%r838, %r1122, %r1122;
	and.b32  	%r839, %r838, 5;
	setp.eq.s32 	%p363, %r839, 0;
	@%p363 bra 	$L__BB0_406;
	ld.param.u32 	%r1123, [_Z9RicianMLEPfS_S_S_S_S_S_S_S_PiS_S_S_S_S_S_S_S_S_S_S_S_S_S_S_S_S_S_S_S_S_S_S_PjS1_S1_S1_S1_PbS2_S2_S2_S2_S2_ffffjjjjjffjjjj_param_57];
	mul.lo.s32 	%r840, %r1123, %r1123;
	and.b32  	%r841, %r840, 5;
	add.s32 	%r842, %r841, -1;
	setp.lt.u32 	%p364, %r842, 3;
	@%p364 bra 	$L__BB0_141;
	cvt.u64.u32 	%rd1279, %r1244;
	add.s64 	%rd1280, %rd36, %rd1279;
	shl.b64 	%rd1281, %rd1280, 2;
	add.s64 	%rd1282, %rd58, %rd1281;
	mov.b32 	%r843, 0;
	st.global.u32 	[%rd1282], %r843;
	add.s64 	%rd1283, %rd59, %rd1281;
	st.global.u32 	[%rd1283], %r843;
	st.global.u32 	[%rd1282+4], %r843;
	st.global.u32 	[%rd1283+4], %r843;
	st.global.u32 	[%rd1282+8], %r843;
	st.global.u32 	[%rd1283+8], %r843;
	st.global.u32 	[%rd1282+12], %r843;
	st.global.u32 	[%rd1283+12], %r843;
	add.s32 	%r1244, %r1244, 4;
$L__BB0_141:
	ld.param.u32 	%r1124, [_Z9RicianMLEPfS_S_S_S_S_S_S_S_PiS_S_S_S_S_S_S_S_S_S_S_S_S_S_S_S_S_S_S_S_S_S_S_PjS1_S1_S1_S1_PbS2_S2_S2_S2_S2_ffffjjjjjffjjjj_param_57];
	and.b32  	%r844, %r1124, 1;
	setp.eq.b32 	%p365, %r844, 1;
	not.pred 	%p366, %p365;
	@%p366 bra 	$L__BB0_406;
	ld.param.u32 	%r1125, [_Z9RicianMLEPfS_S_S_S_S_S_S_S_PiS_S_S_S_S_S_S_S_S_S_S_S_S_S_S_S_S_S_S_S_S_S_S_PjS1_S1_S1_S1_PbS2_S2_S2_S2_S2_ffffjjjjjffjjjj_param_57];
	and.b32  	%r845, %r1125, 1;
	setp.eq.b32 	%p367, %r845, 1;
	@%p367 bra 	$L__BB0_144;
	cvt.u64.u32 	%rd1284, %r1244;
	add.s64 	%rd1285, %rd36, %rd1284;
	shl.b64 	%rd1286, %rd1285, 2;
	add.s64 	%rd1287, %rd58, %rd1286;
	mov.b32 	%r846, 0;
	st.global.u32 	[%rd1287], %r846;
	add.s64 	%rd1288, %rd59, %rd1286;
	st.global.u32 	[%rd1288], %r846;
	st.global.u32 	[%rd1287+4], %r846;
	st.global.u32 	[%rd1288+4], %r846;
	add.s32 	%r1244, %r1244, 2;
$L__BB0_144:
	cvt.u64.u32 	%rd1289, %r1244;
	add.s64 	%rd1290, %rd36, %rd1289;
	shl.b64 	%rd1291, %rd1290, 2;
	add.s64 	%rd1292, %rd58, %rd1291;
	mov.b32 	%r847, 0;
	st.global.u32 	[%rd1292], %r847;
	add.s64 	%rd1293, %rd59, %rd1291;
	st.global.u32 	[%rd1293], %r847;
	bra.uni 	$L__BB0_406;
$L__BB0_145:
	ld.global.f32 	%f798, [%rd25];
	cvt.f64.f32 	%fd141, %f798;
	add.f64 	%fd142, %fd141, %fd141;
	ld.global.f32 	%f799, [%rd16];
	add.f32 	%f800, %f799, %f799;
	setp.lt.f32 	%p101, %f800, 0f00800000;
	mul.f32 	%f801, %f800, 0f4B000000;
	selp.f32 	%f802, %f801, %f800, %p101;
	selp.f32 	%f803, 0fC1B80000, 0f00000000, %p101;
	mov.b32 	%r445, %f802;
	add.s32 	%r446, %r445, -1059760811;
	and.b32  	%r447, %r446, -8388608;
	sub.s32 	%r448, %r445, %r447;
	mov.b32 	%f804, %r448;
	cvt.rn.f32.s32 	%f805, %r447;
	fma.rn.f32 	%f806, %f805, 0f34000000, %f803;
	add.f32 	%f807, %f804, 0fBF800000;
	fma.rn.f32 	%f808, %f807, 0fBE055027, 0f3E1039F6;
	fma.rn.f32 	%f809, %f808, %f807, 0fBDF8CDCC;
	fma.rn.f32 	%f810, %f809, %f807, 0f3E0F2955;
	fma.rn.f32 	%f811, %f810, %f807, 0fBE2AD8B9;
	fma.rn.f32 	%f812, %f811, %f807, 0f3E4CED0B;
	fma.rn.f32 	%f813, %f812, %f807, 0fBE7FFF22;
	fma.rn.f32 	%f814, %f813, %f807, 0f3EAAAA78;
	fma.rn.f32 	%f815, %f814, %f807, 0fBF000000;
	mul.f32 	%f816, %f807, %f815;
	fma.rn.f32 	%f817, %f816, %f807, %f807;
	fma.rn.f32 	%f818, %f806, 0f3F317218, %f817;
	setp.gt.u32 	%p102, %r445, 2139095039;
	fma.rn.f32 	%f819, %f802, 0f7F800000, 0f7F800000;
	selp.f32 	%f820, %f819, %f818, %p102;
	setp.eq.f32 	%p103, %f802, 0f00000000;
	selp.f32 	%f821, 0fFF800000, %f820, %p103;
	cvt.f64.f32 	%fd143, %f821;
	sub.f64 	%fd144, %fd142, %fd143;
	cvt.rn.f32.f64 	%f822, %fd144;
	st.global.f32 	[%rd30], %f822;
	mov.b32 	%r1154, 0;
$L__BB0_146:
	ld.param.u32 	%r1020, [_Z9RicianMLEPfS_S_S_S_S_S_S_S_PiS_S_S_S_S_S_S_S_S_S_S_S_S_S_S_S_S_S_S_S_S_S_S_PjS1_S1_S1_S1_PbS2_S2_S2_S2_S2_ffffjjjjjffjjjj_param_56];
	setp.lt.u32 	%p104, %r1020, 2;
	mul.wide.u32 	%rd373, %r1154, 4;
	add.s64 	%rd61, %rd31, %rd373;
	mov.b32 	%r449, 0;
	st.global.u32 	[%rd61], %r449;
	mov.f32 	%f2303, 0f00000000;
	@%p104 bra 	$L__BB0_158;
	setp.lt.u32 	%p105, %r37, 7;
	mov.b32 	%r1157, 1;
	mov.f32 	%f2303, 0f00000000;
	@%p105 bra 	$L__BB0_150;
	mov.b32 	%r1155, 1;
	mov.f32 	%f2303, 0f00000000;
$L__BB0_149:
	.pragma "nounroll";
	ld.param.u32 	%r1021, [_Z9RicianMLEPfS_S_S_S_S_S_S_S_PiS_S_S_S_S_S_S_S_S_S_S_S_S_S_S_S_S_S_S_S_S_S_S_PjS1_S1_S1_S1_PbS2_S2_S2_S2_S2_ffffjjjjjffjjjj_param_56];
	ld.param.u32 	%r946, [_Z9RicianMLEPfS_S_S_S_S_S_S_S_PiS_S_S_S_S_S_S_S_S_S_S_S_S_S_S_S_S_S_S_S_S_S_S_PjS1_S1_S1_S1_PbS2_S2_S2_S2_S2_ffffjjjjjffjjjj_param_55];
	mad.lo.s32 	%r452, %r1155, %r946, %r1154;
	mul.wide.u32 	%rd374, %r452, 4;
	add.s64 	%rd375, %rd54, %rd374;
	ld.global.f32 	%f826, [%rd375];
	mul.wide.u32 	%rd376, %r1155, 4;
	add.s64 	%rd377, %rd25, %rd376;
	ld.global.f32 	%f827, [%rd377];
	fma.rn.f32 	%f828, %f826, %f827, %f2303;
	st.global.f32 	[%rd61], %f828;
	add.s32 	%r453, %r452, %r946;
	mul.wide.u32 	%rd378, %r453, 4;
	add.s64 	%rd379, %rd54, %rd378;
	ld.global.f32 	%f829, [%rd379];
	ld.global.f32 	%f830, [%rd377+4];
	fma.rn.f32 	%f831, %f829, %f830, %f828;
	st.global.f32 	[%rd61], %f831;
	add.s32 	%r454, %r453, %r946;
	mul.wide.u32 	%rd380, %r454, 4;
	add.s64 	%rd381, %rd54, %rd380;
	ld.global.f32 	%f832, [%rd381];
	ld.global.f32 	%f833, [%rd377+8];
	fma.rn.f32 	%f834, %f832, %f833, %f831;
	st.global.f32 	[%rd61], %f834;
	add.s32 	%r455, %r454, %r946;
	mul.wide.u32 	%rd382, %r455, 4;
	add.s64 	%rd383, %rd54, %rd382;
	ld.global.f32 	%f835, [%rd383];
	ld.global.f32 	%f836, [%rd377+12];
	fma.rn.f32 	%f837, %f835, %f836, %f834;
	st.global.f32 	[%rd61], %f837;
	add.s32 	%r456, %r455, %r946;
	mul.wide.u32 	%rd384, %r456, 4;
	add.s64 	%rd385, %rd54, %rd384;
	ld.global.f32 	%f838, [%rd385];
	ld.global.f32 	%f839, [%rd377+16];
	fma.rn.f32 	%f840, %f838, %f839, %f837;
	st.global.f32 	[%rd61], %f840;
	add.s32 	%r457, %r456, %r946;
	mul.wide.u32 	%rd386, %r457, 4;
	add.s64 	%rd387, %rd54, %rd386;
	ld.global.f32 	%f841, [%rd387];
	ld.global.f32 	%f842, [%rd377+20];
	fma.rn.f32 	%f843, %f841, %f842, %f840;
	st.global.f32 	[%rd61], %f843;
	add.s32 	%r458, %r457, %r946;
	mul.wide.u32 	%rd388, %r458, 4;
	add.s64 	%rd389, %rd54, %rd388;
	ld.global.f32 	%f844, [%rd389];
	ld.global.f32 	%f845, [%rd377+24];
	fma.rn.f32 	%f846, %f844, %f845, %f843;
	st.global.f32 	[%rd61], %f846;
	add.s32 	%r459, %r458, %r946;
	mul.wide.u32 	%rd390, %r459, 4;
	add.s64 	%rd391, %rd54, %rd390;
	ld.global.f32 	%f847, [%rd391];
	ld.global.f32 	%f848, [%rd377+28];
	fma.rn.f32 	%f2303, %f847, %f848, %f846;
	st.global.f32 	[%rd61], %f2303;
	add.s32 	%r1157, %r1155, 8;
	add.s32 	%r460, %r1155, 7;
	add.s32 	%r461, %r1021, -1;
	and.b32  	%r462, %r461, -8;
	setp.ne.s32 	%p106, %r460, %r462;
	mov.u32 	%r1155, %r1157;
	@%p106 bra 	$L__BB0_149;
$L__BB0_150:
	ld.param.u32 	%r1022, [_Z9RicianMLEPfS_S_S_S_S_S_S_S_PiS_S_S_S_S_S_S_S_S_S_S_S_S_S_S_S_S_S_S_S_S_S_S_PjS1_S1_S1_S1_PbS2_S2_S2_S2_S2_ffffjjjjjffjjjj_param_56];
	add.s32 	%r463, %r1022, -1;
	and.b32  	%r464, %r463, 7;
	setp.eq.s32 	%p107, %r464, 0;
	@%p107 bra 	$L__BB0_158;
	setp.lt.u32 	%p108, %r49, 3;
	@%p108 bra 	$L__BB0_153;
	ld.param.u32 	%r947, [_Z9RicianMLEPfS_S_S_S_S_S_S_S_PiS_S_S_S_S_S_S_S_S_S_S_S_S_S_S_S_S_S_S_S_S_S_S_PjS1_S1_S1_S1_PbS2_S2_S2_S2_S2_ffffjjjjjffjjjj_param_55];
	mad.lo.s32 	%r465, %r1157, %r947, %r1154;
	mul.wide.u32 	%rd392, %r465, 4;
	add.s64 	%rd393, %rd54, %rd392;
	ld.global.f32 	%f849, [%rd393];
	mul.wide.u32 	%rd394, %r1157, 4;
	add.s64 	%rd395, %rd25, %rd394;
	ld.global.f32 	%f850, [%rd395];
	fma.rn.f32 	%f851, %f849, %f850, %f2303;
	st.global.f32 	[%rd61], %f851;
	add.s32 	%r466, %r465, %r947;
	mul.wide.u32 	%rd396, %r466, 4;
	add.s64 	%rd397, %rd54, %rd396;
	ld.global.f32 	%f852, [%rd397];
	ld.global.f32 	%f853, [%rd395+4];
	fma.rn.f32 	%f854, %f852, %f853, %f851;
	st.global.f32 	[%rd61], %f854;
	add.s32 	%r467, %r466, %r947;
	mul.wide.u32 	%rd398, %r467, 4;
	add.s64 	%rd399, %rd54, %rd398;
	ld.global.f32 	%f855, [%rd399];
	ld.global.f32 	%f856, [%rd395+8];
	fma.rn.f32 	%f857, %f855, %f856, %f854;
	st.global.f32 	[%rd61], %f857;
	add.s32 	%r468, %r467, %r947;
	mul.wide.u32 	%rd400, %r468, 4;
	add.s64 	%rd401, %rd54, %rd400;
	ld.global.f32 	%f858, [%rd401];
	ld.global.f32 	%f859, [%rd395+12];
	fma.rn.f32 	%f2303, %f858, %f859, %f857;
	st.global.f32 	[%rd61], %f2303;
	add.s32 	%r1157, %r1157, 4;
$L__BB0_153:
	setp.eq.s32 	%p109, %r50, 0;
	@%p109 bra 	$L__BB0_158;
	setp.eq.s32 	%p110, %r38, 0;
	@%p110 bra 	$L__BB0_156;
	ld.param.u32 	%r948, [_Z9RicianMLEPfS_S_S_S_S_S_S_S_PiS_S_S_S_S_S_S_S_S_S_S_S_S_S_S_S_S_S_S_S_S_S_S_PjS1_S1_S1_S1_PbS2_S2_S2_S2_S2_ffffjjjjjffjjjj_param_55];
	mad.lo.s32 	%r469, %r1157, %r948, %r1154;
	mul.wide.u32 	%rd402, %r469, 4;
	add.s64 	%rd403, %rd54, %rd402;
	ld.global.f32 	%f860, [%rd403];
	mul.wide.u32 	%rd404, %r1157, 4;
	add.s64 	%rd405, %rd25, %rd404;
	ld.global.f32 	%f861, [%rd405];
	fma.rn.f32 	%f862, %f860, %f861, %f2303;
	st.global.f32 	[%rd61], %f862;
	add.s32 	%r470, %r469, %r948;
	mul.wide.u32 	%rd406, %r470, 4;
	add.s64 	%rd407, %rd54, %rd406;
	ld.global.f32 	%f863, [%rd407];
	ld.global.f32 	%f864, [%rd405+4];
	fma.rn.f32 	%f2303, %f863, %f864, %f862;
	st.global.f32 	[%rd61], %f2303;
	add.s32 	%r1157, %r1157, 2;
$L__BB0_156:
	setp.eq.s32 	%p111, %r39, 0;
	@%p111 bra 	$L__BB0_158;
	ld.param.u32 	%r949, [_Z9RicianMLEPfS_S_S_S_S_S_S_S_PiS_S_S_S_S_S_S_S_S_S_S_S_S_S_S_S_S_S_S_S_S_S_S_PjS1_S1_S1_S1_PbS2_S2_S2_S2_S2_ffffjjjjjffjjjj_param_55];
	mad.lo.s32 	%r471, %r1157, %r949, %r1154;
	mul.wide.u32 	%rd408, %r471, 4;
	add.s64 	%rd409, %rd54, %rd408;
	ld.global.f32 	%f865, [%rd409];
	mul.wide.u32 	%rd410, %r1157, 4;
	add.s64 	%rd411, %rd25, %rd410;
	ld.global.f32 	%f866, [%rd411];
	fma.rn.f32 	%f2303, %f865, %f866, %f2303;
$L__BB0_158:
	ld.param.u32 	%r950, [_Z9RicianMLEPfS_S_S_S_S_S_S_S_PiS_S_S_S_S_S_S_S_S_S_S_S_S_S_S_S_S_S_S_S_S_S_S_PjS1_S1_S1_S1_PbS2_S2_S2_S2_S2_ffffjjjjjffjjjj_param_55];
	add.f32 	%f867, %f2303, %f2303;
	st.global.f32 	[%rd61], %f867;
	ld.global.f32 	%f868, [%rd30];
	add.f32 	%f869, %f867, %f868;
	st.global.f32 	[%rd61], %f869;
	add.s32 	%r1154, %r1154, 1;
	setp.ne.s32 	%p112, %r1154, %r950;
	@%p112 bra 	$L__BB0_146;
	ld.param.u32 	%r951, [_Z9RicianMLEPfS_S_S_S_S_S_S_S_PiS_S_S_S_S_S_S_S_S_S_S_S_S_S_S_S_S_S_S_S_S_S_S_PjS1_S1_S1_S1_PbS2_S2_S2_S2_S2_ffffjjjjjffjjjj_param_55];
	add.s32 	%r80, %r951, -1;
	setp.lt.u32 	%p113, %r951, 2;
	ld.global.f32 	%f2311, [%rd31];
	@%p113 bra 	$L__BB0_174;
	ld.param.u32 	%r952, [_Z9RicianMLEPfS_S_S_S_S_S_S_S_PiS_S_S_S_S_S_S_S_S_S_S_S_S_S_S_S_S_S_S_S_S_S_S_PjS1_S1_S1_S1_PbS2_S2_S2_S2_S2_ffffjjjjjffjjjj_param_55];
	add.s32 	%r473, %r952, -2;
	setp.lt.u32 	%p114, %r473, 15;
	mov.b32 	%r1161, 1;
	@%p114 bra 	$L__BB0_163;
	mov.b32 	%r1159, 1;
$L__BB0_162:
	.pragma "nounroll";
	mul.wide.u32 	%rd412, %r1159, 4;
	add.s64 	%rd413, %rd31, %rd412;
	ld.global.f32 	%f871, [%rd413];
	setp.gt.f32 	%p115, %f871, %f2311;
	selp.f32 	%f872, %f871, %f2311, %p115;
	ld.global.f32 	%f873, [%rd413+4];
	setp.gt.f32 	%p116, %f873, %f872;
	selp.f32 	%f874, %f873, %f872, %p116;
	ld.global.f32 	%f875, [%rd413+8];
	setp.gt.f32 	%p117, %f875, %f874;
	selp.f32 	%f876, %f875, %f874, %p117;
	ld.global.f32 	%f877, [%rd413+12];
	setp.gt.f32 	%p118, %f877, %f876;
	selp.f32 	%f878, %f877, %f876, %p118;
	ld.global.f32 	%f879, [%rd413+16];
	setp.gt.f32 	%p119, %f879, %f878;
	selp.f32 	%f880, %f879, %f878, %p119;
	ld.global.f32 	%f881, [%rd413+20];
	setp.gt.f32 	%p120, %f881, %f880;
	selp.f32 	%f882, %f881, %f880, %p120;
	ld.global.f32 	%f883, [%rd413+24];
	setp.gt.f32 	%p121, %f883, %f882;
	selp.f32 	%f884, %f883, %f882, %p121;
	ld.global.f32 	%f885, [%rd413+28];
	setp.gt.f32 	%p122, %f885, %f884;
	selp.f32 	%f886, %f885, %f884, %p122;
	ld.global.f32 	%f887, [%rd413+32];
	setp.gt.f32 	%p123, %f887, %f886;
	selp.f32 	%f888, %f887, %f886, %p123;
	ld.global.f32 	%f889, [%rd413+36];
	setp.gt.f32 	%p124, %f889, %f888;
	selp.f32 	%f890, %f889, %f888, %p124;
	ld.global.f32 	%f891, [%rd413+40];
	setp.gt.f32 	%p125, %f891, %f890;
	selp.f32 	%f892, %f891, %f890, %p125;
	ld.global.f32 	%f893, [%rd413+44];
	setp.gt.f32 	%p126, %f893, %f892;
	selp.f32 	%f894, %f893, %f892, %p126;
	ld.global.f32 	%f895, [%rd413+48];
	setp.gt.f32 	%p127, %f895, %f894;
	selp.f32 	%f896, %f895, %f894, %p127;
	ld.global.f32 	%f897, [%rd413+52];
	setp.gt.f32 	%p128, %f897, %f896;
	selp.f32 	%f898, %f897, %f896, %p128;
	ld.global.f32 	%f899, [%rd413+56];
	setp.gt.f32 	%p129, %f899, %f898;
	selp.f32 	%f900, %f899, %f898, %p129;
	ld.global.f32 	%f901, [%rd413+60];
	setp.gt.f32 	%p130, %f901, %f900;
	selp.f32 	%f2311, %f901, %f900, %p130;
	add.s32 	%r1161, %r1159, 16;
	add.s32 	%r475, %r1159, 15;
	and.b32  	%r476, %r80, -16;
	setp.ne.s32 	%p131, %r475, %r476;
	mov.u32 	%r1159, %r1161;
	@%p131 bra 	$L__BB0_162;
$L__BB0_163:
	and.b32  	%r477, %r80, 15;
	setp.eq.s32 	%p132, %r477, 0;
	@%p132 bra 	$L__BB0_174;
	ld.param.u32 	%r953, [_Z9RicianMLEPfS_S_S_S_S_S_S_S_PiS_S_S_S_S_S_S_S_S_S_S_S_S_S_S_S_S_S_S_S_S_S_S_PjS1_S1_S1_S1_PbS2_S2_S2_S2_S2_ffffjjjjjffjjjj_param_55];
	add.s32 	%r478, %r953, -1;
	and.b32  	%r479, %r478, 15;
	add.s32 	%r480, %r479, -1;
	setp.lt.u32 	%p133, %r480, 7;
	@%p133 bra 	$L__BB0_166;
	mul.wide.u32 	%rd414, %r1161, 4;
	add.s64 	%rd415, %rd31, %rd414;
	ld.global.f32 	%f903, [%rd415];
	setp.gt.f32 	%p134, %f903, %f2311;
	selp.f32 	%f904, %f903, %f2311, %p134;
	ld.global.f32 	%f905, [%rd415+4];
	setp.gt.f32 	%p135, %f905, %f904;
	selp.f32 	%f906, %f905, %f904, %p135;
	ld.global.f32 	%f907, [%rd415+8];
	setp.gt.f32 	%p136, %f907, %f906;
	selp.f32 	%f908, %f907, %f906, %p136;
	ld.global.f32 	%f909, [%rd415+12];
	setp.gt.f32 	%p137, %f909, %f908;
	selp.f32 	%f910, %f909, %f908, %p137;
	ld.global.f32 	%f911, [%rd415+16];
	setp.gt.f32 	%p138, %f911, %f910;
	selp.f32 	%f912, %f911, %f910, %p138;
	ld.global.f32 	%f913, [%rd415+20];
	setp.gt.f32 	%p139, %f913, %f912;
	selp.f32 	%f914, %f913, %f912, %p139;
	ld.global.f32 	%f915, [%rd415+24];
	setp.gt.f32 	%p140, %f915, %f914;
	selp.f32 	%f916, %f915, %f914, %p140;
	ld.global.f32 	%f917, [%rd415+28];
	setp.gt.f32 	%p141, %f917, %f916;
	selp.f32 	%f2311, %f917, %f916, %p141;
	add.s32 	%r1161, %r1161, 8;
$L__BB0_166:
	ld.param.u32 	%r954, [_Z9RicianMLEPfS_S_S_S_S_S_S_S_PiS_S_S_S_S_S_S_S_S_S_S_S_S_S_S_S_S_S_S_S_S_S_S_PjS1_S1_S1_S1_PbS2_S2_S2_S2_S2_ffffjjjjjffjjjj_param_55];
	add.s32 	%r481, %r954, -1;
	and.b32  	%r482, %r481, 7;
	setp.eq.s32 	%p142, %r482, 0;
	@%p142 bra 	$L__BB0_174;
	ld.param.u32 	%r955, [_Z9RicianMLEPfS_S_S_S_S_S_S_S_PiS_S_S_S_S_S_S_S_S_S_S_S_S_S_S_S_S_S_S_S_S_S_S_PjS1_S1_S1_S1_PbS2_S2_S2_S2_S2_ffffjjjjjffjjjj_param_55];
	add.s32 	%r483, %r955, -1;
	and.b32  	%r484, %r483, 7;
	add.s32 	%r485, %r484, -1;
	setp.lt.u32 	%p143, %r485, 3;
	@%p143 bra 	$L__BB0_169;
	mul.wide.u32 	%rd416, %r1161, 4;
	add.s64 	%rd417, %rd31, %rd416;
	ld.global.f32 	%f919, [%rd417];
	setp.gt.f32 	%p144, %f919, %f2311;
	selp.f32 	%f920, %f919, %f2311, %p144;
	ld.global.f32 	%f921, [%rd417+4];
	setp.gt.f32 	%p145, %f921, %f920;
	selp.f32 	%f922, %f921, %f920, %p145;
	ld.global.f32 	%f923, [%rd417+8];
	setp.gt.f32 	%p146, %f923, %f922;
	selp.f32 	%f924, %f923, %f922, %p146;
	ld.global.f32 	%f925, [%rd417+12];
	setp.gt.f32 	%p147, %f925, %f924;
	selp.f32 	%f2311, %f925, %f924, %p147;
	add.s32 	%r1161, %r1161, 4;
$L__BB0_169:
	ld.param.u32 	%r956, [_Z9RicianMLEPfS_S_S_S_S_S_S_S_PiS_S_S_S_S_S_S_S_S_S_S_S_S_S_S_S_S_S_S_S_S_S_S_PjS1_S1_S1_S1_PbS2_S2_S2_S2_S2_ffffjjjjjffjjjj_param_55];
	add.s32 	%r486, %r956, -1;
	and.b32  	%r487, %r486, 3;
	setp.eq.s32 	%p148, %r487, 0;
	@%p148 bra 	$L__BB0_174;
	ld.param.u32 	%r957, [_Z9RicianMLEPfS_S_S_S_S_S_S_S_PiS_S_S_S_S_S_S_S_S_S_S_S_S_S_S_S_S_S_S_S_S_S_S_PjS1_S1_S1_S1_PbS2_S2_S2_S2_S2_ffffjjjjjffjjjj_param_55];
	add.s32 	%r488, %r957, -1;
	and.b32  	%r489, %r488, 3;
	setp.eq.s32 	%p149, %r489, 1;
	mul.wide.u32 	%rd418, %r1161, 4;
	add.s64 	%rd62, %rd31, %rd418;
	ld.global.f32 	%f926, [%rd62];
	setp.gt.f32 	%p150, %f926, %f2311;
	selp.f32 	%f2311, %f926, %f2311, %p150;
	@%p149 bra 	$L__BB0_174;
	ld.param.u32 	%r958, [_Z9RicianMLEPfS_S_S_S_S_S_S_S_PiS_S_S_S_S_S_S_S_S_S_S_S_S_S_S_S_S_S_S_S_S_S_S_PjS1_S1_S1_S1_PbS2_S2_S2_S2_S2_ffffjjjjjffjjjj_param_55];
	add.s32 	%r490, %r958, -1;
	and.b32  	%r491, %r490, 3;
	setp.eq.s32 	%p151, %r491, 2;
	ld.global.f32 	%f927, [%rd62+4];
	setp.gt.f32 	%p152, %f927, %f2311;
	selp.f32 	%f2311, %f927, %f2311, %p152;
	@%p151 bra 	$L__BB0_174;
	ld.global.f32 	%f78, [%rd62+8];
	setp.leu.f32 	%p153, %f78, %f2311;
	@%p153 bra 	$L__BB0_174;
	mov.f32 	%f2311, %f78;
$L__BB0_174:
	ld.param.u64 	%rd1434, [_Z9RicianMLEPfS_S_S_S_S_S_S_S_PiS_S_S_S_S_S_S_S_S_S_S_S_S_S_S_S_S_S_S_S_S_S_S_PjS1_S1_S1_S1_PbS2_S2_S2_S2_S2_ffffjjjjjffjjjj_param_15];
	cvta.to.global.u64 	%rd63, %rd1434;
	setp.lt.u32 	%p154, %r80, 3;
	st.global.f32 	[%rd32], %f2311;
	fma.rn.f32 	%f928, %f2311, 0f3BBB989D, 0f3F000000;
	cvt.sat.f32.f32 	%f929, %f928;
	mov.f32 	%f930, 0f4B400001;
	mov.f32 	%f931, 0f437C0000;
	fma.rm.f32 	%f932, %f929, %f931, %f930;
	add.f32 	%f933, %f932, 0fCB40007F;
	neg.f32 	%f934, %f933;
	fma.rn.f32 	%f935, %f2311, 0f3FB8AA3B, %f934;
	fma.rn.f32 	%f936, %f2311, 0f32A57060, %f935;
	mov.b32 	%r493, %f932;
	shl.b32 	%r494, %r493, 23;
	mov.b32 	%f937, %r494;
	ex2.approx.ftz.f32 	%f938, %f936;
	mul.f32 	%f939, %f938, %f937;
	st.global.f32 	[%rd33], %f939;
	mov.b32 	%r1164, 0;
	st.global.u32 	[%rd34], %r1164;
	@%p154 bra 	$L__BB0_177;
	mov.b32 	%r1165, 0;
$L__BB0_176:
	.pragma "nounroll";
	cvt.u64.u32 	%rd419, %r1165;
	add.s64 	%rd420, %rd24, %rd419;
	mul.wide.u32 	%rd421, %r1165, 4;
	add.s64 	%rd422, %rd31, %rd421;
	ld.global.f32 	%f940, [%rd422];
	ld.global.f32 	%f941, [%rd32];
	sub.f32 	%f942, %f940, %f941;
	fma.rn.f32 	%f943, %f942, 0f3BBB989D, 0f3F000000;
	cvt.sat.f32.f32 	%f944, %f943;
	mov.f32 	%f945, 0f4B400001;
	mov.f32 	%f946, 0f437C0000;
	fma.rm.f32 	%f947, %f944, %f946, %f945;
	add.f32 	%f948, %f947, 0fCB40007F;
	neg.f32 	%f949, %f948;
	fma.rn.f32 	%f950, %f942, 0f3FB8AA3B, %f949;
	fma.rn.f32 	%f951, %f942, 0f32A57060, %f950;
	mov.b32 	%r496, %f947;
	shl.b32 	%r497, %r496, 23;
	mov.b32 	%f952, %r497;
	ex2.approx.ftz.f32 	%f953, %f951;
	mul.f32 	%f954, %f953, %f952;
	shl.b64 	%rd423, %rd420, 2;
	add.s64 	%rd424, %rd63, %rd423;
	st.global.f32 	[%rd424], %f954;
	add.s64 	%rd425, %rd60, %rd423;
	ld.global.f32 	%f955, [%rd425];
	ld.global.f32 	%f956, [%rd422];
	mul.f32 	%f957, %f955, %f956;
	ld.global.f32 	%f958, [%rd33];
	mul.f32 	%f959, %f958, %f954;
	sub.f32 	%f960, %f957, %f959;
	ld.global.f32 	%f961, [%rd34];
	add.f32 	%f962, %f961, %f960;
	st.global.f32 	[%rd34], %f962;
	ld.global.f32 	%f963, [%rd422+4];
	ld.global.f32 	%f964, [%rd32];
	sub.f32 	%f965, %f963, %f964;
	fma.rn.f32 	%f966, %f965, 0f3BBB989D, 0f3F000000;
	cvt.sat.f32.f32 	%f967, %f966;
	fma.rm.f32 	%f968, %f967, %f946, %f945;
	add.f32 	%f969, %f968, 0fCB40007F;
	neg.f32 	%f970, %f969;
	fma.rn.f32 	%f971, %f965, 0f3FB8AA3B, %f970;
	fma.rn.f32 	%f972, %f965, 0f32A57060, %f971;
	mov.b32 	%r498, %f968;
	shl.b32 	%r499, %r498, 23;
	mov.b32 	%f973, %r499;
	ex2.approx.ftz.f32 	%f974, %f972;
	mul.f32 	%f975, %f974, %f973;
	st.global.f32 	[%rd424+4], %f975;
	ld.global.f32 	%f976, [%rd425+4];
	ld.global.f32 	%f977, [%rd422+4];
	mul.f32 	%f978, %f976, %f977;
	ld.global.f32 	%f979, [%rd33];
	mul.f32 	%f980, %f979, %f975;
	sub.f32 	%f981, %f978, %f980;
	ld.global.f32 	%f982, [%rd34];
	add.f32 	%f983, %f982, %f981;
	st.global.f32 	[%rd34], %f983;
	ld.global.f32 	%f984, [%rd422+8];
	ld.global.f32 	%f985, [%rd32];
	sub.f32 	%f986, %f984, %f985;
	fma.rn.f32 	%f987, %f986, 0f3BBB989D, 0f3F000000;
	cvt.sat.f32.f32 	%f988, %f987;
	fma.rm.f32 	%f989, %f988, %f946, %f945;
	add.f32 	%f990, %f989, 0fCB40007F;
	neg.f32 	%f991, %f990;
	fma.rn.f32 	%f992, %f986, 0f3FB8AA3B, %f991;
	fma.rn.f32 	%f993, %f986, 0f32A57060, %f992;
	mov.b32 	%r500, %f989;
	shl.b32 	%r501, %r500, 23;
	mov.b32 	%f994, %r501;
	ex2.approx.ftz.f32 	%f995, %f993;
	mul.f32 	%f996, %f995, %f994;
	st.global.f32 	[%rd424+8], %f996;
	ld.global.f32 	%f997, [%rd425+8];
	ld.global.f32 	%f998, [%rd422+8];
	mul.f32 	%f999, %f997, %f998;
	ld.global.f32 	%f1000, [%rd33];
	mul.f32 	%f1001, %f1000, %f996;
	sub.f32 	%f1002, %f999, %f1001;
	ld.global.f32 	%f1003, [%rd34];
	add.f32 	%f1004, %f1003, %f1002;
	st.global.f32 	[%rd34], %f1004;
	ld.global.f32 	%f1005, [%rd422+12];
	ld.global.f32 	%f1006, [%rd32];
	sub.f32 	%f1007, %f1005, %f1006;
	fma.rn.f32 	%f1008, %f1007, 0f3BBB989D, 0f3F000000;
	cvt.sat.f32.f32 	%f1009, %f1008;
	fma.rm.f32 	%f1010, %f1009, %f946, %f945;
	add.f32 	%f1011, %f1010, 0fCB40007F;
	neg.f32 	%f1012, %f1011;
	fma.rn.f32 	%f1013, %f1007, 0f3FB8AA3B, %f1012;
	fma.rn.f32 	%f1014, %f1007, 0f32A57060, %f1013;
	mov.b32 	%r502, %f1010;
	shl.b32 	%r503, %r502, 23;
	mov.b32 	%f1015, %r503;
	ex2.approx.ftz.f32 	%f1016, %f1014;
	mul.f32 	%f1017, %f1016, %f1015;
	st.global.f32 	[%rd424+12], %f1017;
	ld.global.f32 	%f1018, [%rd425+12];
	ld.global.f32 	%f1019, [%rd422+12];
	mul.f32 	%f1020, %f1018, %f1019;
	ld.global.f32 	%f1021, [%rd33];
	mul.f32 	%f1022, %f1021, %f1017;
	sub.f32 	%f1023, %f1020, %f1022;
	ld.global.f32 	%f1024, [%rd34];
	add.f32 	%f1025, %f1024, %f1023;
	st.global.f32 	[%rd34], %f1025;
	add.s32 	%r1165, %r1165, 4;
	setp.eq.s32 	%p155, %r1165, %r60;
	mov.u32 	%r1164, %r60;
	@%p155 bra 	$L__BB0_177;
	bra.uni 	$L__BB0_176;
$L__BB0_177:
	ld.param.u32 	%r959, [_Z9RicianMLEPfS_S_S_S_S_S_S_S_PiS_S_S_S_S_S_S_S_S_S_S_S_S_S_S_S_S_S_S_S_S_S_S_PjS1_S1_S1_S1_PbS2_S2_S2_S2_S2_ffffjjjjjffjjjj_param_55];
	and.b32  	%r89, %r959, 3;
	setp.eq.s32 	%p156, %r89, 0;
	@%p156 bra 	$L__BB0_182;
	setp.eq.s32 	%p157, %r89, 1;
	@%p157 bra 	$L__BB0_180;
	cvt.u64.u32 	%rd426, %r1164;
	add.s64 	%rd427, %rd24, %rd426;
	mul.wide.u32 	%rd428, %r1164, 4;
	add.s64 	%rd429, %rd31, %rd428;
	ld.global.f32 	%f1026, [%rd429];
	ld.global.f32 	%f1027, [%rd32];
	sub.f32 	%f1028, %f1026, %f1027;
	fma.rn.f32 	%f1029, %f1028, 0f3BBB989D, 0f3F000000;
	cvt.sat.f32.f32 	%f1030, %f1029;
	mov.f32 	%f1031, 0f4B400001;
	mov.f32 	%f1032, 0f437C0000;
	fma.rm.f32 	%f1033, %f1030, %f1032, %f1031;
	add.f32 	%f1034, %f1033, 0fCB40007F;
	neg.f32 	%f1035, %f1034;
	fma.rn.f32 	%f1036, %f1028, 0f3FB8AA3B, %f1035;
	fma.rn.f32 	%f1037, %f1028, 0f32A57060, %f1036;
	mov.b32 	%r504, %f1033;
	shl.b32 	%r505, %r504, 23;
	mov.b32 	%f1038, %r505;
	ex2.approx.ftz.f32 	%f1039, %f1037;
	mul.f32 	%f1040, %f1039, %f1038;
	shl.b64 	%rd430, %rd427, 2;
	add.s64 	%rd431, %rd63, %rd430;
	st.global.f32 	[%rd431], %f1040;
	add.s64 	%rd432, %rd60, %rd430;
	ld.global.f32 	%f1041, [%rd432];
	ld.global.f32 	%f1042, [%rd429];
	mul.f32 	%f1043, %f1041, %f1042;
	ld.global.f32 	%f1044, [%rd33];
	mul.f32 	%f1045, %f1044, %f1040;
	sub.f32 	%f1046, %f1043, %f1045;
	ld.global.f32 	%f1047, [%rd34];
	add.f32 	%f1048, %f1047, %f1046;
	st.global.f32 	[%rd34], %f1048;
	ld.global.f32 	%f1049, [%rd429+4];
	ld.global.f32 	%f1050, [%rd32];
	sub.f32 	%f1051, %f1049, %f1050;
	fma.rn.f32 	%f1052, %f1051, 0f3BBB989D, 0f3F000000;
	cvt.sat.f32.f32 	%f1053, %f1052;
	fma.rm.f32 	%f1054, %f1053, %f1032, %f1031;
	add.f32 	%f1055, %f1054, 0fCB40007F;
	neg.f32 	%f1056, %f1055;
	fma.rn.f32 	%f1057, %f1051, 0f3FB8AA3B, %f1056;
	fma.rn.f32 	%f1058, %f1051, 0f32A57060, %f1057;
	mov.b32 	%r506, %f1054;
	shl.b32 	%r507, %r506, 23;
	mov.b32 	%f1059, %r507;
	ex2.approx.ftz.f32 	%f1060, %f1058;
	mul.f32 	%f1061, %f1060, %f1059;
	st.global.f32 	[%rd431+4], %f1061;
	ld.global.f32 	%f1062, [%rd432+4];
	ld.global.f32 	%f1063, [%rd429+4];
	mul.f32 	%f1064, %f1062, %f1063;
	ld.global.f32 	%f1065, [%rd33];
	mul.f32 	%f1066, %f1065, %f1061;
	sub.f32 	%f1067, %f1064, %f1066;
	ld.global.f32 	%f1068, [%rd34];
	add.f32 	%f1069, %f1068, %f1067;
	st.global.f32 	[%rd34], %f1069;
	add.s32 	%r1164, %r1164, 2;
$L__BB0_180:
	ld.param.u32 	%r960, [_Z9RicianMLEPfS_S_S_S_S_S_S_S_PiS_S_S_S_S_S_S_S_S_S_S_S_S_S_S_S_S_S_S_S_S_S_S_PjS1_S1_S1_S1_PbS2_S2_S2_S2_S2_ffffjjjjjffjjjj_param_55];
	and.b32  	%r508, %r960, 1;
	setp.eq.b32 	%p158, %r508, 1;
	not.pred 	%p159, %p158;
	@%p159 bra 	$L__BB0_182;
	cvt.u64.u32 	%rd433, %r1164;
	add.s64 	%rd434, %rd24, %rd433;
	mul.wide.u32 	%rd435, %r1164, 4;
	add.s64 	%rd436, %rd31, %rd435;
	ld.global.f32 	%f1070, [%rd436];
	ld.global.f32 	%f1071, [%rd32];
	sub.f32 	%f1072, %f1070, %f1071;
	fma.rn.f32 	%f1073, %f1072, 0f3BBB989D, 0f3F000000;
	cvt.sat.f32.f32 	%f1074, %f1073;
	mov.f32 	%f1075, 0f4B400001;
	mov.f32 	%f1076, 0f437C0000;
	fma.rm.f32 	%f1077, %f1074, %f1076, %f1075;
	add.f32 	%f1078, %f1077, 0fCB40007F;
	neg.f32 	%f1079, %f1078;
	fma.rn.f32 	%f1080, %f1072, 0f3FB8AA3B, %f1079;
	fma.rn.f32 	%f1081, %f1072, 0f32A57060, %f1080;
	mov.b32 	%r509, %f1077;
	shl.b32 	%r510, %r509, 23;
	mov.b32 	%f1082, %r510;
	ex2.approx.ftz.f32 	%f1083, %f1081;
	mul.f32 	%f1084, %f1083, %f1082;
	shl.b64 	%rd437, %rd434, 2;
	add.s64 	%rd438, %rd63, %rd437;
	st.global.f32 	[%rd438], %f1084;
	add.s64 	%rd439, %rd60, %rd437;
	ld.global.f32 	%f1085, [%rd439];
	ld.global.f32 	%f1086, [%rd436];
	mul.f32 	%f1087, %f1085, %f1086;
	ld.global.f32 	%f1088, [%rd33];
	mul.f32 	%f1089, %f1088, %f1084;
	sub.f32 	%f1090, %f1087, %f1089;
	ld.global.f32 	%f1091, [%rd34];
	add.f32 	%f1092, %f1091, %f1090;
	st.global.f32 	[%rd34], %f1092;
$L__BB0_182:
	ld.param.u32 	%r1065, [_Z9RicianMLEPfS_S_S_S_S_S_S_S_PiS_S_S_S_S_S_S_S_S_S_S_S_S_S_S_S_S_S_S_S_S_S_S_PjS1_S1_S1_S1_PbS2_S2_S2_S2_S2_ffffjjjjjffjjjj_param_57];
	mul.lo.s32 	%r511, %r1065, %r1065;
	setp.eq.s32 	%p160, %r511, 0;
	@%p160 bra 	$L__BB0_193;
	ld.param.u32 	%r1066, [_Z9RicianMLEPfS_S_S_S_S_S_S_S_PiS_S_S_S_S_S_S_S_S_S_S_S_S_S_S_S_S_S_S_S_S_S_S_PjS1_S1_S1_S1_PbS2_S2_S2_S2_S2_ffffjjjjjffjjjj_param_57];
	mul.lo.s32 	%r513, %r1066, %r1066;
	setp.lt.u32 	%p161, %r513, 8;
	mov.b32 	%r1168, 0;
	@%p161 bra 	$L__BB0_186;
	mov.b32 	%r1166, 0;
$L__BB0_185:
	.pragma "nounroll";
	ld.param.u32 	%r1067, [_Z9RicianMLEPfS_S_S_S_S_S_S_S_PiS_S_S_S_S_S_S_S_S_S_S_S_S_S_S_S_S_S_S_S_S_S_S_PjS1_S1_S1_S1_PbS2_S2_S2_S2_S2_ffffjjjjjffjjjj_param_57];
	cvt.u64.u32 	%rd440, %r1166;
	add.s64 	%rd441, %rd36, %rd440;
	shl.b64 	%rd442, %rd441, 2;
	add.s64 	%rd443, %rd58, %rd442;
	mov.b32 	%r515, 0;
	st.global.u32 	[%rd443], %r515;
	add.s64 	%rd444, %rd59, %rd442;
	st.global.u32 	[%rd444], %r515;
	st.global.u32 	[%rd443+4], %r515;
	st.global.u32 	[%rd444+4], %r515;
	st.global.u32 	[%rd443+8], %r515;
	st.global.u32 	[%rd444+8], %r515;
	st.global.u32 	[%rd443+12], %r515;
	st.global.u32 	[%rd444+12], %r515;
	st.global.u32 	[%rd443+16], %r515;
	st.global.u32 	[%rd444+16], %r515;
	st.global.u32 	[%rd443+20], %r515;
	st.global.u32 	[%rd444+20], %r515;
	st.global.u32 	[%rd443+24], %r515;
	st.global.u32 	[%rd444+24], %r515;
	st.global.u32 	[%rd443+28], %r515;
	st.global.u32 	[%rd444+28], %r515;
	add.s32 	%r1166, %r1166, 8;
	mul.lo.s32 	%r516, %r1067, %r1067;
	and.b32  	%r1168, %r516, -8;
	setp.ne.s32 	%p162, %r1166, %r1168;
	@%p162 bra 	$L__BB0_185;
$L__BB0_186:
	ld.param.u32 	%r1068, [_Z9RicianMLEPfS_S_S_S_S_S_S_S_PiS_S_S_S_S_S_S_S_S_S_S_S_S_S_S_S_S_S_S_S_S_S_S_PjS1_S1_S1_S1_PbS2_S2_S2_S2_S2_ffffjjjjjffjjjj_param_57];
	mul.lo.s32 	%r517, %r1068, %r1068;
	and.b32  	%r518, %r517, 5;
	setp.eq.s32 	%p163, %r518, 0;
	@%p163 bra 	$L__BB0_193;
	ld.param.u32 	%r1069, [_Z9RicianMLEPfS_S_S_S_S_S_S_S_PiS_S_S_S_S_S_S_S_S_S_S_S_S_S_S_S_S_S_S_S_S_S_S_PjS1_S1_S1_S1_PbS2_S2_S2_S2_S2_ffffjjjjjffjjjj_param_57];
	mul.lo.s32 	%r519, %r1069, %r1069;
	and.b32  	%r520, %r519, 5;
	add.s32 	%r521, %r520, -1;
	setp.lt.u32 	%p164, %r521, 3;
	@%p164 bra 	$L__BB0_189;
	cvt.u64.u32 	%rd445, %r1168;
	add.s64 	%rd446, %rd36, %rd445;
	shl.b64 	%rd447, %rd446, 2;
	add.s64 	%rd448, %rd58, %rd447;
	mov.b32 	%r522, 0;
	st.global.u32 	[%rd448], %r522;
	add.s64 	%rd449, %rd59, %rd447;
	st.global.u32 	[%rd449], %r522;
	st.global.u32 	[%rd448+4], %r522;
	st.global.u32 	[%rd449+4], %r522;
	st.global.u32 	[%rd448+8], %r522;
	st.global.u32 	[%rd449+8], %r522;
	st.global.u32 	[%rd448+12], %r522;
	st.global.u32 	[%rd449+12], %r522;
	add.s32 	%r1168, %r1168, 4;
$L__BB0_189:
	ld.param.u32 	%r1070, [_Z9RicianMLEPfS_S_S_S_S_S_S_S_PiS_S_S_S_S_S_S_S_S_S_S_S_S_S_S_S_S_S_S_S_S_S_S_PjS1_S1_S1_S1_PbS2_S2_S2_S2_S2_ffffjjjjjffjjjj_param_57];
	and.b32  	%r523, %r1070, 1;
	setp.eq.b32 	%p165, %r523, 1;
	not.pred 	%p166, %p165;
	@%p166 bra 	$L__BB0_193;
	ld.param.u32 	%r1071, [_Z9RicianMLEPfS_S_S_S_S_S_S_S_PiS_S_S_S_S_S_S_S_S_S_S_S_S_S_S_S_S_S_S_S_S_S_S_PjS1_S1_S1_S1_PbS2_S2_S2_S2_S2_ffffjjjjjffjjjj_param_57];
	and.b32  	%r524, %r1071, 1;
	setp.eq.b32 	%p167, %r524, 1;
	@%p167 bra 	$L__BB0_192;
	cvt.u64.u32 	%rd450, %r1168;
	add.s64 	%rd451, %rd36, %rd450;
	shl.b64 	%rd452, %rd451, 2;
	add.s64 	%rd453, %rd58, %rd452;
	mov.b32 	%r525, 0;
	st.global.u32 	[%rd453], %r525;
	add.s64 	%rd454, %rd59, %rd452;
	st.global.u32 	[%rd454], %r525;
	st.global.u32 	[%rd453+4], %r525;
	st.global.u32 	[%rd454+4], %r525;
	add.s32 	%r1168, %r1168, 2;
$L__BB0_192:
	cvt.u64.u32 	%rd455, %r1168;
	add.s64 	%rd456, %rd36, %rd455;
	shl.b64 	%rd457, %rd456, 2;
	add.s64 	%rd458, %rd58, %rd457;
	mov.b32 	%r526, 0;
	st.global.u32 	[%rd458], %r526;
	add.s64 	%rd459, %rd59, %rd457;
	st.global.u32 	[%rd459], %r526;
$L__BB0_193:
	mov.b16 	%rs27, 1;
	st.global.u8 	[%rd37], %rs27;
	mov.b32 	%r527, 0;
	st.global.u32 	[%rd38], %r527;
	ld.global.f32 	%f1093, [%rd34];
	st.global.f32 	[%rd39], %f1093;
	ld.global.u8 	%rs28, [%rd37];
	setp.eq.s16 	%p168, %rs28, 0;
	@%p168 bra 	$L__BB0_406;
$L__BB0_194:
	ld.param.u32 	%r1023, [_Z9RicianMLEPfS_S_S_S_S_S_S_S_PiS_S_S_S_S_S_S_S_S_S_S_S_S_S_S_S_S_S_S_S_S_S_S_PjS1_S1_S1_S1_PbS2_S2_S2_S2_S2_ffffjjjjjffjjjj_param_56];
	ld.param.u64 	%rd1409, [_Z9RicianMLEPfS_S_S_S_S_S_S_S_PiS_S_S_S_S_S_S_S_S_S_S_S_S_S_S_S_S_S_S_S_S_S_S_PjS1_S1_S1_S1_PbS2_S2_S2_S2_S2_ffffjjjjjffjjjj_param_6];
	ld.param.u64 	%rd1408, [_Z9RicianMLEPfS_S_S_S_S_S_S_S_PiS_S_S_S_S_S_S_S_S_S_S_S_S_S_S_S_S_S_S_S_S_S_S_PjS1_S1_S1_S1_PbS2_S2_S2_S2_S2_ffffjjjjjffjjjj_param_5];
	cvta.to.global.u64 	%rd64, %rd1409;
	cvta.to.global.u64 	%rd65, %rd1408;
	setp.lt.u32 	%p169, %r1023, 2;
	ld.global.u32 	%r528, [%rd38];
	add.s32 	%r529, %r528, 1;
	st.global.u32 	[%rd38], %r529;
	@%p169 bra 	$L__BB0_207;
	mov.b32 	%r1170, 1;
$L__BB0_196:
	ld.param.u32 	%r1072, [_Z9RicianMLEPfS_S_S_S_S_S_S_S_PiS_S_S_S_S_S_S_S_S_S_S_S_S_S_S_S_S_S_S_S_S_S_S_PjS1_S1_S1_S1_PbS2_S2_S2_S2_S2_ffffjjjjjffjjjj_param_57];
	ld.param.u32 	%r961, [_Z9RicianMLEPfS_S_S_S_S_S_S_S_PiS_S_S_S_S_S_S_S_S_S_S_S_S_S_S_S_S_S_S_S_S_S_S_PjS1_S1_S1_S1_PbS2_S2_S2_S2_S2_ffffjjjjjffjjjj_param_55];
	cvt.u64.u32 	%rd460, %r1170;
	add.s64 	%rd461, %rd35, %rd460;
	shl.b64 	%rd462, %rd461, 2;
	add.s64 	%rd66, %rd65, %rd462;
	mov.b32 	%r1171, 0;
	st.global.u32 	[%rd66+-4], %r1171;
	mul.lo.s32 	%r103, %r1170, %r961;
	add.s32 	%r532, %r1170, -1;
	mul.lo.s32 	%r533, %r532, %r1072;
	cvt.u64.u32 	%rd463, %r533;
	add.s64 	%rd67, %rd36, %rd463;
$L__BB0_197:
	setp.lt.u32 	%p170, %r37, 3;
	add.s32 	%r535, %r1171, %r103;
	mul.wide.u32 	%rd464, %r535, 4;
	add.s64 	%rd68, %rd54, %rd464;
	ld.global.f32 	%f1094, [%rd68];
	cvt.f64.f32 	%fd145, %f1094;
	add.f64 	%fd146, %fd145, %fd145;
	cvt.u64.u32 	%rd465, %r1171;
	add.s64 	%rd466, %rd24, %rd465;
	shl.b64 	%rd467, %rd466, 2;
	add.s64 	%rd468, %rd60, %rd467;
	ld.global.f32 	%f1095, [%rd468];
	add.s64 	%rd69, %rd63, %rd467;
	ld.global.f32 	%f1096, [%rd69];
	ld.global.f32 	%f1097, [%rd33];
	mul.f32 	%f1098, %f1096, %f1097;
	sub.f32 	%f1099, %f1095, %f1098;
	cvt.f64.f32 	%fd147, %f1099;
	ld.global.f32 	%f1100, [%rd66+-4];
	cvt.f64.f32 	%fd148, %f1100;
	fma.rn.f64 	%fd149, %fd146, %fd147, %fd148;
	cvt.rn.f32.f64 	%f1101, %fd149;
	st.global.f32 	[%rd66+-4], %f1101;
	mov.b32 	%r1174, 1;
	@%p170 bra 	$L__BB0_200;
	mov.b32 	%r1172, 1;
$L__BB0_199:
	.pragma "nounroll";
	ld.param.u32 	%r1024, [_Z9RicianMLEPfS_S_S_S_S_S_S_S_PiS_S_S_S_S_S_S_S_S_S_S_S_S_S_S_S_S_S_S_S_S_S_S_PjS1_S1_S1_S1_PbS2_S2_S2_S2_S2_ffffjjjjjffjjjj_param_56];
	ld.param.u32 	%r962, [_Z9RicianMLEPfS_S_S_S_S_S_S_S_PiS_S_S_S_S_S_S_S_S_S_S_S_S_S_S_S_S_S_S_S_S_S_S_PjS1_S1_S1_S1_PbS2_S2_S2_S2_S2_ffffjjjjjffjjjj_param_55];
	ld.global.f32 	%f1102, [%rd68];
	cvt.f64.f32 	%fd150, %f1102;
	mul.f64 	%fd151, %fd150, 0d4010000000000000;
	mad.lo.s32 	%r537, %r1172, %r962, %r1171;
	mul.wide.u32 	%rd469, %r537, 4;
	add.s64 	%rd470, %rd54, %rd469;
	ld.global.f32 	%f1103, [%rd470];
	cvt.f64.f32 	%fd152, %f1103;
	mul.f64 	%fd153, %fd151, %fd152;
	ld.global.f32 	%f1104, [%rd69];
	cvt.f64.f32 	%fd154, %f1104;
	cvt.s64.s32 	%rd471, %r1172;
	add.s64 	%rd472, %rd67, %rd471;
	shl.b64 	%rd473, %rd472, 2;
	add.s64 	%rd474, %rd58, %rd473;
	ld.global.f32 	%f1105, [%rd474+-4];
	cvt.f64.f32 	%fd155, %f1105;
	fma.rn.f64 	%fd156, %fd153, %fd154, %fd155;
	cvt.rn.f32.f64 	%f1106, %fd156;
	st.global.f32 	[%rd474+-4], %f1106;
	add.f32 	%f1107, %f1106, %f1106;
	cvt.f64.f32 	%fd157, %f1107;
	mul.f64 	%fd158, %fd157, 0d3FE0000000000000;
	ld.global.f32 	%f1108, [%rd33];
	cvt.f64.f32 	%fd159, %f1108;
	mul.f64 	%fd160, %fd158, %fd159;
	cvt.rn.f32.f64 	%f1109, %fd160;
	add.s64 	%rd475, %rd59, %rd473;
	st.global.f32 	[%rd475+-4], %f1109;
	ld.global.f32 	%f1110, [%rd68];
	cvt.f64.f32 	%fd161, %f1110;
	mul.f64 	%fd162, %fd161, 0d4010000000000000;
	add.s32 	%r538, %r537, %r962;
	mul.wide.u32 	%rd476, %r538, 4;
	add.s64 	%rd477, %rd54, %rd476;
	ld.global.f32 	%f1111, [%rd477];
	cvt.f64.f32 	%fd163, %f1111;
	mul.f64 	%fd164, %fd162, %fd163;
	ld.global.f32 	%f1112, [%rd69];
	cvt.f64.f32 	%fd165, %f1112;
	ld.global.f32 	%f1113, [%rd474];
	cvt.f64.f32 	%fd166, %f1113;
	fma.rn.f64 	%fd167, %fd164, %fd165, %fd166;
	cvt.rn.f32.f64 	%f1114, %fd167;
	st.global.f32 	[%rd474], %f1114;
	add.f32 	%f1115, %f1114, %f1114;
	cvt.f64.f32 	%fd168, %f1115;
	mul.f64 	%fd169, %fd168, 0d3FE0000000000000;
	ld.global.f32 	%f1116, [%rd33];
	cvt.f64.f32 	%fd170, %f1116;
	mul.f64 	%fd171, %fd169, %fd170;
	cvt.rn.f32.f64 	%f1117, %fd171;
	st.global.f32 	[%rd475], %f1117;
	ld.global.f32 	%f1118, [%rd68];
	cvt.f64.f32 	%fd172, %f1118;
	mul.f64 	%fd173, %fd172, 0d4010000000000000;
	add.s32 	%r539, %r538, %r962;
	mul.wide.u32 	%rd478, %r539, 4;
	add.s64 	%rd479, %rd54, %rd478;
	ld.global.f32 	%f1119, [%rd479];
	cvt.f64.f32 	%fd174, %f1119;
	mul.f64 	%fd175, %fd173, %fd174;
	ld.global.f32 	%f1120, [%rd69];
	cvt.f64.f32 	%fd176, %f1120;
	ld.global.f32 	%f1121, [%rd474+4];
	cvt.f64.f32 	%fd177, %f1121;
	fma.rn.f64 	%fd178, %fd175, %fd176, %fd177;
	cvt.rn.f32.f64 	%f1122, %fd178;
	st.global.f32 	[%rd474+4], %f1122;
	add.f32 	%f1123, %f1122, %f1122;
	cvt.f64.f32 	%fd179, %f1123;
	mul.f64 	%fd180, %fd179, 0d3FE0000000000000;
	ld.global.f32 	%f1124, [%rd33];
	cvt.f64.f32 	%fd181, %f1124;
	mul.f64 	%fd182, %fd180, %fd181;
	cvt.rn.f32.f64 	%f1125, %fd182;
	st.global.f32 	[%rd475+4], %f1125;
	ld.global.f32 	%f1126, [%rd68];
	cvt.f64.f32 	%fd183, %f1126;
	mul.f64 	%fd184, %fd183, 0d4010000000000000;
	add.s32 	%r540, %r539, %r962;
	mul.wide.u32 	%rd480, %r540, 4;
	add.s64 	%rd481, %rd54, %rd480;
	ld.global.f32 	%f1127, [%rd481];
	cvt.f64.f32 	%fd185, %f1127;
	mul.f64 	%fd186, %fd184, %fd185;
	ld.global.f32 	%f1128, [%rd69];
	cvt.f64.f32 	%fd187, %f1128;
	ld.global.f32 	%f1129, [%rd474+8];
	cvt.f64.f32 	%fd188, %f1129;
	fma.rn.f64 	%fd189, %fd186, %fd187, %fd188;
	cvt.rn.f32.f64 	%f1130, %fd189;
	st.global.f32 	[%rd474+8], %f1130;
	add.f32 	%f1131, %f1130, %f1130;
	cvt.f64.f32 	%fd190, %f1131;
	mul.f64 	%fd191, %fd190, 0d3FE0000000000000;
	ld.global.f32 	%f1132, [%rd33];
	cvt.f64.f32 	%fd192, %f1132;
	mul.f64 	%fd193, %fd191, %fd192;
	cvt.rn.f32.f64 	%f1133, %fd193;
	st.global.f32 	[%rd475+8], %f1133;
	add.s32 	%r1174, %r1172, 4;
	add.s32 	%r541, %r1172, 3;
	add.s32 	%r542, %r1024, -1;
	and.b32  	%r543, %r542, -4;
	setp.ne.s32 	%p171, %r541, %r543;
	mov.u32 	%r1172, %r1174;
	@%p171 bra 	$L__BB0_199;
$L__BB0_200:
	ld.param.u32 	%r1025, [_Z9RicianMLEPfS_S_S_S_S_S_S_S_PiS_S_S_S_S_S_S_S_S_S_S_S_S_S_S_S_S_S_S_S_S_S_S_PjS1_S1_S1_S1_PbS2_S2_S2_S2_S2_ffffjjjjjffjjjj_param_56];
	add.s32 	%r544, %r1025, -1;
	and.b32  	%r545, %r544, 3;
	setp.eq.s32 	%p172, %r545, 0;
	@%p172 bra 	$L__BB0_205;
	setp.eq.s32 	%p173, %r38, 0;
	@%p173 bra 	$L__BB0_203;
	ld.param.u32 	%r963, [_Z9RicianMLEPfS_S_S_S_S_S_S_S_PiS_S_S_S_S_S_S_S_S_S_S_S_S_S_S_S_S_S_S_S_S_S_S_PjS1_S1_S1_S1_PbS2_S2_S2_S2_S2_ffffjjjjjffjjjj_param_55];
	ld.global.f32 	%f1134, [%rd68];
	cvt.f64.f32 	%fd194, %f1134;
	mul.f64 	%fd195, %fd194, 0d4010000000000000;
	mad.lo.s32 	%r546, %r1174, %r963, %r1171;
	mul.wide.u32 	%rd482, %r546, 4;
	add.s64 	%rd483, %rd54, %rd482;
	ld.global.f32 	%f1135, [%rd483];
	cvt.f64.f32 	%fd196, %f1135;
	mul.f64 	%fd197, %fd195, %fd196;
	ld.global.f32 	%f1136, [%rd69];
	cvt.f64.f32 	%fd198, %f1136;
	cvt.s64.s32 	%rd484, %r1174;
	add.s64 	%rd485, %rd67, %rd484;
	shl.b64 	%rd486, %rd485, 2;
	add.s64 	%rd487, %rd58, %rd486;
	ld.global.f32 	%f1137, [%rd487+-4];
	cvt.f64.f32 	%fd199, %f1137;
	fma.rn.f64 	%fd200, %fd197, %fd198, %fd199;
	cvt.rn.f32.f64 	%f1138, %fd200;
	st.global.f32 	[%rd487+-4], %f1138;
	add.f32 	%f1139, %f1138, %f1138;
	cvt.f64.f32 	%fd201, %f1139;
	mul.f64 	%fd202, %fd201, 0d3FE0000000000000;
	ld.global.f32 	%f1140, [%rd33];
	cvt.f64.f32 	%fd203, %f1140;
	mul.f64 	%fd204, %fd202, %fd203;
	cvt.rn.f32.f64 	%f1141, %fd204;
	add.s64 	%rd488, %rd59, %rd486;
	st.global.f32 	[%rd488+-4], %f1141;
	ld.global.f32 	%f1142, [%rd68];
	cvt.f64.f32 	%fd205, %f1142;
	mul.f64 	%fd206, %fd205, 0d4010000000000000;
	add.s32 	%r547, %r546, %r963;
	mul.wide.u32 	%rd489, %r547, 4;
	add.s64 	%rd490, %rd54, %rd489;
	ld.global.f32 	%f1143, [%rd490];
	cvt.f64.f32 	%fd207, %f1143;
	mul.f64 	%fd208, %fd206, %fd207;
	ld.global.f32 	%f1144, [%rd69];
	cvt.f64.f32 	%fd209, %f1144;
	ld.global.f32 	%f1145, [%rd487];
	cvt.f64.f32 	%fd210, %f1145;
	fma.rn.f64 	%fd211, %fd208, %fd209, %fd210;
	cvt.rn.f32.f64 	%f1146, %fd211;
	st.global.f32 	[%rd487], %f1146;
	add.f32 	%f1147, %f1146, %f1146;
	cvt.f64.f32 	%fd212, %f1147;
	mul.f64 	%fd213, %fd212, 0d3FE0000000000000;
	ld.global.f32 	%f1148, [%rd33];
	cvt.f64.f32 	%fd214, %f1148;
	mul.f64 	%fd215, %fd213, %fd214;
	cvt.rn.f32.f64 	%f1149, %fd215;
	st.global.f32 	[%rd488], %f1149;
	add.s32 	%r1174, %r1174, 2;
$L__BB0_203:
	setp.eq.s32 	%p174, %r39, 0;
	@%p174 bra 	$L__BB0_205;
	ld.param.u32 	%r964, [_Z9RicianMLEPfS_S_S_S_S_S_S_S_PiS_S_S_S_S_S_S_S_S_S_S_S_S_S_S_S_S_S_S_S_S_S_S_PjS1_S1_S1_S1_PbS2_S2_S2_S2_S2_ffffjjjjjffjjjj_param_55];
	ld.global.f32 	%f1150, [%rd68];
	cvt.f64.f32 	%fd216, %f1150;
	mul.f64 	%fd217, %fd216, 0d4010000000000000;
	mad.lo.s32 	%r548, %r1174, %r964, %r1171;
	mul.wide.u32 	%rd491, %r548, 4;
	add.s64 	%rd492, %rd54, %rd491;
	ld.global.f32 	%f1151, [%rd492];
	cvt.f64.f32 	%fd218, %f1151;
	mul.f64 	%fd219, %fd217, %fd218;
	ld.global.f32 	%f1152, [%rd69];
	cvt.f64.f32 	%fd220, %f1152;
	cvt.s64.s32 	%rd493, %r1174;
	add.s64 	%rd494, %rd67, %rd493;
	shl.b64 	%rd495, %rd494, 2;
	add.s64 	%rd496, %rd58, %rd495;
	ld.global.f32 	%f1153, [%rd496+-4];
	cvt.f64.f32 	%fd221, %f1153;
	fma.rn.f64 	%fd222, %fd219, %fd220, %fd221;
	cvt.rn.f32.f64 	%f1154, %fd222;
	st.global.f32 	[%rd496+-4], %f1154;
	add.f32 	%f1155, %f1154, %f1154;
	cvt.f64.f32 	%fd223, %f1155;
	mul.f64 	%fd224, %fd223, 0d3FE0000000000000;
	ld.global.f32 	%f1156, [%rd33];
	cvt.f64.f32 	%fd225, %f1156;
	mul.f64 	%fd226, %fd224, %fd225;
	cvt.rn.f32.f64 	%f1157, %fd226;
	add.s64 	%rd497, %rd59, %rd495;
	st.global.f32 	[%rd497+-4], %f1157;
$L__BB0_205:
	ld.param.u32 	%r965, [_Z9RicianMLEPfS_S_S_S_S_S_S_S_PiS_S_S_S_S_S_S_S_S_S_S_S_S_S_S_S_S_S_S_S_S_S_S_PjS1_S1_S1_S1_PbS2_S2_S2_S2_S2_ffffjjjjjffjjjj_param_55];
	add.s32 	%r1171, %r1171, 1;
	setp.ne.s32 	%p175, %r1171, %r965;
	@%p175 bra 	$L__BB0_197;
	ld.param.u32 	%r1026, [_Z9RicianMLEPfS_S_S_S_S_S_S_S_PiS_S_S_S_S_S_S_S_S_S_S_S_S_S_S_S_S_S_S_S_S_S_S_PjS1_S1_S1_S1_PbS2_S2_S2_S2_S2_ffffjjjjjffjjjj_param_56];
	ld.global.f32 	%f1158, [%rd66+-4];
	cvt.u64.u32 	%rd498, %r1170;
	add.s64 	%rd499, %rd35, %rd498;
	shl.b64 	%rd500, %rd499, 2;
	add.s64 	%rd501, %rd64, %rd500;
	st.global.f32 	[%rd501+-4], %f1158;
	add.s32 	%r1170, %r1170, 1;
	setp.eq.s32 	%p176, %r1170, %r1026;
	@%p176 bra 	$L__BB0_207;
	bra.uni 	$L__BB0_196;
$L__BB0_207:
	ld.param.u32 	%r1073, [_Z9RicianMLEPfS_S_S_S_S_S_S_S_PiS_S_S_S_S_S_S_S_S_S_S_S_S_S_S_S_S_S_S_S_S_S_S_PjS1_S1_S1_S1_PbS2_S2_S2_S2_S2_ffffjjjjjffjjjj_param_57];
	mul.lo.s32 	%r549, %r1073, %r1073;
	setp.eq.s32 	%p177, %r549, 0;
	@%p177 bra 	$L__BB0_219;
	ld.param.u32 	%r1074, [_Z9RicianMLEPfS_S_S_S_S_S_S_S_PiS_S_S_S_S_S_S_S_S_S_S_S_S_S_S_S_S_S_S_S_S_S_S_PjS1_S1_S1_S1_PbS2_S2_S2_S2_S2_ffffjjjjjffjjjj_param_57];
	mul.lo.s32 	%r551, %r1074, %r1074;
	setp.lt.u32 	%p178, %r551, 16;
	mov.b32 	%r1177, 0;
	@%p178 bra 	$L__BB0_211;
	mov.b32 	%r1175, 0;
$L__BB0_210:
	.pragma "nounroll";
	ld.param.u32 	%r1075, [_Z9RicianMLEPfS_S_S_S_S_S_S_S_PiS_S_S_S_S_S_S_S_S_S_S_S_S_S_S_S_S_S_S_S_S_S_S_PjS1_S1_S1_S1_PbS2_S2_S2_S2_S2_ffffjjjjjffjjjj_param_57];
	cvt.u64.u32 	%rd502, %r1175;
	add.s64 	%rd503, %rd36, %rd502;
	shl.b64 	%rd504, %rd503, 2;
	add.s64 	%rd505, %rd59, %rd504;
	ld.global.f32 	%f1159, [%rd505];
	add.s64 	%rd506, %rd58, %rd504;
	st.global.f32 	[%rd506], %f1159;
	ld.global.f32 	%f1160, [%rd505+4];
	st.global.f32 	[%rd506+4], %f1160;
	ld.global.f32 	%f1161, [%rd505+8];
	st.global.f32 	[%rd506+8], %f1161;
	ld.global.f32 	%f1162, [%rd505+12];
	st.global.f32 	[%rd506+12], %f1162;
	ld.global.f32 	%f1163, [%rd505+16];
	st.global.f32 	[%rd506+16], %f1163;
	ld.global.f32 	%f1164, [%rd505+20];
	st.global.f32 	[%rd506+20], %f1164;
	ld.global.f32 	%f1165, [%rd505+24];
	st.global.f32 	[%rd506+24], %f1165;
	ld.global.f32 	%f1166, [%rd505+28];
	st.global.f32 	[%rd506+28], %f1166;
	ld.global.f32 	%f1167, [%rd505+32];
	st.global.f32 	[%rd506+32], %f1167;
	ld.global.f32 	%f1168, [%rd505+36];
	st.global.f32 	[%rd506+36], %f1168;
	ld.global.f32 	%f1169, [%rd505+40];
	st.global.f32 	[%rd506+40], %f1169;
	ld.global.f32 	%f1170, [%rd505+44];
	st.global.f32 	[%rd506+44], %f1170;
	ld.global.f32 	%f1171, [%rd505+48];
	st.global.f32 	[%rd506+48], %f1171;
	ld.global.f32 	%f1172, [%rd505+52];
	st.global.f32 	[%rd506+52], %f1172;
	ld.global.f32 	%f1173, [%rd505+56];
	st.global.f32 	[%rd506+56], %f1173;
	ld.global.f32 	%f1174, [%rd505+60];
	st.global.f32 	[%rd506+60], %f1174;
	add.s32 	%r1175, %r1175, 16;
	mul.lo.s32 	%r553, %r1075, %r1075;
	and.b32  	%r1177, %r553, -16;
	setp.ne.s32 	%p179, %r1175, %r1177;
	@%p179 bra 	$L__BB0_210;
$L__BB0_211:
	ld.param.u32 	%r1076, [_Z9RicianMLEPfS_S_S_S_S_S_S_S_PiS_S_S_S_S_S_S_S_S_S_S_S_S_S_S_S_S_S_S_S_S_S_S_PjS1_S1_S1_S1_PbS2_S2_S2_S2_S2_ffffjjjjjffjjjj_param_57];
	mul.lo.s32 	%r554, %r1076, %r1076;
	and.b32  	%r555, %r554, 13;
	setp.eq.s32 	%p180, %r555, 0;
	@%p180 bra 	$L__BB0_219;
	ld.param.u32 	%r1077, [_Z9RicianMLEPfS_S_S_S_S_S_S_S_PiS_S_S_S_S_S_S_S_S_S_S_S_S_S_S_S_S_S_S_S_S_S_S_PjS1_S1_S1_S1_PbS2_S2_S2_S2_S2_ffffjjjjjffjjjj_param_57];
	mul.lo.s32 	%r556, %r1077, %r1077;
	and.b32  	%r557, %r556, 13;
	add.s32 	%r558, %r557, -1;
	setp.lt.u32 	%p181, %r558, 7;
	@%p181 bra 	$L__BB0_214;
	cvt.u64.u32 	%rd507, %r1177;
	add.s64 	%rd508, %rd36, %rd507;
	shl.b64 	%rd509, %rd508, 2;
	add.s64 	%rd510, %rd59, %rd509;
	ld.global.f32 	%f1175, [%rd510];
	add.s64 	%rd511, %rd58, %rd509;
	st.global.f32 	[%rd511], %f1175;
	ld.global.f32 	%f1176, [%rd510+4];
	st.global.f32 	[%rd511+4], %f1176;
	ld.global.f32 	%f1177, [%rd510+8];
	st.global.f32 	[%rd511+8], %f1177;
	ld.global.f32 	%f1178, [%rd510+12];
	st.global.f32 	[%rd511+12], %f1178;
	ld.global.f32 	%f1179, [%rd510+16];
	st.global.f32 	[%rd511+16], %f1179;
	ld.global.f32 	%f1180, [%rd510+20];
	st.global.f32 	[%rd511+20], %f1180;
	ld.global.f32 	%f1181, [%rd510+24];
	st.global.f32 	[%rd511+24], %f1181;
	ld.global.f32 	%f1182, [%rd510+28];
	st.global.f32 	[%rd511+28], %f1182;
	add.s32 	%r1177, %r1177, 8;
$L__BB0_214:
	ld.param.u32 	%r1078, [_Z9RicianMLEPfS_S_S_S_S_S_S_S_PiS_S_S_S_S_S_S_S_S_S_S_S_S_S_S_S_S_S_S_S_S_S_S_PjS1_S1_S1_S1_PbS2_S2_S2_S2_S2_ffffjjjjjffjjjj_param_57];
	mul.lo.s32 	%r559, %r1078, %r1078;
	and.b32  	%r560, %r559, 5;
	setp.eq.s32 	%p182, %r560, 0;
	@%p182 bra 	$L__BB0_219;
	ld.param.u32 	%r1079, [_Z9RicianMLEPfS_S_S_S_S_S_S_S_PiS_S_S_S_S_S_S_S_S_S_S_S_S_S_S_S_S_S_S_S_S_S_S_PjS1_S1_S1_S1_PbS2_S2_S2_S2_S2_ffffjjjjjffjjjj_param_57];
	mul.lo.s32 	%r561, %r1079, %r1079;
	and.b32  	%r562, %r561, 5;
	add.s32 	%r563, %r562, -1;
	setp.lt.u32 	%p183, %r563, 3;
	@%p183 bra 	$L__BB0_217;
	cvt.u64.u32 	%rd512, %r1177;
	add.s64 	%rd513, %rd36, %rd512;
	shl.b64 	%rd514, %rd513, 2;
	add.s64 	%rd515, %rd59, %rd514;
	ld.global.f32 	%f1183, [%rd515];
	add.s64 	%rd516, %rd58, %rd514;
	st.global.f32 	[%rd516], %f1183;
	ld.global.f32 	%f1184, [%rd515+4];
	st.global.f32 	[%rd516+4], %f1184;
	ld.global.f32 	%f1185, [%rd515+8];
	st.global.f32 	[%rd516+8], %f1185;
	ld.global.f32 	%f1186, [%rd515+12];
	st.global.f32 	[%rd516+12], %f1186;
	add.s32 	%r1177, %r1177, 4;
$L__BB0_217:
	ld.param.u32 	%r1080, [_Z9RicianMLEPfS_S_S_S_S_S_S_S_PiS_S_S_S_S_S_S_S_S_S_S_S_S_S_S_S_S_S_S_S_S_S_S_PjS1_S1_S1_S1_PbS2_S2_S2_S2_S2_ffffjjjjjffjjjj_param_57];
	and.b32  	%r564, %r1080, 1;
	setp.eq.b32 	%p184, %r564, 1;
	not.pred 	%p185, %p184;
	@%p185 bra 	$L__BB0_219;
	cvt.u64.u32 	%rd517, %r1177;
	add.s64 	%rd518, %rd36, %rd517;
	shl.b64 	%rd519, %rd518, 2;
	add.s64 	%rd520, %rd59, %rd519;
	ld.global.f32 	%f1187, [%rd520];
	add.s64 	%rd521, %rd58, %rd519;
	st.global.f32 	[%rd521], %f1187;
$L__BB0_219:
	ld.param.u32 	%r1027, [_Z9RicianMLEPfS_S_S_S_S_S_S_S_PiS_S_S_S_S_S_S_S_S_S_S_S_S_S_S_S_S_S_S_S_S_S_S_PjS1_S1_S1_S1_PbS2_S2_S2_S2_S2_ffffjjjjjffjjjj_param_56];
	ld.param.f32 	%f2278, [_Z9RicianMLEPfS_S_S_S_S_S_S_S_PiS_S_S_S_S_S_S_S_S_S_S_S_S_S_S_S_S_S_S_S_S_S_S_PjS1_S1_S1_S1_PbS2_S2_S2_S2_S2_ffffjjjjjffjjjj_param_53];
	ld.param.u64 	%rd1410, [_Z9RicianMLEPfS_S_S_S_S_S_S_S_PiS_S_S_S_S_S_S_S_S_S_S_S_S_S_S_S_S_S_S_S_S_S_S_PjS1_S1_S1_S1_PbS2_S2_S2_S2_S2_ffffjjjjjffjjjj_param_7];
	cvta.to.global.u64 	%rd70, %rd1410;
	add.s32 	%r565, %r1027, -1;
	and.b32  	%r566, %r565, 7;
	add.s32 	%r120, %r566, -1;
	mov.b32 	%r567, 0;
	st.global.u32 	[%rd40], %r567;
	mov.b16 	%rs29, 1;
	st.global.u8 	[%rd41], %rs29;
	st.global.f32 	[%rd42], %f2278;
	ld.global.u8 	%rs30, [%rd41];
	setp.eq.s16 	%p186, %rs30, 0;
	@%p186 bra 	$L__BB0_374;
$L__BB0_220:
	ld.param.u32 	%r1028, [_Z9RicianMLEPfS_S_S_S_S_S_S_S_PiS_S_S_S_S_S_S_S_S_S_S_S_S_S_S_S_S_S_S_S_S_S_S_PjS1_S1_S1_S1_PbS2_S2_S2_S2_S2_ffffjjjjjffjjjj_param_56];
	setp.lt.u32 	%p187, %r1028, 2;
	ld.global.u32 	%r568, [%rd40];
	add.s32 	%r569, %r568, 1;
	st.global.u32 	[%rd40], %r569;
	@%p187 bra 	$L__BB0_234;
	setp.lt.u32 	%p188, %r37, 15;
	mov.b32 	%r1180, 1;
	@%p188 bra 	$L__BB0_224;
	mov.b32 	%r1182, 1;
$L__BB0_223:
	.pragma "nounroll";
	ld.param.u32 	%r1029, [_Z9RicianMLEPfS_S_S_S_S_S_S_S_PiS_S_S_S_S_S_S_S_S_S_S_S_S_S_S_S_S_S_S_S_S_S_S_PjS1_S1_S1_S1_PbS2_S2_S2_S2_S2_ffffjjjjjffjjjj_param_56];
	cvt.u64.u32 	%rd522, %r1182;
	add.s64 	%rd523, %rd35, %rd522;
	shl.b64 	%rd524, %rd523, 2;
	add.s64 	%rd525, %rd65, %rd524;
	ld.global.f32 	%f1188, [%rd525+-4];
	add.s64 	%rd526, %rd64, %rd524;
	st.global.f32 	[%rd526+-4], %f1188;
	ld.global.f32 	%f1189, [%rd525];
	st.global.f32 	[%rd526], %f1189;
	ld.global.f32 	%f1190, [%rd525+4];
	st.global.f32 	[%rd526+4], %f1190;
	ld.global.f32 	%f1191, [%rd525+8];
	st.global.f32 	[%rd526+8], %f1191;
	ld.global.f32 	%f1192, [%rd525+12];
	st.global.f32 	[%rd526+12], %f1192;
	ld.global.f32 	%f1193, [%rd525+16];
	st.global.f32 	[%rd526+16], %f1193;
	ld.global.f32 	%f1194, [%rd525+20];
	st.global.f32 	[%rd526+20], %f1194;
	ld.global.f32 	%f1195, [%rd525+24];
	st.global.f32 	[%rd526+24], %f1195;
	ld.global.f32 	%f1196, [%rd525+28];
	st.global.f32 	[%rd526+28], %f1196;
	ld.global.f32 	%f1197, [%rd525+32];
	st.global.f32 	[%rd526+32], %f1197;
	ld.global.f32 	%f1198, [%rd525+36];
	st.global.f32 	[%rd526+36], %f1198;
	ld.global.f32 	%f1199, [%rd525+40];
	st.global.f32 	[%rd526+40], %f1199;
	ld.global.f32 	%f1200, [%rd525+44];
	st.global.f32 	[%rd526+44], %f1200;
	ld.global.f32 	%f1201, [%rd525+48];
	st.global.f32 	[%rd526+48], %f1201;
	ld.global.f32 	%f1202, [%rd525+52];
	st.global.f32 	[%rd526+52], %f1202;
	ld.global.f32 	%f1203, [%rd525+56];
	st.global.f32 	[%rd526+56], %f1203;
	add.s32 	%r1180, %r1182, 16;
	add.s32 	%r572, %r1182, 15;
	add.s32 	%r573, %r1029, -1;
	and.b32  	%r574, %r573, -16;
	setp.eq.s32 	%p189, %r572, %r574;
	mov.u32 	%r1182, %r1180;
	@%p189 bra 	$L__BB0_224;
	bra.uni 	$L__BB0_223;
$L__BB0_224:
	ld.param.u32 	%r1030, [_Z9RicianMLEPfS_S_S_S_S_S_S_S_PiS_S_S_S_S_S_S_S_S_S_S_S_S_S_S_S_S_S_S_S_S_S_S_PjS1_S1_S1_S1_PbS2_S2_S2_S2_S2_ffffjjjjjffjjjj_param_56];
	add.s32 	%r575, %r1030, -1;
	and.b32  	%r576, %r575, 15;
	setp.eq.s32 	%p190, %r576, 0;
	@%p190 bra 	$L__BB0_234;
	ld.param.u32 	%r1031, [_Z9RicianMLEPfS_S_S_S_S_S_S_S_PiS_S_S_S_S_S_S_S_S_S_S_S_S_S_S_S_S_S_S_S_S_S_S_PjS1_S1_S1_S1_PbS2_S2_S2_S2_S2_ffffjjjjjffjjjj_param_56];
	add.s32 	%r577, %r1031, -1;
	and.b32  	%r578, %r577, 15;
	add.s32 	%r579, %r578, -1;
	setp.lt.u32 	%p191, %r579, 7;
	@%p191 bra 	$L__BB0_227;
	cvt.u64.u32 	%rd527, %r1180;
	add.s64 	%rd528, %rd35, %rd527;
	shl.b64 	%rd529, %rd528, 2;
	add.s64 	%rd530, %rd65, %rd529;
	ld.global.f32 	%f1204, [%rd530+-4];
	add.s64 	%rd531, %rd64, %rd529;
	st.global.f32 	[%rd531+-4], %f1204;
	add.s32 	%r580, %r1180, 1;
	cvt.u64.u32 	%rd532, %r580;
	add.s64 	%rd533, %rd35, %rd532;
	shl.b64 	%rd534, %rd533, 2;
	add.s64 	%rd535, %rd65, %rd534;
	ld.global.f32 	%f1205, [%rd535+-4];
	add.s64 	%rd536, %rd64, %rd534;
	st.global.f32 	[%rd536+-4], %f1205;
	add.s32 	%r581, %r1180, 2;
	cvt.u64.u32 	%rd537, %r581;
	add.s64 	%rd538, %rd35, %rd537;
	shl.b64 	%rd539, %rd538, 2;
	add.s64 	%rd540, %rd65, %rd539;
	ld.global.f32 	%f1206, [%rd540+-4];
	add.s64 	%rd541, %rd64, %rd539;
	st.global.f32 	[%rd541+-4], %f1206;
	add.s32 	%r582, %r1180, 3;
	cvt.u64.u32 	%rd542, %r582;
	add.s64 	%rd543, %rd35, %rd542;
	shl.b64 	%rd544, %rd543, 2;
	add.s64 	%rd545, %rd65, %rd544;
	ld.global.f32 	%f1207, [%rd545+-4];
	add.s64 	%rd546, %rd64, %rd544;
	st.global.f32 	[%rd546+-4], %f1207;
	add.s32 	%r583, %r1180, 4;
	cvt.u64.u32 	%rd547, %r583;
	add.s64 	%rd548, %rd35, %rd547;
	shl.b64 	%rd549, %rd548, 2;
	add.s64 	%rd550, %rd65, %rd549;
	ld.global.f32 	%f1208, [%rd550+-4];
	add.s64 	%rd551, %rd64, %rd549;
	st.global.f32 	[%rd551+-4], %f1208;
	add.s32 	%r584, %r1180, 5;
	cvt.u64.u32 	%rd552, %r584;
	add.s64 	%rd553, %rd35, %rd552;
	shl.b64 	%rd554, %rd553, 2;
	add.s64 	%rd555, %rd65, %rd554;
	ld.global.f32 	%f1209, [%rd555+-4];
	add.s64 	%rd556, %rd64, %rd554;
	st.global.f32 	[%rd556+-4], %f1209;
	add.s32 	%r585, %r1180, 6;
	cvt.u64.u32 	%rd557, %r585;
	add.s64 	%rd558, %rd35, %rd557;
	shl.b64 	%rd559, %rd558, 2;
	add.s64 	%rd560, %rd65, %rd559;
	ld.global.f32 	%f1210, [%rd560+-4];
	add.s64 	%rd561, %rd64, %rd559;
	st.global.f32 	[%rd561+-4], %f1210;
	add.s32 	%r586, %r1180, 7;
	cvt.u64.u32 	%rd562, %r586;
	add.s64 	%rd563, %rd35, %rd562;
	shl.b64 	%rd564, %rd563, 2;
	add.s64 	%rd565, %rd65, %rd564;
	ld.global.f32 	%f1211, [%rd565+-4];
	add.s64 	%rd566, %rd64, %rd564;
	st.global.f32 	[%rd566+-4], %f1211;
	add.s32 	%r1180, %r1180, 8;
$L__BB0_227:
	ld.param.u32 	%r1032, [_Z9RicianMLEPfS_S_S_S_S_S_S_S_PiS_S_S_S_S_S_S_S_S_S_S_S_S_S_S_S_S_S_S_S_S_S_S_PjS1_S1_S1_S1_PbS2_S2_S2_S2_S2_ffffjjjjjffjjjj_param_56];
	add.s32 	%r587, %r1032, -1;
	and.b32  	%r588, %r587, 7;
	setp.eq.s32 	%p192, %r588, 0;
	@%p192 bra 	$L__BB0_234;
	setp.lt.u32 	%p193, %r120, 3;
	@%p193 bra 	$L__BB0_230;
	cvt.u64.u32 	%rd567, %r1180;
	add.s64 	%rd568, %rd35, %rd567;
	shl.b64 	%rd569, %rd568, 2;
	add.s64 	%rd570, %rd65, %rd569;
	ld.global.f32 	%f1212, [%rd570+-4];
	add.s64 	%rd571, %rd64, %rd569;
	st.global.f32 	[%rd571+-4], %f1212;
	add.s32 	%r589, %r1180, 1;
	cvt.u64.u32 	%rd572, %r589;
	add.s64 	%rd573, %rd35, %rd572;
	shl.b64 	%rd574, %rd573, 2;
	add.s64 	%rd575, %rd65, %rd574;
	ld.global.f32 	%f1213, [%rd575+-4];
	add.s64 	%rd576, %rd64, %rd574;
	st.global.f32 	[%rd576+-4], %f1213;
	add.s32 	%r590, %r1180, 2;
	cvt.u64.u32 	%rd577, %r590;
	add.s64 	%rd578, %rd35, %rd577;
	shl.b64 	%rd579, %rd578, 2;
	add.s64 	%rd580, %rd65, %rd579;
	ld.global.f32 	%f1214, [%rd580+-4];
	add.s64 	%rd581, %rd64, %rd579;
	st.global.f32 	[%rd581+-4], %f1214;
	add.s32 	%r591, %r1180, 3;
	cvt.u64.u32 	%rd582, %r591;
	add.s64 	%rd583, %rd35, %rd582;
	shl.b64 	%rd584, %rd583, 2;
	add.s64 	%rd585, %rd65, %rd584;
	ld.global.f32 	%f1215, [%rd585+-4];
	add.s64 	%rd586, %rd64, %rd584;
	st.global.f32 	[%rd586+-4], %f1215;
	add.s32 	%r1180, %r1180, 4;
$L__BB0_230:
	ld.param.u32 	%r1033, [_Z9RicianMLEPfS_S_S_S_S_S_S_S_PiS_S_S_S_S_S_S_S_S_S_S_S_S_S_S_S_S_S_S_S_S_S_S_PjS1_S1_S1_S1_PbS2_S2_S2_S2_S2_ffffjjjjjffjjjj_param_56];
	add.s32 	%r592, %r1033, -1;
	and.b32  	%r126, %r592, 3;
	setp.eq.s32 	%p194, %r126, 0;
	@%p194 bra 	$L__BB0_234;
	setp.eq.s32 	%p195, %r126, 1;
	cvt.u64.u32 	%rd587, %r1180;
	add.s64 	%rd588, %rd35, %rd587;
	shl.b64 	%rd589, %rd588, 2;
	add.s64 	%rd590, %rd65, %rd589;
	ld.global.f32 	%f1216, [%rd590+-4];
	add.s64 	%rd591, %rd64, %rd589;
	st.global.f32 	[%rd591+-4], %f1216;
	@%p195 bra 	$L__BB0_234;
	setp.eq.s32 	%p196, %r126, 2;
	add.s32 	%r593, %r1180, 1;
	cvt.u64.u32 	%rd592, %r593;
	add.s64 	%rd593, %rd35, %rd592;
	shl.b64 	%rd594, %rd593, 2;
	add.s64 	%rd595, %rd65, %rd594;
	ld.global.f32 	%f1217, [%rd595+-4];
	add.s64 	%rd596, %rd64, %rd594;
	st.global.f32 	[%rd596+-4], %f1217;
	@%p196 bra 	$L__BB0_234;
	add.s32 	%r594, %r1180, 2;
	cvt.u64.u32 	%rd597, %r594;
	add.s64 	%rd598, %rd35, %rd597;
	shl.b64 	%rd599, %rd598, 2;
	add.s64 	%rd600, %rd65, %rd599;
	ld.global.f32 	%f1218, [%rd600+-4];
	add.s64 	%rd601, %rd64, %rd599;
	st.global.f32 	[%rd601+-4], %f1218;
$L__BB0_234:
	ld.param.u32 	%r1081, [_Z9RicianMLEPfS_S_S_S_S_S_S_S_PiS_S_S_S_S_S_S_S_S_S_S_S_S_S_S_S_S_S_S_S_S_S_S_PjS1_S1_S1_S1_PbS2_S2_S2_S2_S2_ffffjjjjjffjjjj_param_57];
	setp.eq.s32 	%p197, %r1081, 0;
	@%p197 bra 	$L__BB0_246;
	ld.param.u32 	%r1082, [_Z9RicianMLEPfS_S_S_S_S_S_S_S_PiS_S_S_S_S_S_S_S_S_S_S_S_S_S_S_S_S_S_S_S_S_S_S_PjS1_S1_S1_S1_PbS2_S2_S2_S2_S2_ffffjjjjjffjjjj_param_57];
	add.s32 	%r596, %r1082, -1;
	setp.lt.u32 	%p198, %r596, 7;
	mov.b32 	%r1185, 0;
	@%p198 bra 	$L__BB0_238;
	mov.b32 	%r1183, 0;
$L__BB0_237:
	.pragma "nounroll";
	ld.param.u32 	%r1083, [_Z9RicianMLEPfS_S_S_S_S_S_S_S_PiS_S_S_S_S_S_S_S_S_S_S_S_S_S_S_S_S_S_S_S_S_S_S_PjS1_S1_S1_S1_PbS2_S2_S2_S2_S2_ffffjjjjjffjjjj_param_57];
	mul.lo.s32 	%r598, %r1183, %r1083;
	cvt.u64.u32 	%rd602, %r598;
	cvt.u64.u32 	%rd603, %r1183;
	add.s64 	%rd604, %rd36, %rd603;
	add.s64 	%rd605, %rd604, %rd602;
	shl.b64 	%rd606, %rd605, 2;
	add.s64 	%rd607, %rd59, %rd606;
	ld.global.f32 	%f1219, [%rd607];
	ld.global.f32 	%f1220, [%rd42];
	add.f32 	%f1221, %f1219, %f1220;
	add.s64 	%rd608, %rd58, %rd606;
	st.global.f32 	[%rd608], %f1221;
	add.s32 	%r599, %r598, %r1083;
	cvt.u64.u32 	%rd609, %r599;
	add.s64 	%rd610, %rd604, %rd609;
	shl.b64 	%rd611, %rd610, 2;
	add.s64 	%rd612, %rd59, %rd611;
	ld.global.f32 	%f1222, [%rd612+4];
	ld.global.f32 	%f1223, [%rd42];
	add.f32 	%f1224, %f1222, %f1223;
	add.s64 	%rd613, %rd58, %rd611;
	st.global.f32 	[%rd613+4], %f1224;
	add.s32 	%r600, %r599, %r1083;
	cvt.u64.u32 	%rd614, %r600;
	add.s64 	%rd615, %rd604, %rd614;
	shl.b64 	%rd616, %rd615, 2;
	add.s64 	%rd617, %rd59, %rd616;
	ld.global.f32 	%f1225, [%rd617+8];
	ld.global.f32 	%f1226, [%rd42];
	add.f32 	%f1227, %f1225, %f1226;
	add.s64 	%rd618, %rd58, %rd616;
	st.global.f32 	[%rd618+8], %f1227;
	add.s32 	%r601, %r600, %r1083;
	cvt.u64.u32 	%rd619, %r601;
	add.s64 	%rd620, %rd604, %rd619;
	shl.b64 	%rd621, %rd620, 2;
	add.s64 	%rd622, %rd59, %rd621;
	ld.global.f32 	%f1228, [%rd622+12];
	ld.global.f32 	%f1229, [%rd42];
	add.f32 	%f1230, %f1228, %f1229;
	add.s64 	%rd623, %rd58, %rd621;
	st.global.f32 	[%rd623+12], %f1230;
	add.s32 	%r602, %r601, %r1083;
	cvt.u64.u32 	%rd624, %r602;
	add.s64 	%rd625, %rd604, %rd624;
	shl.b64 	%rd626, %rd625, 2;
	add.s64 	%rd627, %rd59, %rd626;
	ld.global.f32 	%f1231, [%rd627+16];
	ld.global.f32 	%f1232, [%rd42];
	add.f32 	%f1233, %f1231, %f1232;
	add.s64 	%rd628, %rd58, %rd626;
	st.global.f32 	[%rd628+16], %f1233;
	add.s32 	%r603, %r602, %r1083;
	cvt.u64.u32 	%rd629, %r603;
	add.s64 	%rd630, %rd604, %rd629;
	shl.b64 	%rd631, %rd630, 2;
	add.s64 	%rd632, %rd59, %rd631;
	ld.global.f32 	%f1234, [%rd632+20];
	ld.global.f32 	%f1235, [%rd42];
	add.f32 	%f1236, %f1234, %f1235;
	add.s64 	%rd633, %rd58, %rd631;
	st.global.f32 	[%rd633+20], %f1236;
	add.s32 	%r604, %r603, %r1083;
	cvt.u64.u32 	%rd634, %r604;
	add.s64 	%rd635, %rd604, %rd634;
	shl.b64 	%rd636, %rd635, 2;
	add.s64 	%rd637, %rd59, %rd636;
	ld.global.f32 	%f1237, [%rd637+24];
	ld.global.f32 	%f1238, [%rd42];
	add.f32 	%f1239, %f1237, %f1238;
	add.s64 	%rd638, %rd58, %rd636;
	st.global.f32 	[%rd638+24], %f1239;
	add.s32 	%r605, %r604, %r1083;
	cvt.u64.u32 	%rd639, %r605;
	add.s64 	%rd640, %rd604, %rd639;
	shl.b64 	%rd641, %rd640, 2;
	add.s64 	%rd642, %rd59, %rd641;
	ld.global.f32 	%f1240, [%rd642+28];
	ld.global.f32 	%f1241, [%rd42];
	add.f32 	%f1242, %f1240, %f1241;
	add.s64 	%rd643, %rd58, %rd641;
	st.global.f32 	[%rd643+28], %f1242;
	add.s32 	%r1183, %r1183, 8;
	and.b32  	%r1185, %r1083, -8;
	setp.ne.s32 	%p199, %r1183, %r1185;
	@%p199 bra 	$L__BB0_237;
$L__BB0_238:
	ld.param.u32 	%r1084, [_Z9RicianMLEPfS_S_S_S_S_S_S_S_PiS_S_S_S_S_S_S_S_S_S_S_S_S_S_S_S_S_S_S_S_S_S_S_PjS1_S1_S1_S1_PbS2_S2_S2_S2_S2_ffffjjjjjffjjjj_param_57];
	and.b32  	%r133, %r1084, 7;
	setp.eq.s32 	%p200, %r133, 0;
	@%p200 bra 	$L__BB0_246;
	add.s32 	%r606, %r133, -1;
	setp.lt.u32 	%p201, %r606, 3;
	@%p201 bra 	$L__BB0_241;
	ld.param.u32 	%r1085, [_Z9RicianMLEPfS_S_S_S_S_S_S_S_PiS_S_S_S_S_S_S_S_S_S_S_S_S_S_S_S_S_S_S_S_S_S_S_PjS1_S1_S1_S1_PbS2_S2_S2_S2_S2_ffffjjjjjffjjjj_param_57];
	mul.lo.s32 	%r607, %r1185, %r1085;
	cvt.u64.u32 	%rd644, %r607;
	cvt.u64.u32 	%rd645, %r1185;
	add.s64 	%rd646, %rd36, %rd645;
	add.s64 	%rd647, %rd646, %rd644;
	shl.b64 	%rd648, %rd647, 2;
	add.s64 	%rd649, %rd59, %rd648;
	ld.global.f32 	%f1243, [%rd649];
	ld.global.f32 	%f1244, [%rd42];
	add.f32 	%f1245, %f1243, %f1244;
	add.s64 	%rd650, %rd58, %rd648;
	st.global.f32 	[%rd650], %f1245;
	add.s32 	%r608, %r607, %r1085;
	cvt.u64.u32 	%rd651, %r608;
	add.s64 	%rd652, %rd646, %rd651;
	shl.b64 	%rd653, %rd652, 2;
	add.s64 	%rd654, %rd59, %rd653;
	ld.global.f32 	%f1246, [%rd654+4];
	ld.global.f32 	%f1247, [%rd42];
	add.f32 	%f1248, %f1246, %f1247;
	add.s64 	%rd655, %rd58, %rd653;
	st.global.f32 	[%rd655+4], %f1248;
	add.s32 	%r609, %r608, %r1085;
	cvt.u64.u32 	%rd656, %r609;
	add.s64 	%rd657, %rd646, %rd656;
	shl.b64 	%rd658, %rd657, 2;
	add.s64 	%rd659, %rd59, %rd658;
	ld.global.f32 	%f1249, [%rd659+8];
	ld.global.f32 	%f1250, [%rd42];
	add.f32 	%f1251, %f1249, %f1250;
	add.s64 	%rd660, %rd58, %rd658;
	st.global.f32 	[%rd660+8], %f1251;
	add.s32 	%r610, %r609, %r1085;
	cvt.u64.u32 	%rd661, %r610;
	add.s64 	%rd662, %rd646, %rd661;
	shl.b64 	%rd663, %rd662, 2;
	add.s64 	%rd664, %rd59, %rd663;
	ld.global.f32 	%f1252, [%rd664+12];
	ld.global.f32 	%f1253, [%rd42];
	add.f32 	%f1254, %f1252, %f1253;
	add.s64 	%rd665, %rd58, %rd663;
	st.global.f32 	[%rd665+12], %f1254;
	add.s32 	%r1185, %r1185, 4;
$L__BB0_241:
	ld.param.u32 	%r1086, [_Z9RicianMLEPfS_S_S_S_S_S_S_S_PiS_S_S_S_S_S_S_S_S_S_S_S_S_S_S_S_S_S_S_S_S_S_S_PjS1_S1_S1_S1_PbS2_S2_S2_S2_S2_ffffjjjjjffjjjj_param_57];
	and.b32  	%r611, %r1086, 3;
	setp.eq.s32 	%p202, %r611, 0;
	@%p202 bra 	$L__BB0_246;
	setp.eq.s32 	%p203, %r611, 1;
	@%p203 bra 	$L__BB0_244;
	ld.param.u32 	%r1087, [_Z9RicianMLEPfS_S_S_S_S_S_S_S_PiS_S_S_S_S_S_S_S_S_S_S_S_S_S_S_S_S_S_S_S_S_S_S_PjS1_S1_S1_S1_PbS2_S2_S2_S2_S2_ffffjjjjjffjjjj_param_57];
	mul.lo.s32 	%r612, %r1185, %r1087;
	cvt.u64.u32 	%rd666, %r612;
	cvt.u64.u32 	%rd667, %r1185;
	add.s64 	%rd668, %rd36, %rd667;
	add.s64 	%rd669, %rd668, %rd666;
	shl.b64 	%rd670, %rd669, 2;
	add.s64 	%rd671, %rd59, %rd670;
	ld.global.f32 	%f1255, [%rd671];
	ld.global.f32 	%f1256, [%rd42];
	add.f32 	%f1257, %f1255, %f1256;
	add.s64 	%rd672, %rd58, %rd670;
	st.global.f32 	[%rd672], %f1257;
	add.s32 	%r613, %r612, %r1087;
	cvt.u64.u32 	%rd673, %r613;
	add.s64 	%rd674, %rd668, %rd673;
	shl.b64 	%rd675, %rd674, 2;
	add.s64 	%rd676, %rd59, %rd675;
	ld.global.f32 	%f1258, [%rd676+4];
	ld.global.f32 	%f1259, [%rd42];
	add.f32 	%f1260, %f1258, %f1259;
	add.s64 	%rd677, %rd58, %rd675;
	st.global.f32 	[%rd677+4], %f1260;
	add.s32 	%r1185, %r1185, 2;
$L__BB0_244:
	ld.param.u32 	%r1088, [_Z9RicianMLEPfS_S_S_S_S_S_S_S_PiS_S_S_S_S_S_S_S_S_S_S_S_S_S_S_S_S_S_S_S_S_S_S_PjS1_S1_S1_S1_PbS2_S2_S2_S2_S2_ffffjjjjjffjjjj_param_57];
	and.b32  	%r614, %r1088, 1;
	setp.eq.b32 	%p204, %r614, 1;
	not.pred 	%p205, %p204;
	@%p205 bra 	$L__BB0_246;
	ld.param.u32 	%r1089, [_Z9RicianMLEPfS_S_S_S_S_S_S_S_PiS_S_S_S_S_S_S_S_S_S_S_S_S_S_S_S_S_S_S_S_S_S_S_PjS1_S1_S1_S1_PbS2_S2_S2_S2_S2_ffffjjjjjffjjjj_param_57];
	mul.lo.s32 	%r615, %r1185, %r1089;
	cvt.u64.u32 	%rd678, %r615;
	cvt.u64.u32 	%rd679, %r1185;
	add.s64 	%rd680, %rd36, %rd679;
	add.s64 	%rd681, %rd680, %rd678;
	shl.b64 	%rd682, %rd681, 2;
	add.s64 	%rd683, %rd59, %rd682;
	ld.global.f32 	%f1261, [%rd683];
	ld.global.f32 	%f1262, [%rd42];
	add.f32 	%f1263, %f1261, %f1262;
	add.s64 	%rd684, %rd58, %rd682;
	st.global.f32 	[%rd684], %f1263;
$L__BB0_246:
	ld.param.u32 	%r1090, [_Z9RicianMLEPfS_S_S_S_S_S_S_S_PiS_S_S_S_S_S_S_S_S_S_S_S_S_S_S_S_S_S_S_S_S_S_S_PjS1_S1_S1_S1_PbS2_S2_S2_S2_S2_ffffjjjjjffjjjj_param_57];
	ld.param.f32 	%f2279, [_Z9RicianMLEPfS_S_S_S_S_S_S_S_PiS_S_S_S_S_S_S_S_S_S_S_S_S_S_S_S_S_S_S_S_S_S_S_PjS1_S1_S1_S1_PbS2_S2_S2_S2_S2_ffffjjjjjffjjjj_param_54];
	ld.param.u64 	%rd1411, [_Z9RicianMLEPfS_S_S_S_S_S_S_S_PiS_S_S_S_S_S_S_S_S_S_S_S_S_S_S_S_S_S_S_S_S_S_S_PjS1_S1_S1_S1_PbS2_S2_S2_S2_S2_ffffjjjjjffjjjj_param_8];
	cvta.to.global.u64 	%rd71, %rd1411;
	setp.lt.s32 	%p206, %r1090, 1;
	ld.global.f32 	%f1264, [%rd42];
	mul.f32 	%f1265, %f2279, %f1264;
	st.global.f32 	[%rd42], %f1265;
	@%p206 bra 	$L__BB0_295;
	mov.b32 	%r1187, 0;
	mov.b16 	%rs53, 0;
	mov.u16 	%rs54, %rs53;
$L__BB0_248:
	ld.param.u32 	%r1091, [_Z9RicianMLEPfS_S_S_S_S_S_S_S_PiS_S_S_S_S_S_S_S_S_S_S_S_S_S_S_S_S_S_S_S_S_S_S_PjS1_S1_S1_S1_PbS2_S2_S2_S2_S2_ffffjjjjjffjjjj_param_57];
	mul.lo.s32 	%r617, %r1187, %r1091;
	cvt.u64.u32 	%rd685, %r617;
	add.s64 	%rd72, %rd36, %rd685;
	setp.eq.s32 	%p207, %r1187, 0;
	cvt.u64.u32 	%rd73, %r1187;
	add.s64 	%rd686, %rd35, %rd73;
	shl.b64 	%rd687, %rd686, 2;
	add.s64 	%rd74, %rd71, %rd687;
	add.s64 	%rd75, %rd36, %rd73;
	mov.u32 	%r1191, %r1187;
	@%p207 bra 	$L__BB0_249;
	bra.uni 	$L__BB0_265;
$L__BB0_249:
	ld.param.u32 	%r1094, [_Z9RicianMLEPfS_S_S_S_S_S_S_S_PiS_S_S_S_S_S_S_S_S_S_S_S_S_S_S_S_S_S_S_S_S_S_S_PjS1_S1_S1_S1_PbS2_S2_S2_S2_S2_ffffjjjjjffjjjj_param_57];
	not.b32 	%r640, %r1187;
	add.s32 	%r641, %r640, %r1094;
	setp.lt.u32 	%p219, %r641, 3;
	mov.b32 	%r1190, 0;
	@%p219 bra 	$L__BB0_255;
	mov.b32 	%r1188, 0;
$L__BB0_251:
	.pragma "nounroll";
	cvt.u64.u32 	%rd801, %r1188;
	add.s64 	%rd802, %rd72, %rd801;
	shl.b64 	%rd803, %rd802, 2;
	add.s64 	%rd76, %rd58, %rd803;
	ld.global.f32 	%f80, [%rd76];
	setp.eq.s32 	%p220, %r1188, 0;
	@%p220 bra 	$L__BB0_253;
	ld.param.u32 	%r1095, [_Z9RicianMLEPfS_S_S_S_S_S_S_S_PiS_S_S_S_S_S_S_S_S_S_S_S_S_S_S_S_S_S_S_S_S_S_S_PjS1_S1_S1_S1_PbS2_S2_S2_S2_S2_ffffjjjjjffjjjj_param_57];
	ld.global.f32 	%f1329, [%rd74];
	div.rn.f32 	%f1330, %f80, %f1329;
	mul.lo.s32 	%r643, %r1188, %r1095;
	cvt.u64.u32 	%rd804, %r643;
	add.s64 	%rd805, %rd75, %rd804;
	shl.b64 	%rd806, %rd805, 2;
	add.s64 	%rd807, %rd58, %rd806;
	st.global.f32 	[%rd807], %f1330;
	ld.global.f32 	%f2312, [%rd74];
	bra.uni 	$L__BB0_254;
$L__BB0_253:
	setp.le.f32 	%p221, %f80, 0f00000000;
	selp.f32 	%f1331, 0f1E3CE508, %f80, %p221;
	sqrt.rn.f32 	%f2312, %f1331;
	st.global.f32 	[%rd74], %f2312;
$L__BB0_254:
	ld.param.u32 	%r1096, [_Z9RicianMLEPfS_S_S_S_S_S_S_S_PiS_S_S_S_S_S_S_S_S_S_S_S_S_S_S_S_S_S_S_S_S_S_S_PjS1_S1_S1_S1_PbS2_S2_S2_S2_S2_ffffjjjjjffjjjj_param_57];
	ld.global.f32 	%f1332, [%rd76+4];
	div.rn.f32 	%f1333, %f1332, %f2312;
	mad.lo.s32 	%r644, %r1096, %r1188, %r1096;
	cvt.u64.u32 	%rd808, %r644;
	add.s64 	%rd809, %rd75, %rd808;
	shl.b64 	%rd810, %rd809, 2;
	add.s64 	%rd811, %rd58, %rd810;
	st.global.f32 	[%rd811], %f1333;
	ld.global.f32 	%f1334, [%rd76+8];
	ld.global.f32 	%f1335, [%rd74];
	div.rn.f32 	%f1336, %f1334, %f1335;
	add.s32 	%r645, %r644, %r1096;
	cvt.u64.u32 	%rd812, %r645;
	add.s64 	%rd813, %rd75, %rd812;
	shl.b64 	%rd814, %rd813, 2;
	add.s64 	%rd815, %rd58, %rd814;
	st.global.f32 	[%rd815], %f1336;
	ld.global.f32 	%f1337, [%rd76+12];
	ld.global.f32 	%f1338, [%rd74];
	div.rn.f32 	%f1339, %f1337, %f1338;
	add.s32 	%r646, %r645, %r1096;
	cvt.u64.u32 	%rd816, %r646;
	add.s64 	%rd817, %rd75, %rd816;
	shl.b64 	%rd818, %rd817, 2;
	add.s64 	%rd819, %rd58, %rd818;
	st.global.f32 	[%rd819], %f1339;
	add.s32 	%r1188, %r1188, 4;
	and.b32  	%r1190, %r1096, -4;
	setp.ne.s32 	%p222, %r1188, %r1190;
	@%p222 bra 	$L__BB0_251;
$L__BB0_255:
	ld.param.u32 	%r1097, [_Z9RicianMLEPfS_S_S_S_S_S_S_S_PiS_S_S_S_S_S_S_S_S_S_S_S_S_S_S_S_S_S_S_S_S_S_S_PjS1_S1_S1_S1_PbS2_S2_S2_S2_S2_ffffjjjjjffjjjj_param_57];
	and.b32  	%r647, %r1097, 3;
	setp.eq.s32 	%p223, %r647, 0;
	@%p223 bra 	$L__BB0_280;
	ld.param.u32 	%r1098, [_Z9RicianMLEPfS_S_S_S_S_S_S_S_PiS_S_S_S_S_S_S_S_S_S_S_S_S_S_S_S_S_S_S_S_S_S_S_PjS1_S1_S1_S1_PbS2_S2_S2_S2_S2_ffffjjjjjffjjjj_param_57];
	cvt.u16.u32 	%rs35, %r1098;
	sub.s16 	%rs3, %rs35, %rs53;
	and.b16  	%rs36, %rs3, 3;
	setp.eq.s16 	%p224, %rs36, 1;
	@%p224 bra 	$L__BB0_261;
	cvt.u64.u32 	%rd820, %r1190;
	add.s64 	%rd821, %rd72, %rd820;
	shl.b64 	%rd822, %rd821, 2;
	add.s64 	%rd77, %rd58, %rd822;
	ld.global.f32 	%f84, [%rd77];
	setp.eq.s32 	%p225, %r1190, 0;
	@%p225 bra 	$L__BB0_259;
	ld.param.u32 	%r1099, [_Z9RicianMLEPfS_S_S_S_S_S_S_S_PiS_S_S_S_S_S_S_S_S_S_S_S_S_S_S_S_S_S_S_S_S_S_S_PjS1_S1_S1_S1_PbS2_S2_S2_S2_S2_ffffjjjjjffjjjj_param_57];
	ld.global.f32 	%f1340, [%rd74];
	div.rn.f32 	%f1341, %f84, %f1340;
	mul.lo.s32 	%r648, %r1190, %r1099;
	cvt.u64.u32 	%rd823, %r648;
	add.s64 	%rd824, %rd75, %rd823;
	shl.b64 	%rd825, %rd824, 2;
	add.s64 	%rd826, %rd58, %rd825;
	st.global.f32 	[%rd826], %f1341;
	ld.global.f32 	%f2313, [%rd74];
	bra.uni 	$L__BB0_260;
$L__BB0_259:
	setp.le.f32 	%p226, %f84, 0f00000000;
	selp.f32 	%f1342, 0f1E3CE508, %f84, %p226;
	sqrt.rn.f32 	%f2313, %f1342;
	st.global.f32 	[%rd74], %f2313;
$L__BB0_260:
	ld.param.u32 	%r1100, [_Z9RicianMLEPfS_S_S_S_S_S_S_S_PiS_S_S_S_S_S_S_S_S_S_S_S_S_S_S_S_S_S_S_S_S_S_S_PjS1_S1_S1_S1_PbS2_S2_S2_S2_S2_ffffjjjjjffjjjj_param_57];
	ld.global.f32 	%f1343, [%rd77+4];
	div.rn.f32 	%f1344, %f1343, %f2313;
	mad.lo.s32 	%r649, %r1100, %r1190, %r1100;
	cvt.u64.u32 	%rd827, %r649;
	add.s64 	%rd828, %rd75, %rd827;
	shl.b64 	%rd829, %rd828, 2;
	add.s64 	%rd830, %rd58, %rd829;
	st.global.f32 	[%rd830], %f1344;
	add.s32 	%r1190, %r1190, 2;
$L__BB0_261:
	and.b16  	%rs37, %rs3, 1;
	setp.eq.b16 	%p227, %rs37, 1;
	not.pred 	%p228, %p227;
	@%p228 bra 	$L__BB0_280;
	cvt.u64.u32 	%rd831, %r1190;
	add.s64 	%rd832, %rd72, %rd831;
	shl.b64 	%rd833, %rd832, 2;
	add.s64 	%rd834, %rd58, %rd833;
	ld.global.f32 	%f88, [%rd834];
	setp.eq.s32 	%p229, %r1190, 0;
	@%p229 bra 	$L__BB0_264;
	ld.param.u32 	%r1101, [_Z9RicianMLEPfS_S_S_S_S_S_S_S_PiS_S_S_S_S_S_S_S_S_S_S_S_S_S_S_S_S_S_S_S_S_S_S_PjS1_S1_S1_S1_PbS2_S2_S2_S2_S2_ffffjjjjjffjjjj_param_57];
	ld.global.f32 	%f1345, [%rd74];
	div.rn.f32 	%f1346, %f88, %f1345;
	mul.lo.s32 	%r650, %r1190, %r1101;
	cvt.u64.u32 	%rd835, %r650;
	add.s64 	%rd836, %rd75, %rd835;
	shl.b64 	%rd837, %rd836, 2;
	add.s64 	%rd838, %rd58, %rd837;
	st.global.f32 	[%rd838], %f1346;
	bra.uni 	$L__BB0_280;
$L__BB0_264:
	setp.le.f32 	%p230, %f88, 0f00000000;
	selp.f32 	%f1347, 0f1E3CE508, %f88, %p230;
	sqrt.rn.f32 	%f1348, %f1347;
	st.global.f32 	[%rd74], %f1348;
	bra.uni 	$L__BB0_280;
$L__BB0_265:
	ld.param.u32 	%r1092, [_Z9RicianMLEPfS_S_S_S_S_S_S_S_PiS_S_S_S_S_S_S_S_S_S_S_S_S_S_S_S_S_S_S_S_S_S_S_PjS1_S1_S1_S1_PbS2_S2_S2_S2_S2_ffffjjjjjffjjjj_param_57];
	setp.lt.u32 	%p208, %r1187, 8;
	cvt.u64.u32 	%rd688, %r1191;
	add.s64 	%rd689, %rd72, %rd688;
	shl.b64 	%rd690, %rd689, 2;
	add.s64 	%rd691, %rd58, %rd690;
	ld.global.f32 	%f2321, [%rd691];
	mul.lo.s32 	%r618, %r1191, %r1092;
	cvt.u64.u32 	%rd692, %r618;
	add.s64 	%rd78, %rd36, %rd692;
	mov.u32 	%r1194, %r1187;
	@%p208 bra 	$L__BB0_268;
	mov.b32 	%r1193, 0;
	mov.u32 	%r1194, %r1187;
$L__BB0_267:
	.pragma "nounroll";
	add.s32 	%r620, %r1194, -1;
	cvt.u64.u32 	%rd693, %r620;
	add.s64 	%rd694, %rd72, %rd693;
	shl.b64 	%rd695, %rd694, 2;
	add.s64 	%rd696, %rd58, %rd695;
	ld.global.f32 	%f1267, [%rd696];
	add.s64 	%rd697, %rd78, %rd693;
	shl.b64 	%rd698, %rd697, 2;
	add.s64 	%rd699, %rd58, %rd698;
	ld.global.f32 	%f1268, [%rd699];
	mul.f32 	%f1269, %f1267, %f1268;
	sub.f32 	%f1270, %f2321, %f1269;
	add.s32 	%r621, %r1194, -2;
	cvt.u64.u32 	%rd700, %r621;
	add.s64 	%rd701, %rd72, %rd700;
	shl.b64 	%rd702, %rd701, 2;
	add.s64 	%rd703, %rd58, %rd702;
	ld.global.f32 	%f1271, [%rd703];
	add.s64 	%rd704, %rd78, %rd700;
	shl.b64 	%rd705, %rd704, 2;
	add.s64 	%rd706, %rd58, %rd705;
	ld.global.f32 	%f1272, [%rd706];
	mul.f32 	%f1273, %f1271, %f1272;
	sub.f32 	%f1274, %f1270, %f1273;
	add.s32 	%r622, %r1194, -3;
	cvt.u64.u32 	%rd707, %r622;
	add.s64 	%rd708, %rd72, %rd707;
	shl.b64 	%rd709, %rd708, 2;
	add.s64 	%rd710, %rd58, %rd709;
	ld.global.f32 	%f1275, [%rd710];
	add.s64 	%rd711, %rd78, %rd707;
	shl.b64 	%rd712, %rd711, 2;
	add.s64 	%rd713, %rd58, %rd712;
	ld.global.f32 	%f1276, [%rd713];
	mul.f32 	%f1277, %f1275, %f1276;
	sub.f32 	%f1278, %f1274, %f1277;
	add.s32 	%r623, %r1194, -4;
	cvt.u64.u32 	%rd714, %r623;
	add.s64 	%rd715, %rd72, %rd714;
	shl.b64 	%rd716, %rd715, 2;
	add.s64 	%rd717, %rd58, %rd716;
	ld.global.f32 	%f1279, [%rd717];
	add.s64 	%rd718, %rd78, %rd714;
	shl.b64 	%rd719, %rd718, 2;
	add.s64 	%rd720, %rd58, %rd719;
	ld.global.f32 	%f1280, [%rd720];
	mul.f32 	%f1281, %f1279, %f1280;
	sub.f32 	%f1282, %f1278, %f1281;
	add.s32 	%r624, %r1194, -5;
	cvt.u64.u32 	%rd721, %r624;
	add.s64 	%rd722, %rd72, %rd721;
	shl.b64 	%rd723, %rd722, 2;
	add.s64 	%rd724, %rd58, %rd723;
	ld.global.f32 	%f1283, [%rd724];
	add.s64 	%rd725, %rd78, %rd721;
	shl.b64 	%rd726, %rd725, 2;
	add.s64 	%rd727, %rd58, %rd726;
	ld.global.f32 	%f1284, [%rd727];
	mul.f32 	%f1285, %f1283, %f1284;
	sub.f32 	%f1286, %f1282, %f1285;
	add.s32 	%r625, %r1194, -6;
	cvt.u64.u32 	%rd728, %r625;
	add.s64 	%rd729, %rd72, %rd728;
	shl.b64 	%rd730, %rd729, 2;
	add.s64 	%rd731, %rd58, %rd730;
	ld.global.f32 	%f1287, [%rd731];
	add.s64 	%rd732, %rd78, %rd728;
	shl.b64 	%rd733, %rd732, 2;
	add.s64 	%rd734, %rd58, %rd733;
	ld.global.f32 	%f1288, [%rd734];
	mul.f32 	%f1289, %f1287, %f1288;
	sub.f32 	%f1290, %f1286, %f1289;
	add.s32 	%r626, %r1194, -7;
	cvt.u64.u32 	%rd735, %r626;
	add.s64 	%rd736, %rd72, %rd735;
	shl.b64 	%rd737, %rd736, 2;
	add.s64 	%rd738, %rd58, %rd737;
	ld.global.f32 	%f1291, [%rd738];
	add.s64 	%rd739, %rd78, %rd735;
	shl.b64 	%rd740, %rd739, 2;
	add.s64 	%rd741, %rd58, %rd740;
	ld.global.f32 	%f1292, [%rd741];
	mul.f32 	%f1293, %f1291, %f1292;
	sub.f32 	%f1294, %f1290, %f1293;
	add.s32 	%r1194, %r1194, -8;
	cvt.u64.u32 	%rd742, %r1194;
	add.s64 	%rd743, %rd72, %rd742;
	shl.b64 	%rd744, %rd743, 2;
	add.s64 	%rd745, %rd58, %rd744;
	ld.global.f32 	%f1295, [%rd745];
	add.s64 	%rd746, %rd78, %rd742;
	shl.b64 	%rd747, %rd746, 2;
	add.s64 	%rd748, %rd58, %rd747;
	ld.global.f32 	%f1296, [%rd748];
	mul.f32 	%f1297, %f1295, %f1296;
	sub.f32 	%f2321, %f1294, %f1297;
	add.s32 	%r1193, %r1193, 8;
	and.b32  	%r627, %r1187, 2147483640;
	setp.ne.s32 	%p209, %r1193, %r627;
	@%p209 bra 	$L__BB0_267;
$L__BB0_268:
	and.b32  	%r628, %r1187, 7;
	setp.eq.s32 	%p210, %r628, 0;
	@%p210 bra 	$L__BB0_276;
	cvt.u32.u16 	%r629, %rs54;
	and.b32  	%r630, %r629, 7;
	add.s32 	%r631, %r630, -1;
	setp.lt.u32 	%p211, %r631, 3;
	@%p211 bra 	$L__BB0_271;
	add.s32 	%r632, %r1194, -1;
	cvt.u64.u32 	%rd749, %r632;
	add.s64 	%rd750, %rd72, %rd749;
	shl.b64 	%rd751, %rd750, 2;
	add.s64 	%rd752, %rd58, %rd751;
	ld.global.f32 	%f1299, [%rd752];
	add.s64 	%rd753, %rd78, %rd749;
	shl.b64 	%rd754, %rd753, 2;
	add.s64 	%rd755, %rd58, %rd754;
	ld.global.f32 	%f1300, [%rd755];
	mul.f32 	%f1301, %f1299, %f1300;
	sub.f32 	%f1302, %f2321, %f1301;
	add.s32 	%r633, %r1194, -2;
	cvt.u64.u32 	%rd756, %r633;
	add.s64 	%rd757, %rd72, %rd756;
	shl.b64 	%rd758, %rd757, 2;
	add.s64 	%rd759, %rd58, %rd758;
	ld.global.f32 	%f1303, [%rd759];
	add.s64 	%rd760, %rd78, %rd756;
	shl.b64 	%rd761, %rd760, 2;
	add.s64 	%rd762, %rd58, %rd761;
	ld.global.f32 	%f1304, [%rd762];
	mul.f32 	%f1305, %f1303, %f1304;
	sub.f32 	%f1306, %f1302, %f1305;
	add.s32 	%r634, %r1194, -3;
	cvt.u64.u32 	%rd763, %r634;
	add.s64 	%rd764, %rd72, %rd763;
	shl.b64 	%rd765, %rd764, 2;
	add.s64 	%rd766, %rd58, %rd765;
	ld.global.f32 	%f1307, [%rd766];
	add.s64 	%rd767, %rd78, %rd763;
	shl.b64 	%rd768, %rd767, 2;
	add.s64 	%rd769, %rd58, %rd768;
	ld.global.f32 	%f1308, [%rd769];
	mul.f32 	%f1309, %f1307, %f1308;
	sub.f32 	%f1310, %f1306, %f1309;
	add.s32 	%r1194, %r1194, -4;
	cvt.u64.u32 	%rd770, %r1194;
	add.s64 	%rd771, %rd72, %rd770;
	shl.b64 	%rd772, %rd771, 2;
	add.s64 	%rd773, %rd58, %rd772;
	ld.global.f32 	%f1311, [%rd773];
	add.s64 	%rd774, %rd78, %rd770;
	shl.b64 	%rd775, %rd774, 2;
	add.s64 	%rd776, %rd58, %rd775;
	ld.global.f32 	%f1312, [%rd776];
	mul.f32 	%f1313, %f1311, %f1312;
	sub.f32 	%f2321, %f1310, %f1313;
$L__BB0_271:
	cvt.u32.u16 	%r635, %rs54;
	and.b32  	%r636, %r635, 3;
	setp.eq.s32 	%p212, %r636, 0;
	@%p212 bra 	$L__BB0_276;
	and.b16  	%rs33, %rs53, 3;
	setp.eq.s16 	%p213, %rs33, 1;
	@%p213 bra 	$L__BB0_274;
	add.s32 	%r637, %r1194, -1;
	cvt.u64.u32 	%rd777, %r637;
	add.s64 	%rd778, %rd72, %rd777;
	shl.b64 	%rd779, %rd778, 2;
	add.s64 	%rd780, %rd58, %rd779;
	ld.global.f32 	%f1315, [%rd780];
	add.s64 	%rd781, %rd78, %rd777;
	shl.b64 	%rd782, %rd781, 2;
	add.s64 	%rd783, %rd58, %rd782;
	ld.global.f32 	%f1316, [%rd783];
	mul.f32 	%f1317, %f1315, %f1316;
	sub.f32 	%f1318, %f2321, %f1317;
	add.s32 	%r1194, %r1194, -2;
	cvt.u64.u32 	%rd784, %r1194;
	add.s64 	%rd785, %rd72, %rd784;
	shl.b64 	%rd786, %rd785, 2;
	add.s64 	%rd787, %rd58, %rd786;
	ld.global.f32 	%f1319, [%rd787];
	add.s64 	%rd788, %rd78, %rd784;
	shl.b64 	%rd789, %rd788, 2;
	add.s64 	%rd790, %rd58, %rd789;
	ld.global.f32 	%f1320, [%rd790];
	mul.f32 	%f1321, %f1319, %f1320;
	sub.f32 	%f2321, %f1318, %f1321;
$L__BB0_274:
	and.b16  	%rs34, %rs53, 1;
	setp.eq.b16 	%p214, %rs34, 1;
	not.pred 	%p215, %p214;
	@%p215 bra 	$L__BB0_276;
	add.s32 	%r638, %r1194, -1;
	cvt.u64.u32 	%rd791, %r638;
	add.s64 	%rd792, %rd72, %rd791;
	shl.b64 	%rd793, %rd792, 2;
	add.s64 	%rd794, %rd58, %rd793;
	ld.global.f32 	%f1322, [%rd794];
	add.s64 	%rd795, %rd78, %rd791;
	shl.b64 	%rd796, %rd795, 2;
	add.s64 	%rd797, %rd58, %rd796;
	ld.global.f32 	%f1323, [%rd797];
	mul.f32 	%f1324, %f1322, %f1323;
	sub.f32 	%f2321, %f2321, %f1324;
$L__BB0_276:
	setp.ne.s32 	%p216, %r1187, %r1191;
	@%p216 bra 	$L__BB0_278;
	setp.le.f32 	%p217, %f2321, 0f00000000;
	selp.f32 	%f1327, 0f1E3CE508, %f2321, %p217;
	sqrt.rn.f32 	%f1328, %f1327;
	st.global.f32 	[%rd74], %f1328;
	bra.uni 	$L__BB0_279;
$L__BB0_278:
	ld.global.f32 	%f1325, [%rd74];
	div.rn.f32 	%f1326, %f2321, %f1325;
	add.s64 	%rd798, %rd78, %rd73;
	shl.b64 	%rd799, %rd798, 2;
	add.s64 	%rd800, %rd58, %rd799;
	st.global.f32 	[%rd800], %f1326;
$L__BB0_279:
	ld.param.u32 	%r1093, [_Z9RicianMLEPfS_S_S_S_S_S_S_S_PiS_S_S_S_S_S_S_S_S_S_S_S_S_S_S_S_S_S_S_S_S_S_S_PjS1_S1_S1_S1_PbS2_S2_S2_S2_S2_ffffjjjjjffjjjj_param_57];
	add.s32 	%r1191, %r1191, 1;
	setp.ne.s32 	%p218, %r1191, %r1093;
	@%p218 bra 	$L__BB0_265;
$L__BB0_280:
	ld.param.u32 	%r1102, [_Z9RicianMLEPfS_S_S_S_S_S_S_S_PiS_S_S_S_S_S_S_S_S_S_S_S_S_S_S_S_S_S_S_S_S_S_S_PjS1_S1_S1_S1_PbS2_S2_S2_S2_S2_ffffjjjjjffjjjj_param_57];
	add.s32 	%r1187, %r1187, 1;
	setp.ne.s32 	%p231, %r1187, %r1102;
	add.s16 	%rs54, %rs54, 1;
	add.s16 	%rs53, %rs53, 1;
	@%p231 bra 	$L__BB0_248;
	mov.b32 	%r1197, 0;
	mov.b16 	%rs55, 0;
	mov.u16 	%rs56, %rs55;
$L__BB0_282:
	cvt.u64.u32 	%rd839, %r1197;
	add.s64 	%rd79, %rd35, %rd839;
	shl.b64 	%rd840, %rd79, 2;
	add.s64 	%rd841, %rd65, %rd840;
	ld.global.f32 	%f2329, [%rd841];
	setp.eq.s32 	%p232, %r1197, 0;
	@%p232 bra 	$L__BB0_294;
	ld.param.u32 	%r1103, [_Z9RicianMLEPfS_S_S_S_S_S_S_S_PiS_S_S_S_S_S_S_S_S_S_S_S_S_S_S_S_S_S_S_S_S_S_S_PjS1_S1_S1_S1_PbS2_S2_S2_S2_S2_ffffjjjjjffjjjj_param_57];
	mul.lo.s32 	%r652, %r1197, %r1103;
	cvt.u64.u32 	%rd842, %r652;
	add.s64 	%rd80, %rd36, %rd842;
	setp.lt.u32 	%p233, %r1197, 8;
	mov.u32 	%r1200, %r1197;
	@%p233 bra 	$L__BB0_286;
	mov.b32 	%r1199, 0;
	mov.u32 	%r1200, %r1197;
$L__BB0_285:
	.pragma "nounroll";
	add.s32 	%r654, %r1200, -1;
	cvt.u64.u32 	%rd843, %r654;
	add.s64 	%rd844, %rd80, %rd843;
	shl.b64 	%rd845, %rd844, 2;
	add.s64 	%rd846, %rd58, %rd845;
	ld.global.f32 	%f1350, [%rd846];
	add.s64 	%rd847, %rd35, %rd843;
	shl.b64 	%rd848, %rd847, 2;
	add.s64 	%rd849, %rd64, %rd848;
	ld.global.f32 	%f1351, [%rd849];
	mul.f32 	%f1352, %f1350, %f1351;
	sub.f32 	%f1353, %f2329, %f1352;
	add.s32 	%r655, %r1200, -2;
	cvt.u64.u32 	%rd850, %r655;
	add.s64 	%rd851, %rd80, %rd850;
	shl.b64 	%rd852, %rd851, 2;
	add.s64 	%rd853, %rd58, %rd852;
	ld.global.f32 	%f1354, [%rd853];
	add.s64 	%rd854, %rd35, %rd850;
	shl.b64 	%rd855, %rd854, 2;
	add.s64 	%rd856, %rd64, %rd855;
	ld.global.f32 	%f1355, [%rd856];
	mul.f32 	%f1356, %f1354, %f1355;
	sub.f32 	%f1357, %f1353, %f1356;
	add.s32 	%r656, %r1200, -3;
	cvt.u64.u32 	%rd857, %r656;
	add.s64 	%rd858, %rd80, %rd857;
	shl.b64 	%rd859, %rd858, 2;
	add.s64 	%rd860, %rd58, %rd859;
	ld.global.f32 	%f1358, [%rd860];
	add.s64 	%rd861, %rd35, %rd857;
	shl.b64 	%rd862, %rd861, 2;
	add.s64 	%rd863, %rd64, %rd862;
	ld.global.f32 	%f1359, [%rd863];
	mul.f32 	%f1360, %f1358, %f1359;
	sub.f32 	%f1361, %f1357, %f1360;
	add.s32 	%r657, %r1200, -4;
	cvt.u64.u32 	%rd864, %r657;
	add.s64 	%rd865, %rd80, %rd864;
	shl.b64 	%rd866, %rd865, 2;
	add.s64 	%rd867, %rd58, %rd866;
	ld.global.f32 	%f1362, [%rd867];
	add.s64 	%rd868, %rd35, %rd864;
	shl.b64 	%rd869, %rd868, 2;
	add.s64 	%rd870, %rd64, %rd869;
	ld.global.f32 	%f1363, [%rd870];
	mul.f32 	%f1364, %f1362, %f1363;
	sub.f32 	%f1365, %f1361, %f1364;
	add.s32 	%r658, %r1200, -5;
	cvt.u64.u32 	%rd871, %r658;
	add.s64 	%rd872, %rd80, %rd871;
	shl.b64 	%rd873, %rd872, 2;
	add.s64 	%rd874, %rd58, %rd873;
	ld.global.f32 	%f1366, [%rd874];
	add.s64 	%rd875, %rd35, %rd871;
	shl.b64 	%rd876, %rd875, 2;
	add.s64 	%rd877, %rd64, %rd876;
	ld.global.f32 	%f1367, [%rd877];
	mul.f32 	%f1368, %f1366, %f1367;
	sub.f32 	%f1369, %f1365, %f1368;
	add.s32 	%r659, %r1200, -6;
	cvt.u64.u32 	%rd878, %r659;
	add.s64 	%rd879, %rd80, %rd878;
	shl.b64 	%rd880, %rd879, 2;
	add.s64 	%rd881, %rd58, %rd880;
	ld.global.f32 	%f1370, [%rd881];
	add.s64 	%rd882, %rd35, %rd878;
	shl.b64 	%rd883, %rd882, 2;
	add.s64 	%rd884, %rd64, %rd883;
	ld.global.f32 	%f1371, [%rd884];
	mul.f32 	%f1372, %f1370, %f1371;
	sub.f32 	%f1373, %f1369, %f1372;
	add.s32 	%r660, %r1200, -7;
	cvt.u64.u32 	%rd885, %r660;
	add.s64 	%rd886, %rd80, %rd885;
	shl.b64 	%rd887, %rd886, 2;
	add.s64 	%rd888, %rd58, %rd887;
	ld.global.f32 	%f1374, [%rd888];
	add.s64 	%rd889, %rd35, %rd885;
	shl.b64 	%rd890, %rd889, 2;
	add.s64 	%rd891, %rd64, %rd890;
	ld.global.f32 	%f1375, [%rd891];
	mul.f32 	%f1376, %f1374, %f1375;
	sub.f32 	%f1377, %f1373, %f1376;
	add.s32 	%r1200, %r1200, -8;
	cvt.u64.u32 	%rd892, %r1200;
	add.s64 	%rd893, %rd80, %rd892;
	shl.b64 	%rd894, %rd893, 2;
	add.s64 	%rd895, %rd58, %rd894;
	ld.global.f32 	%f1378, [%rd895];
	add.s64 	%rd896, %rd35, %rd892;
	shl.b64 	%rd897, %rd896, 2;
	add.s64 	%rd898, %rd64, %rd897;
	ld.global.f32 	%f1379, [%rd898];
	mul.f32 	%f1380, %f1378, %f1379;
	sub.f32 	%f2329, %f1377, %f1380;
	add.s32 	%r1199, %r1199, 8;
	and.b32  	%r661, %r1197, 2147483640;
	setp.ne.s32 	%p234, %r1199, %r661;
	@%p234 bra 	$L__BB0_285;
$L__BB0_286:
	and.b32  	%r662, %r1197, 7;
	setp.eq.s32 	%p235, %r662, 0;
	@%p235 bra 	$L__BB0_294;
	cvt.u32.u16 	%r663, %rs56;
	and.b32  	%r163, %r663, 7;
	add.s32 	%r664, %r163, -1;
	setp.lt.u32 	%p236, %r664, 3;
	@%p236 bra 	$L__BB0_289;
	add.s32 	%r665, %r1200, -1;
	cvt.u64.u32 	%rd899, %r665;
	add.s64 	%rd900, %rd80, %rd899;
	shl.b64 	%rd901, %rd900, 2;
	add.s64 	%rd902, %rd58, %rd901;
	ld.global.f32 	%f1382, [%rd902];
	add.s64 	%rd903, %rd35, %rd899;
	shl.b64 	%rd904, %rd903, 2;
	add.s64 	%rd905, %rd64, %rd904;
	ld.global.f32 	%f1383, [%rd905];
	mul.f32 	%f1384, %f1382, %f1383;
	sub.f32 	%f1385, %f2329, %f1384;
	add.s32 	%r666, %r1200, -2;
	cvt.u64.u32 	%rd906, %r666;
	add.s64 	%rd907, %rd80, %rd906;
	shl.b64 	%rd908, %rd907, 2;
	add.s64 	%rd909, %rd58, %rd908;
	ld.global.f32 	%f1386, [%rd909];
	add.s64 	%rd910, %rd35, %rd906;
	shl.b64 	%rd911, %rd910, 2;
	add.s64 	%rd912, %rd64, %rd911;
	ld.global.f32 	%f1387, [%rd912];
	mul.f32 	%f1388, %f1386, %f1387;
	sub.f32 	%f1389, %f1385, %f1388;
	add.s32 	%r667, %r1200, -3;
	cvt.u64.u32 	%rd913, %r667;
	add.s64 	%rd914, %rd80, %rd913;
	shl.b64 	%rd915, %rd914, 2;
	add.s64 	%rd916, %rd58, %rd915;
	ld.global.f32 	%f1390, [%rd916];
	add.s64 	%rd917, %rd35, %rd913;
	shl.b64 	%rd918, %rd917, 2;
	add.s64 	%rd919, %rd64, %rd918;
	ld.global.f32 	%f1391, [%rd919];
	mul.f32 	%f1392, %f1390, %f1391;
	sub.f32 	%f1393, %f1389, %f1392;
	add.s32 	%r1200, %r1200, -4;
	cvt.u64.u32 	%rd920, %r1200;
	add.s64 	%rd921, %rd80, %rd920;
	shl.b64 	%rd922, %rd921, 2;
	add.s64 	%rd923, %rd58, %rd922;
	ld.global.f32 	%f1394, [%rd923];
	add.s64 	%rd924, %rd35, %rd920;
	shl.b64 	%rd925, %rd924, 2;
	add.s64 	%rd926, %rd64, %rd925;
	ld.global.f32 	%f1395, [%rd926];
	mul.f32 	%f1396, %f1394, %f1395;
	sub.f32 	%f2329, %f1393, %f1396;
$L__BB0_289:
	and.b32  	%r668, %r163, 3;
	setp.eq.s32 	%p237, %r668, 0;
	@%p237 bra 	$L__BB0_294;
	and.b16  	%rs40, %rs55, 3;
	setp.eq.s16 	%p238, %rs40, 1;
	@%p238 bra 	$L__BB0_292;
	add.s32 	%r669, %r1200, -1;
	cvt.u64.u32 	%rd927, %r669;
	add.s64 	%rd928, %rd80, %rd927;
	shl.b64 	%rd929, %rd928, 2;
	add.s64 	%rd930, %rd58, %rd929;
	ld.global.f32 	%f1398, [%rd930];
	add.s64 	%rd931, %rd35, %rd927;
	shl.b64 	%rd932, %rd931, 2;
	add.s64 	%rd933, %rd64, %rd932;
	ld.global.f32 	%f1399, [%rd933];
	mul.f32 	%f1400, %f1398, %f1399;
	sub.f32 	%f1401, %f2329, %f1400;
	add.s32 	%r1200, %r1200, -2;
	cvt.u64.u32 	%rd934, %r1200;
	add.s64 	%rd935, %rd80, %rd934;
	shl.b64 	%rd936, %rd935, 2;
	add.s64 	%rd937, %rd58, %rd936;
	ld.global.f32 	%f1402, [%rd937];
	add.s64 	%rd938, %rd35, %rd934;
	shl.b64 	%rd939, %rd938, 2;
	add.s64 	%rd940, %rd64, %rd939;
	ld.global.f32 	%f1403, [%rd940];
	mul.f32 	%f1404, %f1402, %f1403;
	sub.f32 	%f2329, %f1401, %f1404;
$L__BB0_292:
	and.b16  	%rs41, %rs55, 1;
	setp.eq.b16 	%p239, %rs41, 1;
	not.pred 	%p240, %p239;
	@%p240 bra 	$L__BB0_294;
	add.s32 	%r670, %r1200, -1;
	cvt.u64.u32 	%rd941, %r670;
	add.s64 	%rd942, %rd80, %rd941;
	shl.b64 	%rd943, %rd942, 2;
	add.s64 	%rd944, %rd58, %rd943;
	ld.global.f32 	%f1405, [%rd944];
	add.s64 	%rd945, %rd35, %rd941;
	shl.b64 	%rd946, %rd945, 2;
	add.s64 	%rd947, %rd64, %rd946;
	ld.global.f32 	%f1406, [%rd947];
	mul.f32 	%f1407, %f1405, %f1406;
	sub.f32 	%f2329, %f2329, %f1407;
$L__BB0_294:
	ld.param.u32 	%r1104, [_Z9RicianMLEPfS_S_S_S_S_S_S_S_PiS_S_S_S_S_S_S_S_S_S_S_S_S_S_S_S_S_S_S_S_S_S_S_PjS1_S1_S1_S1_PbS2_S2_S2_S2_S2_ffffjjjjjffjjjj_param_57];
	add.s64 	%rd949, %rd71, %rd840;
	ld.global.f32 	%f1408, [%rd949];
	div.rn.f32 	%f1409, %f2329, %f1408;
	add.s64 	%rd950, %rd64, %rd840;
	st.global.f32 	[%rd950], %f1409;
	add.s32 	%r1197, %r1197, 1;
	setp.eq.s32 	%p241, %r1197, %r1104;
	add.s16 	%rs56, %rs56, 1;
	add.s16 	%rs55, %rs55, 1;
	@%p241 bra 	$L__BB0_295;
	bra.uni 	$L__BB0_282;
$L__BB0_295:
	ld.param.u32 	%r1105, [_Z9RicianMLEPfS_S_S_S_S_S_S_S_PiS_S_S_S_S_S_S_S_S_S_S_S_S_S_S_S_S_S_S_S_S_S_S_PjS1_S1_S1_S1_PbS2_S2_S2_S2_S2_ffffjjjjjffjjjj_param_57];
	setp.lt.s32 	%p242, %r1105, 0;
	@%p242 bra 	$L__BB0_310;
	ld.param.u32 	%r1204, [_Z9RicianMLEPfS_S_S_S_S_S_S_S_PiS_S_S_S_S_S_S_S_S_S_S_S_S_S_S_S_S_S_S_S_S_S_S_PjS1_S1_S1_S1_PbS2_S2_S2_S2_S2_ffffjjjjjffjjjj_param_57];
	mov.b32 	%r1203, 0;
	mov.b16 	%rs57, 0;
	mov.u16 	%rs58, %rs57;
$L__BB0_297:
	ld.param.u32 	%r1107, [_Z9RicianMLEPfS_S_S_S_S_S_S_S_PiS_S_S_S_S_S_S_S_S_S_S_S_S_S_S_S_S_S_S_S_S_S_S_PjS1_S1_S1_S1_PbS2_S2_S2_S2_S2_ffffjjjjjffjjjj_param_57];
	cvt.u64.u32 	%rd81, %r1204;
	add.s64 	%rd82, %rd35, %rd81;
	shl.b64 	%rd951, %rd82, 2;
	add.s64 	%rd83, %rd64, %rd951;
	ld.global.f32 	%f2337, [%rd83];
	add.s32 	%r1207, %r1204, 1;
	setp.ge.s32 	%p243, %r1207, %r1107;
	@%p243 bra 	$L__BB0_309;
	add.s32 	%r672, %r1203, -2;
	add.s64 	%rd84, %rd36, %rd81;
	setp.lt.u32 	%p244, %r672, 7;
	@%p244 bra 	$L__BB0_301;
	mov.b32 	%r1206, 0;
$L__BB0_300:
	.pragma "nounroll";
	ld.param.u32 	%r1108, [_Z9RicianMLEPfS_S_S_S_S_S_S_S_PiS_S_S_S_S_S_S_S_S_S_S_S_S_S_S_S_S_S_S_S_S_S_S_PjS1_S1_S1_S1_PbS2_S2_S2_S2_S2_ffffjjjjjffjjjj_param_57];
	mul.lo.s32 	%r674, %r1207, %r1108;
	cvt.u64.u32 	%rd952, %r674;
	add.s64 	%rd953, %rd84, %rd952;
	shl.b64 	%rd954, %rd953, 2;
	add.s64 	%rd955, %rd58, %rd954;
	ld.global.f32 	%f1411, [%rd955];
	cvt.u64.u32 	%rd956, %r1207;
	add.s64 	%rd957, %rd35, %rd956;
	shl.b64 	%rd958, %rd957, 2;
	add.s64 	%rd959, %rd64, %rd958;
	ld.global.f32 	%f1412, [%rd959];
	mul.f32 	%f1413, %f1411, %f1412;
	sub.f32 	%f1414, %f2337, %f1413;
	add.s32 	%r675, %r674, %r1108;
	cvt.u64.u32 	%rd960, %r675;
	add.s64 	%rd961, %rd84, %rd960;
	shl.b64 	%rd962, %rd961, 2;
	add.s64 	%rd963, %rd58, %rd962;
	ld.global.f32 	%f1415, [%rd963];
	ld.global.f32 	%f1416, [%rd959+4];
	mul.f32 	%f1417, %f1415, %f1416;
	sub.f32 	%f1418, %f1414, %f1417;
	add.s32 	%r676, %r675, %r1108;
	cvt.u64.u32 	%rd964, %r676;
	add.s64 	%rd965, %rd84, %rd964;
	shl.b64 	%rd966, %rd965, 2;
	add.s64 	%rd967, %rd58, %rd966;
	ld.global.f32 	%f1419, [%rd967];
	ld.global.f32 	%f1420, [%rd959+8];
	mul.f32 	%f1421, %f1419, %f1420;
	sub.f32 	%f1422, %f1418, %f1421;
	add.s32 	%r677, %r676, %r1108;
	cvt.u64.u32 	%rd968, %r677;
	add.s64 	%rd969, %rd84, %rd968;
	shl.b64 	%rd970, %rd969, 2;
	add.s64 	%rd971, %rd58, %rd970;
	ld.global.f32 	%f1423, [%rd971];
	ld.global.f32 	%f1424, [%rd959+12];
	mul.f32 	%f1425, %f1423, %f1424;
	sub.f32 	%f1426, %f1422, %f1425;
	add.s32 	%r678, %r677, %r1108;
	cvt.u64.u32 	%rd972, %r678;
	add.s64 	%rd973, %rd84, %rd972;
	shl.b64 	%rd974, %rd973, 2;
	add.s64 	%rd975, %rd58, %rd974;
	ld.global.f32 	%f1427, [%rd975];
	ld.global.f32 	%f1428, [%rd959+16];
	mul.f32 	%f1429, %f1427, %f1428;
	sub.f32 	%f1430, %f1426, %f1429;
	add.s32 	%r679, %r678, %r1108;
	cvt.u64.u32 	%rd976, %r679;
	add.s64 	%rd977, %rd84, %rd976;
	shl.b64 	%rd978, %rd977, 2;
	add.s64 	%rd979, %rd58, %rd978;
	ld.global.f32 	%f1431, [%rd979];
	ld.global.f32 	%f1432, [%rd959+20];
	mul.f32 	%f1433, %f1431, %f1432;
	sub.f32 	%f1434, %f1430, %f1433;
	add.s32 	%r680, %r679, %r1108;
	cvt.u64.u32 	%rd980, %r680;
	add.s64 	%rd981, %rd84, %rd980;
	shl.b64 	%rd982, %rd981, 2;
	add.s64 	%rd983, %rd58, %rd982;
	ld.global.f32 	%f1435, [%rd983];
	ld.global.f32 	%f1436, [%rd959+24];
	mul.f32 	%f1437, %f1435, %f1436;
	sub.f32 	%f1438, %f1434, %f1437;
	add.s32 	%r681, %r680, %r1108;
	cvt.u64.u32 	%rd984, %r681;
	add.s64 	%rd985, %rd84, %rd984;
	shl.b64 	%rd986, %rd985, 2;
	add.s64 	%rd987, %rd58, %rd986;
	ld.global.f32 	%f1439, [%rd987];
	ld.global.f32 	%f1440, [%rd959+28];
	mul.f32 	%f1441, %f1439, %f1440;
	sub.f32 	%f2337, %f1438, %f1441;
	add.s32 	%r1207, %r1207, 8;
	add.s32 	%r1206, %r1206, 8;
	add.s32 	%r682, %r1203, -1;
	and.b32  	%r683, %r682, -8;
	setp.ne.s32 	%p245, %r1206, %r683;
	@%p245 bra 	$L__BB0_300;
$L__BB0_301:
	add.s32 	%r684, %r1203, -1;
	and.b32  	%r685, %r684, 7;
	setp.eq.s32 	%p246, %r685, 0;
	@%p246 bra 	$L__BB0_309;
	add.s16 	%rs44, %rs58, -1;
	cvt.u32.u16 	%r686, %rs44;
	and.b32  	%r177, %r686, 7;
	add.s32 	%r687, %r177, -1;
	setp.lt.u32 	%p247, %r687, 3;
	@%p247 bra 	$L__BB0_304;
	ld.param.u32 	%r1109, [_Z9RicianMLEPfS_S_S_S_S_S_S_S_PiS_S_S_S_S_S_S_S_S_S_S_S_S_S_S_S_S_S_S_S_S_S_S_PjS1_S1_S1_S1_PbS2_S2_S2_S2_S2_ffffjjjjjffjjjj_param_57];
	mul.lo.s32 	%r688, %r1207, %r1109;
	cvt.u64.u32 	%rd988, %r688;
	add.s64 	%rd989, %rd84, %rd988;
	shl.b64 	%rd990, %rd989, 2;
	add.s64 	%rd991, %rd58, %rd990;
	ld.global.f32 	%f1443, [%rd991];
	cvt.u64.u32 	%rd992, %r1207;
	add.s64 	%rd993, %rd35, %rd992;
	shl.b64 	%rd994, %rd993, 2;
	add.s64 	%rd995, %rd64, %rd994;
	ld.global.f32 	%f1444, [%rd995];
	mul.f32 	%f1445, %f1443, %f1444;
	sub.f32 	%f1446, %f2337, %f1445;
	add.s32 	%r689, %r688, %r1109;
	cvt.u64.u32 	%rd996, %r689;
	add.s64 	%rd997, %rd84, %rd996;
	shl.b64 	%rd998, %rd997, 2;
	add.s64 	%rd999, %rd58, %rd998;
	ld.global.f32 	%f1447, [%rd999];
	ld.global.f32 	%f1448, [%rd995+4];
	mul.f32 	%f1449, %f1447, %f1448;
	sub.f32 	%f1450, %f1446, %f1449;
	add.s32 	%r690, %r689, %r1109;
	cvt.u64.u32 	%rd1000, %r690;
	add.s64 	%rd1001, %rd84, %rd1000;
	shl.b64 	%rd1002, %rd1001, 2;
	add.s64 	%rd1003, %rd58, %rd1002;
	ld.global.f32 	%f1451, [%rd1003];
	ld.global.f32 	%f1452, [%rd995+8];
	mul.f32 	%f1453, %f1451, %f1452;
	sub.f32 	%f1454, %f1450, %f1453;
	add.s32 	%r691, %r690, %r1109;
	cvt.u64.u32 	%rd1004, %r691;
	add.s64 	%rd1005, %rd84, %rd1004;
	shl.b64 	%rd1006, %rd1005, 2;
	add.s64 	%rd1007, %rd58, %rd1006;
	ld.global.f32 	%f1455, [%rd1007];
	ld.global.f32 	%f1456, [%rd995+12];
	mul.f32 	%f1457, %f1455, %f1456;
	sub.f32 	%f2337, %f1454, %f1457;
	add.s32 	%r1207, %r1207, 4;
$L__BB0_304:
	and.b32  	%r692, %r177, 3;
	setp.eq.s32 	%p248, %r692, 0;
	@%p248 bra 	$L__BB0_309;
	add.s16 	%rs12, %rs57, 3;
	and.b16  	%rs45, %rs12, 3;
	setp.eq.s16 	%p249, %rs45, 1;
	@%p249 bra 	$L__BB0_307;
	ld.param.u32 	%r1110, [_Z9RicianMLEPfS_S_S_S_S_S_S_S_PiS_S_S_S_S_S_S_S_S_S_S_S_S_S_S_S_S_S_S_S_S_S_S_PjS1_S1_S1_S1_PbS2_S2_S2_S2_S2_ffffjjjjjffjjjj_param_57];
	mul.lo.s32 	%r693, %r1207, %r1110;
	cvt.u64.u32 	%rd1008, %r693;
	add.s64 	%rd1009, %rd84, %rd1008;
	shl.b64 	%rd1010, %rd1009, 2;
	add.s64 	%rd1011, %rd58, %rd1010;
	ld.global.f32 	%f1459, [%rd1011];
	cvt.u64.u32 	%rd1012, %r1207;
	add.s64 	%rd1013, %rd35, %rd1012;
	shl.b64 	%rd1014, %rd1013, 2;
	add.s64 	%rd1015, %rd64, %rd1014;
	ld.global.f32 	%f1460, [%rd1015];
	mul.f32 	%f1461, %f1459, %f1460;
	sub.f32 	%f1462, %f2337, %f1461;
	add.s32 	%r694, %r693, %r1110;
	cvt.u64.u32 	%rd1016, %r694;
	add.s64 	%rd1017, %rd84, %rd1016;
	shl.b64 	%rd1018, %rd1017, 2;
	add.s64 	%rd1019, %rd58, %rd1018;
	ld.global.f32 	%f1463, [%rd1019];
	ld.global.f32 	%f1464, [%rd1015+4];
	mul.f32 	%f1465, %f1463, %f1464;
	sub.f32 	%f2337, %f1462, %f1465;
	add.s32 	%r1207, %r1207, 2;
$L__BB0_307:
	and.b16  	%rs46, %rs12, 1;
	setp.eq.b16 	%p250, %rs46, 1;
	not.pred 	%p251, %p250;
	@%p251 bra 	$L__BB0_309;
	ld.param.u32 	%r1111, [_Z9RicianMLEPfS_S_S_S_S_S_S_S_PiS_S_S_S_S_S_S_S_S_S_S_S_S_S_S_S_S_S_S_S_S_S_S_PjS1_S1_S1_S1_PbS2_S2_S2_S2_S2_ffffjjjjjffjjjj_param_57];
	mul.lo.s32 	%r695, %r1207, %r1111;
	cvt.u64.u32 	%rd1020, %r695;
	add.s64 	%rd1021, %rd84, %rd1020;
	shl.b64 	%rd1022, %rd1021, 2;
	add.s64 	%rd1023, %rd58, %rd1022;
	ld.global.f32 	%f1466, [%rd1023];
	cvt.u64.u32 	%rd1024, %r1207;
	add.s64 	%rd1025, %rd35, %rd1024;
	shl.b64 	%rd1026, %rd1025, 2;
	add.s64 	%rd1027, %rd64, %rd1026;
	ld.global.f32 	%f1467, [%rd1027];
	mul.f32 	%f1468, %f1466, %f1467;
	sub.f32 	%f2337, %f2337, %f1468;
$L__BB0_309:
	cvt.u32.u64 	%r696, %rd81;
	add.s64 	%rd1029, %rd71, %rd951;
	ld.global.f32 	%f1469, [%rd1029];
	div.rn.f32 	%f1470, %f2337, %f1469;
	st.global.f32 	[%rd83], %f1470;
	add.s32 	%r1204, %r696, -1;
	setp.eq.s32 	%p252, %r696, 0;
	add.s32 	%r1203, %r1203, 1;
	add.s16 	%rs58, %rs58, 1;
	add.s16 	%rs57, %rs57, 1;
	@%p252 bra 	$L__BB0_310;
	bra.uni 	$L__BB0_297;
$L__BB0_310:
	ld.param.u32 	%r1034, [_Z9RicianMLEPfS_S_S_S_S_S_S_S_PiS_S_S_S_S_S_S_S_S_S_S_S_S_S_S_S_S_S_S_S_S_S_S_PjS1_S1_S1_S1_PbS2_S2_S2_S2_S2_ffffjjjjjffjjjj_param_56];
	setp.lt.u32 	%p253, %r1034, 2;
	@%p253 bra 	$L__BB0_335;
	setp.lt.u32 	%p262, %r37, 7;
	mov.b32 	%r1211, 1;
	@%p262 bra 	$L__BB0_314;
	mov.b32 	%r1218, 1;
$L__BB0_313:
	.pragma "nounroll";
	ld.param.u32 	%r1035, [_Z9RicianMLEPfS_S_S_S_S_S_S_S_PiS_S_S_S_S_S_S_S_S_S_S_S_S_S_S_S_S_S_S_S_S_S_S_PjS1_S1_S1_S1_PbS2_S2_S2_S2_S2_ffffjjjjjffjjjj_param_56];
	cvt.u64.u32 	%rd1038, %r1218;
	mul.wide.u32 	%rd1039, %r1218, 4;
	add.s64 	%rd1040, %rd25, %rd1039;
	ld.global.f32 	%f1501, [%rd1040];
	add.s64 	%rd1041, %rd35, %rd1038;
	shl.b64 	%rd1042, %rd1041, 2;
	add.s64 	%rd1043, %rd64, %rd1042;
	ld.global.f32 	%f1502, [%rd1043+-4];
	add.f32 	%f1503, %f1501, %f1502;
	add.s64 	%rd1044, %rd70, %rd1042;
	st.global.f32 	[%rd1044+-4], %f1503;
	ld.global.f32 	%f1504, [%rd1040+4];
	ld.global.f32 	%f1505, [%rd1043];
	add.f32 	%f1506, %f1504, %f1505;
	st.global.f32 	[%rd1044], %f1506;
	ld.global.f32 	%f1507, [%rd1040+8];
	ld.global.f32 	%f1508, [%rd1043+4];
	add.f32 	%f1509, %f1507, %f1508;
	st.global.f32 	[%rd1044+4], %f1509;
	ld.global.f32 	%f1510, [%rd1040+12];
	ld.global.f32 	%f1511, [%rd1043+8];
	add.f32 	%f1512, %f1510, %f1511;
	st.global.f32 	[%rd1044+8], %f1512;
	ld.global.f32 	%f1513, [%rd1040+16];
	ld.global.f32 	%f1514, [%rd1043+12];
	add.f32 	%f1515, %f1513, %f1514;
	st.global.f32 	[%rd1044+12], %f1515;
	ld.global.f32 	%f1516, [%rd1040+20];
	ld.global.f32 	%f1517, [%rd1043+16];
	add.f32 	%f1518, %f1516, %f1517;
	st.global.f32 	[%rd1044+16], %f1518;
	ld.global.f32 	%f1519, [%rd1040+24];
	ld.global.f32 	%f1520, [%rd1043+20];
	add.f32 	%f1521, %f1519, %f1520;
	st.global.f32 	[%rd1044+20], %f1521;
	ld.global.f32 	%f1522, [%rd1040+28];
	ld.global.f32 	%f1523, [%rd1043+24];
	add.f32 	%f1524, %f1522, %f1523;
	st.global.f32 	[%rd1044+24], %f1524;
	add.s32 	%r1211, %r1218, 8;
	add.s32 	%r708, %r1218, 7;
	add.s32 	%r709, %r1035, -1;
	and.b32  	%r710, %r709, -8;
	setp.eq.s32 	%p263, %r708, %r710;
	mov.u32 	%r1218, %r1211;
	@%p263 bra 	$L__BB0_314;
	bra.uni 	$L__BB0_313;
$L__BB0_314:
	ld.param.u32 	%r1036, [_Z9RicianMLEPfS_S_S_S_S_S_S_S_PiS_S_S_S_S_S_S_S_S_S_S_S_S_S_S_S_S_S_S_S_S_S_S_PjS1_S1_S1_S1_PbS2_S2_S2_S2_S2_ffffjjjjjffjjjj_param_56];
	add.s32 	%r711, %r1036, -1;
	and.b32  	%r185, %r711, 3;
	and.b32  	%r712, %r711, 7;
	setp.eq.s32 	%p264, %r712, 0;
	@%p264 bra 	$L__BB0_322;
	setp.lt.u32 	%p265, %r120, 3;
	@%p265 bra 	$L__BB0_317;
	cvt.u64.u32 	%rd1045, %r1211;
	mul.wide.u32 	%rd1046, %r1211, 4;
	add.s64 	%rd1047, %rd25, %rd1046;
	ld.global.f32 	%f1525, [%rd1047];
	add.s64 	%rd1048, %rd35, %rd1045;
	shl.b64 	%rd1049, %rd1048, 2;
	add.s64 	%rd1050, %rd64, %rd1049;
	ld.global.f32 	%f1526, [%rd1050+-4];
	add.f32 	%f1527, %f1525, %f1526;
	add.s64 	%rd1051, %rd70, %rd1049;
	st.global.f32 	[%rd1051+-4], %f1527;
	add.s32 	%r713, %r1211, 1;
	cvt.u64.u32 	%rd1052, %r713;
	ld.global.f32 	%f1528, [%rd1047+4];
	add.s64 	%rd1053, %rd35, %rd1052;
	shl.b64 	%rd1054, %rd1053, 2;
	add.s64 	%rd1055, %rd64, %rd1054;
	ld.global.f32 	%f1529, [%rd1055+-4];
	add.f32 	%f1530, %f1528, %f1529;
	add.s64 	%rd1056, %rd70, %rd1054;
	st.global.f32 	[%rd1056+-4], %f1530;
	add.s32 	%r714, %r1211, 2;
	cvt.u64.u32 	%rd1057, %r714;
	ld.global.f32 	%f1531, [%rd1047+8];
	add.s64 	%rd1058, %rd35, %rd1057;
	shl.b64 	%rd1059, %rd1058, 2;
	add.s64 	%rd1060, %rd64, %rd1059;
	ld.global.f32 	%f1532, [%rd1060+-4];
	add.f32 	%f1533, %f1531, %f1532;
	add.s64 	%rd1061, %rd70, %rd1059;
	st.global.f32 	[%rd1061+-4], %f1533;
	add.s32 	%r715, %r1211, 3;
	cvt.u64.u32 	%rd1062, %r715;
	ld.global.f32 	%f1534, [%rd1047+12];
	add.s64 	%rd1063, %rd35, %rd1062;
	shl.b64 	%rd1064, %rd1063, 2;
	add.s64 	%rd1065, %rd64, %rd1064;
	ld.global.f32 	%f1535, [%rd1065+-4];
	add.f32 	%f1536, %f1534, %f1535;
	add.s64 	%rd1066, %rd70, %rd1064;
	st.global.f32 	[%rd1066+-4], %f1536;
	add.s32 	%r1211, %r1211, 4;
$L__BB0_317:
	setp.eq.s32 	%p266, %r185, 0;
	@%p266 bra 	$L__BB0_322;
	setp.eq.s32 	%p267, %r38, 0;
	@%p267 bra 	$L__BB0_320;
	cvt.u64.u32 	%rd1067, %r1211;
	mul.wide.u32 	%rd1068, %r1211, 4;
	add.s64 	%rd1069, %rd25, %rd1068;
	ld.global.f32 	%f1537, [%rd1069];
	add.s64 	%rd1070, %rd35, %rd1067;
	shl.b64 	%rd1071, %rd1070, 2;
	add.s64 	%rd1072, %rd64, %rd1071;
	ld.global.f32 	%f1538, [%rd1072+-4];
	add.f32 	%f1539, %f1537, %f1538;
	add.s64 	%rd1073, %rd70, %rd1071;
	st.global.f32 	[%rd1073+-4], %f1539;
	add.s32 	%r716, %r1211, 1;
	cvt.u64.u32 	%rd1074, %r716;
	ld.global.f32 	%f1540, [%rd1069+4];
	add.s64 	%rd1075, %rd35, %rd1074;
	shl.b64 	%rd1076, %rd1075, 2;
	add.s64 	%rd1077, %rd64, %rd1076;
	ld.global.f32 	%f1541, [%rd1077+-4];
	add.f32 	%f1542, %f1540, %f1541;
	add.s64 	%rd1078, %rd70, %rd1076;
	st.global.f32 	[%rd1078+-4], %f1542;
	add.s32 	%r1211, %r1211, 2;
$L__BB0_320:
	setp.eq.s32 	%p268, %r39, 0;
	@%p268 bra 	$L__BB0_322;
	cvt.u64.u32 	%rd1079, %r1211;
	mul.wide.u32 	%rd1080, %r1211, 4;
	add.s64 	%rd1081, %rd25, %rd1080;
	ld.global.f32 	%f1543, [%rd1081];
	add.s64 	%rd1082, %rd35, %rd1079;
	shl.b64 	%rd1083, %rd1082, 2;
	add.s64 	%rd1084, %rd64, %rd1083;
	ld.global.f32 	%f1544, [%rd1084+-4];
	add.f32 	%f1545, %f1543, %f1544;
	add.s64 	%rd1085, %rd70, %rd1083;
	st.global.f32 	[%rd1085+-4], %f1545;
$L__BB0_322:
	mov.b32 	%r1213, 0;
$L__BB0_323:
	mul.wide.u32 	%rd1086, %r1213, 4;
	add.s64 	%rd85, %rd31, %rd1086;
	mov.b32 	%r719, 0;
	st.global.u32 	[%rd85], %r719;
	mov.b32 	%r1216, 1;
	mov.f32 	%f2342, 0f00000000;
	@%p262 bra 	$L__BB0_326;
	mov.b32 	%r1214, 1;
	mov.f32 	%f2342, 0f00000000;
$L__BB0_325:
	.pragma "nounroll";
	ld.param.u32 	%r1037, [_Z9RicianMLEPfS_S_S_S_S_S_S_S_PiS_S_S_S_S_S_S_S_S_S_S_S_S_S_S_S_S_S_S_S_S_S_S_PjS1_S1_S1_S1_PbS2_S2_S2_S2_S2_ffffjjjjjffjjjj_param_56];
	ld.param.u32 	%r971, [_Z9RicianMLEPfS_S_S_S_S_S_S_S_PiS_S_S_S_S_S_S_S_S_S_S_S_S_S_S_S_S_S_S_S_S_S_S_PjS1_S1_S1_S1_PbS2_S2_S2_S2_S2_ffffjjjjjffjjjj_param_55];
	mad.lo.s32 	%r721, %r1214, %r971, %r1213;
	mul.wide.u32 	%rd1087, %r721, 4;
	add.s64 	%rd1088, %rd54, %rd1087;
	ld.global.f32 	%f1548, [%rd1088];
	cvt.u64.u32 	%rd1089, %r1214;
	add.s64 	%rd1090, %rd35, %rd1089;
	shl.b64 	%rd1091, %rd1090, 2;
	add.s64 	%rd1092, %rd70, %rd1091;
	ld.global.f32 	%f1549, [%rd1092+-4];
	fma.rn.f32 	%f1550, %f1548, %f1549, %f2342;
	st.global.f32 	[%rd85], %f1550;
	add.s32 	%r722, %r721, %r971;
	mul.wide.u32 	%rd1093, %r722, 4;
	add.s64 	%rd1094, %rd54, %rd1093;
	ld.global.f32 	%f1551, [%rd1094];
	ld.global.f32 	%f1552, [%rd1092];
	fma.rn.f32 	%f1553, %f1551, %f1552, %f1550;
	st.global.f32 	[%rd85], %f1553;
	add.s32 	%r723, %r722, %r971;
	mul.wide.u32 	%rd1095, %r723, 4;
	add.s64 	%rd1096, %rd54, %rd1095;
	ld.global.f32 	%f1554, [%rd1096];
	ld.global.f32 	%f1555, [%rd1092+4];
	fma.rn.f32 	%f1556, %f1554, %f1555, %f1553;
	st.global.f32 	[%rd85], %f1556;
	add.s32 	%r724, %r723, %r971;
	mul.wide.u32 	%rd1097, %r724, 4;
	add.s64 	%rd1098, %rd54, %rd1097;
	ld.global.f32 	%f1557, [%rd1098];
	ld.global.f32 	%f1558, [%rd1092+8];
	fma.rn.f32 	%f1559, %f1557, %f1558, %f1556;
	st.global.f32 	[%rd85], %f1559;
	add.s32 	%r725, %r724, %r971;
	mul.wide.u32 	%rd1099, %r725, 4;
	add.s64 	%rd1100, %rd54, %rd1099;
	ld.global.f32 	%f1560, [%rd1100];
	ld.global.f32 	%f1561, [%rd1092+12];
	fma.rn.f32 	%f1562, %f1560, %f1561, %f1559;
	st.global.f32 	[%rd85], %f1562;
	add.s32 	%r726, %r725, %r971;
	mul.wide.u32 	%rd1101, %r726, 4;
	add.s64 	%rd1102, %rd54, %rd1101;
	ld.global.f32 	%f1563, [%rd1102];
	ld.global.f32 	%f1564, [%rd1092+16];
	fma.rn.f32 	%f1565, %f1563, %f1564, %f1562;
	st.global.f32 	[%rd85], %f1565;
	add.s32 	%r727, %r726, %r971;
	mul.wide.u32 	%rd1103, %r727, 4;
	add.s64 	%rd1104, %rd54, %rd1103;
	ld.global.f32 	%f1566, [%rd1104];
	ld.global.f32 	%f1567, [%rd1092+20];
	fma.rn.f32 	%f1568, %f1566, %f1567, %f1565;
	st.global.f32 	[%rd85], %f1568;
	add.s32 	%r728, %r727, %r971;
	mul.wide.u32 	%rd1105, %r728, 4;
	add.s64 	%rd1106, %rd54, %rd1105;
	ld.global.f32 	%f1569, [%rd1106];
	ld.global.f32 	%f1570, [%rd1092+24];
	fma.rn.f32 	%f2342, %f1569, %f1570, %f1568;
	st.global.f32 	[%rd85], %f2342;
	add.s32 	%r1216, %r1214, 8;
	add.s32 	%r729, %r1214, 7;
	add.s32 	%r730, %r1037, -1;
	and.b32  	%r731, %r730, -8;
	setp.ne.s32 	%p270, %r729, %r731;
	mov.u32 	%r1214, %r1216;
	@%p270 bra 	$L__BB0_325;
$L__BB0_326:
	ld.param.u32 	%r1038, [_Z9RicianMLEPfS_S_S_S_S_S_S_S_PiS_S_S_S_S_S_S_S_S_S_S_S_S_S_S_S_S_S_S_S_S_S_S_PjS1_S1_S1_S1_PbS2_S2_S2_S2_S2_ffffjjjjjffjjjj_param_56];
	add.s32 	%r732, %r1038, -1;
	and.b32  	%r733, %r732, 7;
	setp.eq.s32 	%p271, %r733, 0;
	@%p271 bra 	$L__BB0_334;
	setp.lt.u32 	%p272, %r120, 3;
	@%p272 bra 	$L__BB0_329;
	ld.param.u32 	%r972, [_Z9RicianMLEPfS_S_S_S_S_S_S_S_PiS_S_S_S_S_S_S_S_S_S_S_S_S_S_S_S_S_S_S_S_S_S_S_PjS1_S1_S1_S1_PbS2_S2_S2_S2_S2_ffffjjjjjffjjjj_param_55];
	mad.lo.s32 	%r734, %r1216, %r972, %r1213;
	mul.wide.u32 	%rd1107, %r734, 4;
	add.s64 	%rd1108, %rd54, %rd1107;
	ld.global.f32 	%f1571, [%rd1108];
	cvt.u64.u32 	%rd1109, %r1216;
	add.s64 	%rd1110, %rd35, %rd1109;
	shl.b64 	%rd1111, %rd1110, 2;
	add.s64 	%rd1112, %rd70, %rd1111;
	ld.global.f32 	%f1572, [%rd1112+-4];
	fma.rn.f32 	%f1573, %f1571, %f1572, %f2342;
	st.global.f32 	[%rd85], %f1573;
	add.s32 	%r735, %r1216, 1;
	add.s32 	%r736, %r734, %r972;
	mul.wide.u32 	%rd1113, %r736, 4;
	add.s64 	%rd1114, %rd54, %rd1113;
	ld.global.f32 	%f1574, [%rd1114];
	cvt.u64.u32 	%rd1115, %r735;
	add.s64 	%rd1116, %rd35, %rd1115;
	shl.b64 	%rd1117, %rd1116, 2;
	add.s64 	%rd1118, %rd70, %rd1117;
	ld.global.f32 	%f1575, [%rd1118+-4];
	fma.rn.f32 	%f1576, %f1574, %f1575, %f1573;
	st.global.f32 	[%rd85], %f1576;
	add.s32 	%r737, %r1216, 2;
	add.s32 	%r738, %r736, %r972;
	mul.wide.u32 	%rd1119, %r738, 4;
	add.s64 	%rd1120, %rd54, %rd1119;
	ld.global.f32 	%f1577, [%rd1120];
	cvt.u64.u32 	%rd1121, %r737;
	add.s64 	%rd1122, %rd35, %rd1121;
	shl.b64 	%rd1123, %rd1122, 2;
	add.s64 	%rd1124, %rd70, %rd1123;
	ld.global.f32 	%f1578, [%rd1124+-4];
	fma.rn.f32 	%f1579, %f1577, %f1578, %f1576;
	st.global.f32 	[%rd85], %f1579;
	add.s32 	%r739, %r1216, 3;
	add.s32 	%r740, %r738, %r972;
	mul.wide.u32 	%rd1125, %r740, 4;
	add.s64 	%rd1126, %rd54, %rd1125;
	ld.global.f32 	%f1580, [%rd1126];
	cvt.u64.u32 	%rd1127, %r739;
	add.s64 	%rd1128, %rd35, %rd1127;
	shl.b64 	%rd1129, %rd1128, 2;
	add.s64 	%rd1130, %rd70, %rd1129;
	ld.global.f32 	%f1581, [%rd1130+-4];
	fma.rn.f32 	%f2342, %f1580, %f1581, %f1579;
	st.global.f32 	[%rd85], %f2342;
	add.s32 	%r1216, %r1216, 4;
$L__BB0_329:
	setp.eq.s32 	%p273, %r185, 0;
	@%p273 bra 	$L__BB0_334;
	setp.eq.s32 	%p274, %r38, 0;
	@%p274 bra 	$L__BB0_332;
	ld.param.u32 	%r973, [_Z9RicianMLEPfS_S_S_S_S_S_S_S_PiS_S_S_S_S_S_S_S_S_S_S_S_S_S_S_S_S_S_S_S_S_S_S_PjS1_S1_S1_S1_PbS2_S2_S2_S2_S2_ffffjjjjjffjjjj_param_55];
	mad.lo.s32 	%r741, %r1216, %r973, %r1213;
	mul.wide.u32 	%rd1131, %r741, 4;
	add.s64 	%rd1132, %rd54, %rd1131;
	ld.global.f32 	%f1582, [%rd1132];
	cvt.u64.u32 	%rd1133, %r1216;
	add.s64 	%rd1134, %rd35, %rd1133;
	shl.b64 	%rd1135, %rd1134, 2;
	add.s64 	%rd1136, %rd70, %rd1135;
	ld.global.f32 	%f1583, [%rd1136+-4];
	fma.rn.f32 	%f1584, %f1582, %f1583, %f2342;
	st.global.f32 	[%rd85], %f1584;
	add.s32 	%r742, %r1216, 1;
	add.s32 	%r743, %r741, %r973;
	mul.wide.u32 	%rd1137, %r743, 4;
	add.s64 	%rd1138, %rd54, %rd1137;
	ld.global.f32 	%f1585, [%rd1138];
	cvt.u64.u32 	%rd1139, %r742;
	add.s64 	%rd1140, %rd35, %rd1139;
	shl.b64 	%rd1141, %rd1140, 2;
	add.s64 	%rd1142, %rd70, %rd1141;
	ld.global.f32 	%f1586, [%rd1142+-4];
	fma.rn.f32 	%f2342, %f1585, %f1586, %f1584;
	st.global.f32 	[%rd85], %f2342;
	add.s32 	%r1216, %r1216, 2;
$L__BB0_332:
	setp.eq.s32 	%p275, %r39, 0;
	@%p275 bra 	$L__BB0_334;
	ld.param.u32 	%r974, [_Z9RicianMLEPfS_S_S_S_S_S_S_S_PiS_S_S_S_S_S_S_S_S_S_S_S_S_S_S_S_S_S_S_S_S_S_S_PjS1_S1_S1_S1_PbS2_S2_S2_S2_S2_ffffjjjjjffjjjj_param_55];
	mad.lo.s32 	%r744, %r1216, %r974, %r1213;
	mul.wide.u32 	%rd1143, %r744, 4;
	add.s64 	%rd1144, %rd54, %rd1143;
	ld.global.f32 	%f1587, [%rd1144];
	cvt.u64.u32 	%rd1145, %r1216;
	add.s64 	%rd1146, %rd35, %rd1145;
	shl.b64 	%rd1147, %rd1146, 2;
	add.s64 	%rd1148, %rd70, %rd1147;
	ld.global.f32 	%f1588, [%rd1148+-4];
	fma.rn.f32 	%f2342, %f1587, %f1588, %f2342;
$L__BB0_334:
	ld.param.u32 	%r975, [_Z9RicianMLEPfS_S_S_S_S_S_S_S_PiS_S_S_S_S_S_S_S_S_S_S_S_S_S_S_S_S_S_S_S_S_S_S_PjS1_S1_S1_S1_PbS2_S2_S2_S2_S2_ffffjjjjjffjjjj_param_55];
	add.f32 	%f1589, %f2342, %f2342;
	st.global.f32 	[%rd85], %f1589;
	ld.global.f32 	%f1590, [%rd30];
	add.f32 	%f1591, %f1589, %f1590;
	st.global.f32 	[%rd85], %f1591;
	add.s32 	%r1213, %r1213, 1;
	setp.eq.s32 	%p276, %r1213, %r975;
	@%p276 bra 	$L__BB0_346;
	bra.uni 	$L__BB0_323;
$L__BB0_335:
	ld.param.u32 	%r966, [_Z9RicianMLEPfS_S_S_S_S_S_S_S_PiS_S_S_S_S_S_S_S_S_S_S_S_S_S_S_S_S_S_S_S_S_S_S_PjS1_S1_S1_S1_PbS2_S2_S2_S2_S2_ffffjjjjjffjjjj_param_55];
	add.s32 	%r698, %r966, -1;
	setp.lt.u32 	%p254, %r698, 7;
	mov.b32 	%r1221, 0;
	@%p254 bra 	$L__BB0_338;
	mov.b32 	%r1219, 0;
$L__BB0_337:
	.pragma "nounroll";
	ld.param.u32 	%r967, [_Z9RicianMLEPfS_S_S_S_S_S_S_S_PiS_S_S_S_S_S_S_S_S_S_S_S_S_S_S_S_S_S_S_S_S_S_S_PjS1_S1_S1_S1_PbS2_S2_S2_S2_S2_ffffjjjjjffjjjj_param_55];
	mul.wide.u32 	%rd1030, %r1219, 4;
	add.s64 	%rd1031, %rd31, %rd1030;
	mov.b32 	%r700, 0;
	st.global.u32 	[%rd1031], %r700;
	ld.global.f32 	%f1471, [%rd30];
	add.f32 	%f1472, %f1471, 0f00000000;
	st.global.f32 	[%rd1031], %f1472;
	st.global.u32 	[%rd1031+4], %r700;
	ld.global.f32 	%f1473, [%rd30];
	add.f32 	%f1474, %f1473, 0f00000000;
	st.global.f32 	[%rd1031+4], %f1474;
	st.global.u32 	[%rd1031+8], %r700;
	ld.global.f32 	%f1475, [%rd30];
	add.f32 	%f1476, %f1475, 0f00000000;
	st.global.f32 	[%rd1031+8], %f1476;
	st.global.u32 	[%rd1031+12], %r700;
	ld.global.f32 	%f1477, [%rd30];
	add.f32 	%f1478, %f1477, 0f00000000;
	st.global.f32 	[%rd1031+12], %f1478;
	st.global.u32 	[%rd1031+16], %r700;
	ld.global.f32 	%f1479, [%rd30];
	add.f32 	%f1480, %f1479, 0f00000000;
	st.global.f32 	[%rd1031+16], %f1480;
	st.global.u32 	[%rd1031+20], %r700;
	ld.global.f32 	%f1481, [%rd30];
	add.f32 	%f1482, %f1481, 0f00000000;
	st.global.f32 	[%rd1031+20], %f1482;
	st.global.u32 	[%rd1031+24], %r700;
	ld.global.f32 	%f1483, [%rd30];
	add.f32 	%f1484, %f1483, 0f00000000;
	st.global.f32 	[%rd1031+24], %f1484;
	st.global.u32 	[%rd1031+28], %r700;
	ld.global.f32 	%f1485, [%rd30];
	add.f32 	%f1486, %f1485, 0f00000000;
	st.global.f32 	[%rd1031+28], %f1486;
	add.s32 	%r1219, %r1219, 8;
	and.b32  	%r1221, %r967, -8;
	setp.ne.s32 	%p255, %r1219, %r1221;
	@%p255 bra 	$L__BB0_337;
$L__BB0_338:
	ld.param.u32 	%r968, [_Z9RicianMLEPfS_S_S_S_S_S_S_S_PiS_S_S_S_S_S_S_S_S_S_S_S_S_S_S_S_S_S_S_S_S_S_S_PjS1_S1_S1_S1_PbS2_S2_S2_S2_S2_ffffjjjjjffjjjj_param_55];
	and.b32  	%r205, %r968, 7;
	setp.eq.s32 	%p256, %r205, 0;
	@%p256 bra 	$L__BB0_346;
	add.s32 	%r701, %r205, -1;
	setp.lt.u32 	%p257, %r701, 3;
	@%p257 bra 	$L__BB0_341;
	mul.wide.u32 	%rd1032, %r1221, 4;
	add.s64 	%rd1033, %rd31, %rd1032;
	mov.b32 	%r702, 0;
	st.global.u32 	[%rd1033], %r702;
	ld.global.f32 	%f1487, [%rd30];
	add.f32 	%f1488, %f1487, 0f00000000;
	st.global.f32 	[%rd1033], %f1488;
	st.global.u32 	[%rd1033+4], %r702;
	ld.global.f32 	%f1489, [%rd30];
	add.f32 	%f1490, %f1489, 0f00000000;
	st.global.f32 	[%rd1033+4], %f1490;
	st.global.u32 	[%rd1033+8], %r702;
	ld.global.f32 	%f1491, [%rd30];
	add.f32 	%f1492, %f1491, 0f00000000;
	st.global.f32 	[%rd1033+8], %f1492;
	st.global.u32 	[%rd1033+12], %r702;
	ld.global.f32 	%f1493, [%rd30];
	add.f32 	%f1494, %f1493, 0f00000000;
	st.global.f32 	[%rd1033+12], %f1494;
	add.s32 	%r1221, %r1221, 4;
$L__BB0_341:
	ld.param.u32 	%r969, [_Z9RicianMLEPfS_S_S_S_S_S_S_S_PiS_S_S_S_S_S_S_S_S_S_S_S_S_S_S_S_S_S_S_S_S_S_S_PjS1_S1_S1_S1_PbS2_S2_S2_S2_S2_ffffjjjjjffjjjj_param_55];
	and.b32  	%r208, %r969, 3;
	setp.eq.s32 	%p258, %r208, 0;
	@%p258 bra 	$L__BB0_346;
	setp.eq.s32 	%p259, %r208, 1;
	@%p259 bra 	$L__BB0_344;
	mul.wide.u32 	%rd1034, %r1221, 4;
	add.s64 	%rd1035, %rd31, %rd1034;
	mov.b32 	%r703, 0;
	st.global.u32 	[%rd1035], %r703;
	ld.global.f32 	%f1495, [%rd30];
	add.f32 	%f1496, %f1495, 0f00000000;
	st.global.f32 	[%rd1035], %f1496;
	st.global.u32 	[%rd1035+4], %r703;
	ld.global.f32 	%f1497, [%rd30];
	add.f32 	%f1498, %f1497, 0f00000000;
	st.global.f32 	[%rd1035+4], %f1498;
	add.s32 	%r1221, %r1221, 2;
$L__BB0_344:
	ld.param.u32 	%r970, [_Z9RicianMLEPfS_S_S_S_S_S_S_S_PiS_S_S_S_S_S_S_S_S_S_S_S_S_S_S_S_S_S_S_S_S_S_S_PjS1_S1_S1_S1_PbS2_S2_S2_S2_S2_ffffjjjjjffjjjj_param_55];
	and.b32  	%r704, %r970, 1;
	setp.eq.b32 	%p260, %r704, 1;
	not.pred 	%p261, %p260;
	@%p261 bra 	$L__BB0_346;
	mul.wide.u32 	%rd1036, %r1221, 4;
	add.s64 	%rd1037, %rd31, %rd1036;
	mov.b32 	%r705, 0;
	st.global.u32 	[%rd1037], %r705;
	ld.global.f32 	%f1499, [%rd30];
	add.f32 	%f1500, %f1499, 0f00000000;
	st.global.f32 	[%rd1037], %f1500;
$L__BB0_346:
	ld.param.u32 	%r976, [_Z9RicianMLEPfS_S_S_S_S_S_S_S_PiS_S_S_S_S_S_S_S_S_S_S_S_S_S_S_S_S_S_S_S_S_S_S_PjS1_S1_S1_S1_PbS2_S2_S2_S2_S2_ffffjjjjjffjjjj_param_55];
	add.s32 	%r211, %r976, -1;
	setp.lt.u32 	%p277, %r976, 2;
	ld.global.f32 	%f2350, [%rd31];
	@%p277 bra 	$L__BB0_361;
	ld.param.u32 	%r977, [_Z9RicianMLEPfS_S_S_S_S_S_S_S_PiS_S_S_S_S_S_S_S_S_S_S_S_S_S_S_S_S_S_S_S_S_S_S_PjS1_S1_S1_S1_PbS2_S2_S2_S2_S2_ffffjjjjjffjjjj_param_55];
	add.s32 	%r746, %r977, -2;
	setp.lt.u32 	%p278, %r746, 15;
	mov.b32 	%r1225, 1;
	@%p278 bra 	$L__BB0_350;
	mov.b32 	%r1223, 1;
$L__BB0_349:
	.pragma "nounroll";
	mul.wide.u32 	%rd1149, %r1223, 4;
	add.s64 	%rd1150, %rd31, %rd1149;
	ld.global.f32 	%f1593, [%rd1150];
	setp.gt.f32 	%p279, %f1593, %f2350;
	selp.f32 	%f1594, %f1593, %f2350, %p279;
	ld.global.f32 	%f1595, [%rd1150+4];
	setp.gt.f32 	%p280, %f1595, %f1594;
	selp.f32 	%f1596, %f1595, %f1594, %p280;
	ld.global.f32 	%f1597, [%rd1150+8];
	setp.gt.f32 	%p281, %f1597, %f1596;
	selp.f32 	%f1598, %f1597, %f1596, %p281;
	ld.global.f32 	%f1599, [%rd1150+12];
	setp.gt.f32 	%p282, %f1599, %f1598;
	selp.f32 	%f1600, %f1599, %f1598, %p282;
	ld.global.f32 	%f1601, [%rd1150+16];
	setp.gt.f32 	%p283, %f1601, %f1600;
	selp.f32 	%f1602, %f1601, %f1600, %p283;
	ld.global.f32 	%f1603, [%rd1150+20];
	setp.gt.f32 	%p284, %f1603, %f1602;
	selp.f32 	%f1604, %f1603, %f1602, %p284;
	ld.global.f32 	%f1605, [%rd1150+24];
	setp.gt.f32 	%p285, %f1605, %f1604;
	selp.f32 	%f1606, %f1605, %f1604, %p285;
	ld.global.f32 	%f1607, [%rd1150+28];
	setp.gt.f32 	%p286, %f1607, %f1606;
	selp.f32 	%f1608, %f1607, %f1606, %p286;
	ld.global.f32 	%f1609, [%rd1150+32];
	setp.gt.f32 	%p287, %f1609, %f1608;
	selp.f32 	%f1610, %f1609, %f1608, %p287;
	ld.global.f32 	%f1611, [%rd1150+36];
	setp.gt.f32 	%p288, %f1611, %f1610;
	selp.f32 	%f1612, %f1611, %f1610, %p288;
	ld.global.f32 	%f1613, [%rd1150+40];
	setp.gt.f32 	%p289, %f1613, %f1612;
	selp.f32 	%f1614, %f1613, %f1612, %p289;
	ld.global.f32 	%f1615, [%rd1150+44];
	setp.gt.f32 	%p290, %f1615, %f1614;
	selp.f32 	%f1616, %f1615, %f1614, %p290;
	ld.global.f32 	%f1617, [%rd1150+48];
	setp.gt.f32 	%p291, %f1617, %f1616;
	selp.f32 	%f1618, %f1617, %f1616, %p291;
	ld.global.f32 	%f1619, [%rd1150+52];
	setp.gt.f32 	%p292, %f1619, %f1618;
	selp.f32 	%f1620, %f1619, %f1618, %p292;
	ld.global.f32 	%f1621, [%rd1150+56];
	setp.gt.f32 	%p293, %f1621, %f1620;
	selp.f32 	%f1622, %f1621, %f1620, %p293;
	ld.global.f32 	%f1623, [%rd1150+60];
	setp.gt.f32 	%p294, %f1623, %f1622;
	selp.f32 	%f2350, %f1623, %f1622, %p294;
	add.s32 	%r1225, %r1223, 16;
	add.s32 	%r748, %r1223, 15;
	and.b32  	%r749, %r211, -16;
	setp.ne.s32 	%p295, %r748, %r749;
	mov.u32 	%r1223, %r1225;
	@%p295 bra 	$L__BB0_349;
$L__BB0_350:
	and.b32  	%r750, %r211, 15;
	setp.eq.s32 	%p296, %r750, 0;
	@%p296 bra 	$L__BB0_361;
	ld.param.u32 	%r978, [_Z9RicianMLEPfS_S_S_S_S_S_S_S_PiS_S_S_S_S_S_S_S_S_S_S_S_S_S_S_S_S_S_S_S_S_S_S_PjS1_S1_S1_S1_PbS2_S2_S2_S2_S2_ffffjjjjjffjjjj_param_55];
	add.s32 	%r751, %r978, -1;
	and.b32  	%r752, %r751, 15;
	add.s32 	%r753, %r752, -1;
	setp.lt.u32 	%p297, %r753, 7;
	@%p297 bra 	$L__BB0_353;
	mul.wide.u32 	%rd1151, %r1225, 4;
	add.s64 	%rd1152, %rd31, %rd1151;
	ld.global.f32 	%f1625, [%rd1152];
	setp.gt.f32 	%p298, %f1625, %f2350;
	selp.f32 	%f1626, %f1625, %f2350, %p298;
	ld.global.f32 	%f1627, [%rd1152+4];
	setp.gt.f32 	%p299, %f1627, %f1626;
	selp.f32 	%f1628, %f1627, %f1626, %p299;
	ld.global.f32 	%f1629, [%rd1152+8];
	setp.gt.f32 	%p300, %f1629, %f1628;
	selp.f32 	%f1630, %f1629, %f1628, %p300;
	ld.global.f32 	%f1631, [%rd1152+12];
	setp.gt.f32 	%p301, %f1631, %f1630;
	selp.f32 	%f1632, %f1631, %f1630, %p301;
	ld.global.f32 	%f1633, [%rd1152+16];
	setp.gt.f32 	%p302, %f1633, %f1632;
	selp.f32 	%f1634, %f1633, %f1632, %p302;
	ld.global.f32 	%f1635, [%rd1152+20];
	setp.gt.f32 	%p303, %f1635, %f1634;
	selp.f32 	%f1636, %f1635, %f1634, %p303;
	ld.global.f32 	%f1637, [%rd1152+24];
	setp.gt.f32 	%p304, %f1637, %f1636;
	selp.f32 	%f1638, %f1637, %f1636, %p304;
	ld.global.f32 	%f1639, [%rd1152+28];
	setp.gt.f32 	%p305, %f1639, %f1638;
	selp.f32 	%f2350, %f1639, %f1638, %p305;
	add.s32 	%r1225, %r1225, 8;
$L__BB0_353:
	ld.param.u32 	%r979, [_Z9RicianMLEPfS_S_S_S_S_S_S_S_PiS_S_S_S_S_S_S_S_S_S_S_S_S_S_S_S_S_S_S_S_S_S_S_PjS1_S1_S1_S1_PbS2_S2_S2_S2_S2_ffffjjjjjffjjjj_param_55];
	add.s32 	%r754, %r979, -1;
	and.b32  	%r755, %r754, 7;
	setp.eq.s32 	%p306, %r755, 0;
	@%p306 bra 	$L__BB0_361;
	ld.param.u32 	%r980, [_Z9RicianMLEPfS_S_S_S_S_S_S_S_PiS_S_S_S_S_S_S_S_S_S_S_S_S_S_S_S_S_S_S_S_S_S_S_PjS1_S1_S1_S1_PbS2_S2_S2_S2_S2_ffffjjjjjffjjjj_param_55];
	add.s32 	%r756, %r980, -1;
	and.b32  	%r757, %r756, 7;
	add.s32 	%r758, %r757, -1;
	setp.lt.u32 	%p307, %r758, 3;
	@%p307 bra 	$L__BB0_356;
	mul.wide.u32 	%rd1153, %r1225, 4;
	add.s64 	%rd1154, %rd31, %rd1153;
	ld.global.f32 	%f1641, [%rd1154];
	setp.gt.f32 	%p308, %f1641, %f2350;
	selp.f32 	%f1642, %f1641, %f2350, %p308;
	ld.global.f32 	%f1643, [%rd1154+4];
	setp.gt.f32 	%p309, %f1643, %f1642;
	selp.f32 	%f1644, %f1643, %f1642, %p309;
	ld.global.f32 	%f1645, [%rd1154+8];
	setp.gt.f32 	%p310, %f1645, %f1644;
	selp.f32 	%f1646, %f1645, %f1644, %p310;
	ld.global.f32 	%f1647, [%rd1154+12];
	setp.gt.f32 	%p311, %f1647, %f1646;
	selp.f32 	%f2350, %f1647, %f1646, %p311;
	add.s32 	%r1225, %r1225, 4;
$L__BB0_356:
	ld.param.u32 	%r981, [_Z9RicianMLEPfS_S_S_S_S_S_S_S_PiS_S_S_S_S_S_S_S_S_S_S_S_S_S_S_S_S_S_S_S_S_S_S_PjS1_S1_S1_S1_PbS2_S2_S2_S2_S2_ffffjjjjjffjjjj_param_55];
	add.s32 	%r759, %r981, -1;
	and.b32  	%r760, %r759, 3;
	setp.eq.s32 	%p312, %r760, 0;
	@%p312 bra 	$L__BB0_361;
	ld.param.u32 	%r982, [_Z9RicianMLEPfS_S_S_S_S_S_S_S_PiS_S_S_S_S_S_S_S_S_S_S_S_S_S_S_S_S_S_S_S_S_S_S_PjS1_S1_S1_S1_PbS2_S2_S2_S2_S2_ffffjjjjjffjjjj_param_55];
	add.s32 	%r761, %r982, -1;
	and.b32  	%r762, %r761, 3;
	setp.eq.s32 	%p313, %r762, 1;
	mul.wide.u32 	%rd1155, %r1225, 4;
	add.s64 	%rd86, %rd31, %rd1155;
	ld.global.f32 	%f1648, [%rd86];
	setp.gt.f32 	%p314, %f1648, %f2350;
	selp.f32 	%f2350, %f1648, %f2350, %p314;
	@%p313 bra 	$L__BB0_361;
	ld.param.u32 	%r983, [_Z9RicianMLEPfS_S_S_S_S_S_S_S_PiS_S_S_S_S_S_S_S_S_S_S_S_S_S_S_S_S_S_S_S_S_S_S_PjS1_S1_S1_S1_PbS2_S2_S2_S2_S2_ffffjjjjjffjjjj_param_55];
	add.s32 	%r763, %r983, -1;
	and.b32  	%r764, %r763, 3;
	setp.eq.s32 	%p315, %r764, 2;
	ld.global.f32 	%f1649, [%rd86+4];
	setp.gt.f32 	%p316, %f1649, %f2350;
	selp.f32 	%f2350, %f1649, %f2350, %p316;
	@%p315 bra 	$L__BB0_361;
	ld.global.f32 	%f150, [%rd86+8];
	setp.leu.f32 	%p317, %f150, %f2350;
	@%p317 bra 	$L__BB0_361;
	mov.f32 	%f2350, %f150;
$L__BB0_361:
	setp.lt.u32 	%p318, %r211, 3;
	st.global.f32 	[%rd32], %f2350;
	fma.rn.f32 	%f1651, %f2350, 0f3BBB989D, 0f3F000000;
	cvt.sat.f32.f32 	%f1652, %f1651;
	mov.f32 	%f1653, 0f4B400001;
	mov.f32 	%f1654, 0f437C0000;
	fma.rm.f32 	%f1655, %f1652, %f1654, %f1653;
	add.f32 	%f1656, %f1655, 0fCB40007F;
	neg.f32 	%f1657, %f1656;
	fma.rn.f32 	%f1658, %f2350, 0f3FB8AA3B, %f1657;
	fma.rn.f32 	%f1659, %f2350, 0f32A57060, %f1658;
	mov.b32 	%r766, %f1655;
	shl.b32 	%r767, %r766, 23;
	mov.b32 	%f1660, %r767;
	ex2.approx.ftz.f32 	%f1661, %f1659;
	mul.f32 	%f1662, %f1661, %f1660;
	st.global.f32 	[%rd33], %f1662;
	mov.b32 	%r1229, 0;
	st.global.u32 	[%rd34], %r1229;
	mov.f32 	%f2353, 0f00000000;
	@%p318 bra 	$L__BB0_364;
	mov.b32 	%r1227, 0;
$L__BB0_363:
	.pragma "nounroll";
	ld.param.u32 	%r984, [_Z9RicianMLEPfS_S_S_S_S_S_S_S_PiS_S_S_S_S_S_S_S_S_S_S_S_S_S_S_S_S_S_S_S_S_S_S_PjS1_S1_S1_S1_PbS2_S2_S2_S2_S2_ffffjjjjjffjjjj_param_55];
	cvt.u64.u32 	%rd1156, %r1227;
	add.s64 	%rd1157, %rd24, %rd1156;
	mul.wide.u32 	%rd1158, %r1227, 4;
	add.s64 	%rd1159, %rd31, %rd1158;
	ld.global.f32 	%f1663, [%rd1159];
	ld.global.f32 	%f1664, [%rd32];
	sub.f32 	%f1665, %f1663, %f1664;
	fma.rn.f32 	%f1666, %f1665, 0f3BBB989D, 0f3F000000;
	cvt.sat.f32.f32 	%f1667, %f1666;
	mov.f32 	%f1668, 0f4B400001;
	mov.f32 	%f1669, 0f437C0000;
	fma.rm.f32 	%f1670, %f1667, %f1669, %f1668;
	add.f32 	%f1671, %f1670, 0fCB40007F;
	neg.f32 	%f1672, %f1671;
	fma.rn.f32 	%f1673, %f1665, 0f3FB8AA3B, %f1672;
	fma.rn.f32 	%f1674, %f1665, 0f32A57060, %f1673;
	mov.b32 	%r769, %f1670;
	shl.b32 	%r770, %r769, 23;
	mov.b32 	%f1675, %r770;
	ex2.approx.ftz.f32 	%f1676, %f1674;
	mul.f32 	%f1677, %f1676, %f1675;
	shl.b64 	%rd1160, %rd1157, 2;
	add.s64 	%rd1161, %rd63, %rd1160;
	st.global.f32 	[%rd1161], %f1677;
	add.s64 	%rd1162, %rd60, %rd1160;
	ld.global.f32 	%f1678, [%rd1162];
	ld.global.f32 	%f1679, [%rd1159];
	mul.f32 	%f1680, %f1678, %f1679;
	ld.global.f32 	%f1681, [%rd33];
	mul.f32 	%f1682, %f1681, %f1677;
	sub.f32 	%f1683, %f1680, %f1682;
	ld.global.f32 	%f1684, [%rd34];
	add.f32 	%f1685, %f1684, %f1683;
	st.global.f32 	[%rd34], %f1685;
	ld.global.f32 	%f1686, [%rd1159+4];
	ld.global.f32 	%f1687, [%rd32];
	sub.f32 	%f1688, %f1686, %f1687;
	fma.rn.f32 	%f1689, %f1688, 0f3BBB989D, 0f3F000000;
	cvt.sat.f32.f32 	%f1690, %f1689;
	fma.rm.f32 	%f1691, %f1690, %f1669, %f1668;
	add.f32 	%f1692, %f1691, 0fCB40007F;
	neg.f32 	%f1693, %f1692;
	fma.rn.f32 	%f1694, %f1688, 0f3FB8AA3B, %f1693;
	fma.rn.f32 	%f1695, %f1688, 0f32A57060, %f1694;
	mov.b32 	%r771, %f1691;
	shl.b32 	%r772, %r771, 23;
	mov.b32 	%f1696, %r772;
	ex2.approx.ftz.f32 	%f1697, %f1695;
	mul.f32 	%f1698, %f1697, %f1696;
	st.global.f32 	[%rd1161+4], %f1698;
	ld.global.f32 	%f1699, [%rd1162+4];
	ld.global.f32 	%f1700, [%rd1159+4];
	mul.f32 	%f1701, %f1699, %f1700;
	ld.global.f32 	%f1702, [%rd33];
	mul.f32 	%f1703, %f1702, %f1698;
	sub.f32 	%f1704, %f1701, %f1703;
	ld.global.f32 	%f1705, [%rd34];
	add.f32 	%f1706, %f1705, %f1704;
	st.global.f32 	[%rd34], %f1706;
	ld.global.f32 	%f1707, [%rd1159+8];
	ld.global.f32 	%f1708, [%rd32];
	sub.f32 	%f1709, %f1707, %f1708;
	fma.rn.f32 	%f1710, %f1709, 0f3BBB989D, 0f3F000000;
	cvt.sat.f32.f32 	%f1711, %f1710;
	fma.rm.f32 	%f1712, %f1711, %f1669, %f1668;
	add.f32 	%f1713, %f1712, 0fCB40007F;
	neg.f32 	%f1714, %f1713;
	fma.rn.f32 	%f1715, %f1709, 0f3FB8AA3B, %f1714;
	fma.rn.f32 	%f1716, %f1709, 0f32A57060, %f1715;
	mov.b32 	%r773, %f1712;
	shl.b32 	%r774, %r773, 23;
	mov.b32 	%f1717, %r774;
	ex2.approx.ftz.f32 	%f1718, %f1716;
	mul.f32 	%f1719, %f1718, %f1717;
	st.global.f32 	[%rd1161+8], %f1719;
	ld.global.f32 	%f1720, [%rd1162+8];
	ld.global.f32 	%f1721, [%rd1159+8];
	mul.f32 	%f1722, %f1720, %f1721;
	ld.global.f32 	%f1723, [%rd33];
	mul.f32 	%f1724, %f1723, %f1719;
	sub.f32 	%f1725, %f1722, %f1724;
	ld.global.f32 	%f1726, [%rd34];
	add.f32 	%f1727, %f1726, %f1725;
	st.global.f32 	[%rd34], %f1727;
	ld.global.f32 	%f1728, [%rd1159+12];
	ld.global.f32 	%f1729, [%rd32];
	sub.f32 	%f1730, %f1728, %f1729;
	fma.rn.f32 	%f1731, %f1730, 0f3BBB989D, 0f3F000000;
	cvt.sat.f32.f32 	%f1732, %f1731;
	fma.rm.f32 	%f1733, %f1732, %f1669, %f1668;
	add.f32 	%f1734, %f1733, 0fCB40007F;
	neg.f32 	%f1735, %f1734;
	fma.rn.f32 	%f1736, %f1730, 0f3FB8AA3B, %f1735;
	fma.rn.f32 	%f1737, %f1730, 0f32A57060, %f1736;
	mov.b32 	%r775, %f1733;
	shl.b32 	%r776, %r775, 23;
	mov.b32 	%f1738, %r776;
	ex2.approx.ftz.f32 	%f1739, %f1737;
	mul.f32 	%f1740, %f1739, %f1738;
	st.global.f32 	[%rd1161+12], %f1740;
	ld.global.f32 	%f1741, [%rd1162+12];
	ld.global.f32 	%f1742, [%rd1159+12];
	mul.f32 	%f1743, %f1741, %f1742;
	ld.global.f32 	%f1744, [%rd33];
	mul.f32 	%f1745, %f1744, %f1740;
	sub.f32 	%f1746, %f1743, %f1745;
	ld.global.f32 	%f1747, [%rd34];
	add.f32 	%f2353, %f1747, %f1746;
	st.global.f32 	[%rd34], %f2353;
	add.s32 	%r1227, %r1227, 4;
	and.b32  	%r1229, %r984, -4;
	setp.ne.s32 	%p319, %r1227, %r1229;
	@%p319 bra 	$L__BB0_363;
$L__BB0_364:
	ld.param.u32 	%r985, [_Z9RicianMLEPfS_S_S_S_S_S_S_S_PiS_S_S_S_S_S_S_S_S_S_S_S_S_S_S_S_S_S_S_S_S_S_S_PjS1_S1_S1_S1_PbS2_S2_S2_S2_S2_ffffjjjjjffjjjj_param_55];
	and.b32  	%r223, %r985, 3;
	setp.eq.s32 	%p320, %r223, 0;
	@%p320 bra 	$L__BB0_369;
	setp.eq.s32 	%p321, %r223, 1;
	@%p321 bra 	$L__BB0_367;
	cvt.u64.u32 	%rd1163, %r1229;
	add.s64 	%rd1164, %rd24, %rd1163;
	mul.wide.u32 	%rd1165, %r1229, 4;
	add.s64 	%rd1166, %rd31, %rd1165;
	ld.global.f32 	%f1748, [%rd1166];
	ld.global.f32 	%f1749, [%rd32];
	sub.f32 	%f1750, %f1748, %f1749;
	fma.rn.f32 	%f1751, %f1750, 0f3BBB989D, 0f3F000000;
	cvt.sat.f32.f32 	%f1752, %f1751;
	mov.f32 	%f1753, 0f4B400001;
	mov.f32 	%f1754, 0f437C0000;
	fma.rm.f32 	%f1755, %f1752, %f1754, %f1753;
	add.f32 	%f1756, %f1755, 0fCB40007F;
	neg.f32 	%f1757, %f1756;
	fma.rn.f32 	%f1758, %f1750, 0f3FB8AA3B, %f1757;
	fma.rn.f32 	%f1759, %f1750, 0f32A57060, %f1758;
	mov.b32 	%r777, %f1755;
	shl.b32 	%r778, %r777, 23;
	mov.b32 	%f1760, %r778;
	ex2.approx.ftz.f32 	%f1761, %f1759;
	mul.f32 	%f1762, %f1761, %f1760;
	shl.b64 	%rd1167, %rd1164, 2;
	add.s64 	%rd1168, %rd63, %rd1167;
	st.global.f32 	[%rd1168], %f1762;
	add.s64 	%rd1169, %rd60, %rd1167;
	ld.global.f32 	%f1763, [%rd1169];
	ld.global.f32 	%f1764, [%rd1166];
	mul.f32 	%f1765, %f1763, %f1764;
	ld.global.f32 	%f1766, [%rd33];
	mul.f32 	%f1767, %f1766, %f1762;
	sub.f32 	%f1768, %f1765, %f1767;
	ld.global.f32 	%f1769, [%rd34];
	add.f32 	%f1770, %f1769, %f1768;
	st.global.f32 	[%rd34], %f1770;
	ld.global.f32 	%f1771, [%rd1166+4];
	ld.global.f32 	%f1772, [%rd32];
	sub.f32 	%f1773, %f1771, %f1772;
	fma.rn.f32 	%f1774, %f1773, 0f3BBB989D, 0f3F000000;
	cvt.sat.f32.f32 	%f1775, %f1774;
	fma.rm.f32 	%f1776, %f1775, %f1754, %f1753;
	add.f32 	%f1777, %f1776, 0fCB40007F;
	neg.f32 	%f1778, %f1777;
	fma.rn.f32 	%f1779, %f1773, 0f3FB8AA3B, %f1778;
	fma.rn.f32 	%f1780, %f1773, 0f32A57060, %f1779;
	mov.b32 	%r779, %f1776;
	shl.b32 	%r780, %r779, 23;
	mov.b32 	%f1781, %r780;
	ex2.approx.ftz.f32 	%f1782, %f1780;
	mul.f32 	%f1783, %f1782, %f1781;
	st.global.f32 	[%rd1168+4], %f1783;
	ld.global.f32 	%f1784, [%rd1169+4];
	ld.global.f32 	%f1785, [%rd1166+4];
	mul.f32 	%f1786, %f1784, %f1785;
	ld.global.f32 	%f1787, [%rd33];
	mul.f32 	%f1788, %f1787, %f1783;
	sub.f32 	%f1789, %f1786, %f1788;
	ld.global.f32 	%f1790, [%rd34];
	add.f32 	%f2353, %f1790, %f1789;
	st.global.f32 	[%rd34], %f2353;
	add.s32 	%r1229, %r1229, 2;
$L__BB0_367:
	ld.param.u32 	%r986, [_Z9RicianMLEPfS_S_S_S_S_S_S_S_PiS_S_S_S_S_S_S_S_S_S_S_S_S_S_S_S_S_S_S_S_S_S_S_PjS1_S1_S1_S1_PbS2_S2_S2_S2_S2_ffffjjjjjffjjjj_param_55];
	and.b32  	%r781, %r986, 1;
	setp.eq.b32 	%p322, %r781, 1;
	not.pred 	%p323, %p322;
	@%p323 bra 	$L__BB0_369;
	cvt.u64.u32 	%rd1170, %r1229;
	add.s64 	%rd1171, %rd24, %rd1170;
	mul.wide.u32 	%rd1172, %r1229, 4;
	add.s64 	%rd1173, %rd31, %rd1172;
	ld.global.f32 	%f1791, [%rd1173];
	ld.global.f32 	%f1792, [%rd32];
	sub.f32 	%f1793, %f1791, %f1792;
	fma.rn.f32 	%f1794, %f1793, 0f3BBB989D, 0f3F000000;
	cvt.sat.f32.f32 	%f1795, %f1794;
	mov.f32 	%f1796, 0f4B400001;
	mov.f32 	%f1797, 0f437C0000;
	fma.rm.f32 	%f1798, %f1795, %f1797, %f1796;
	add.f32 	%f1799, %f1798, 0fCB40007F;
	neg.f32 	%f1800, %f1799;
	fma.rn.f32 	%f1801, %f1793, 0f3FB8AA3B, %f1800;
	fma.rn.f32 	%f1802, %f1793, 0f32A57060, %f1801;
	mov.b32 	%r782, %f1798;
	shl.b32 	%r783, %r782, 23;
	mov.b32 	%f1803, %r783;
	ex2.approx.ftz.f32 	%f1804, %f1802;
	mul.f32 	%f1805, %f1804, %f1803;
	shl.b64 	%rd1174, %rd1171, 2;
	add.s64 	%rd1175, %rd63, %rd1174;
	st.global.f32 	[%rd1175], %f1805;
	add.s64 	%rd1176, %rd60, %rd1174;
	ld.global.f32 	%f1806, [%rd1176];
	ld.global.f32 	%f1807, [%rd1173];
	mul.f32 	%f1808, %f1806, %f1807;
	ld.global.f32 	%f1809, [%rd33];
	mul.f32 	%f1810, %f1809, %f1805;
	sub.f32 	%f1811, %f1808, %f1810;
	ld.global.f32 	%f1812, [%rd34];
	add.f32 	%f2353, %f1812, %f1811;
	st.global.f32 	[%rd34], %f2353;
$L__BB0_369:
	setp.num.f32 	%p324, %f2353, %f2353;
	@%p324 bra 	$L__BB0_371;
	ld.param.u32 	%r910, [_Z9RicianMLEPfS_S_S_S_S_S_S_S_PiS_S_S_S_S_S_S_S_S_S_S_S_S_S_S_S_S_S_S_S_S_S_S_PjS1_S1_S1_S1_PbS2_S2_S2_S2_S2_ffffjjjjjffjjjj_param_52];
	ld.global.u32 	%r785, [%rd40];
	setp.lt.u32 	%p409, %r785, %r910;
	bra.uni 	$L__BB0_373;
$L__BB0_371:
	ld.global.f32 	%f1813, [%rd39];
	setp.geu.f32 	%p326, %f2353, %f1813;
	mov.pred 	%p409, 0;
	@%p326 bra 	$L__BB0_373;
	ld.param.u32 	%r909, [_Z9RicianMLEPfS_S_S_S_S_S_S_S_PiS_S_S_S_S_S_S_S_S_S_S_S_S_S_S_S_S_S_S_S_S_S_S_PjS1_S1_S1_S1_PbS2_S2_S2_S2_S2_ffffjjjjjffjjjj_param_52];
	ld.global.u32 	%r784, [%rd40];
	setp.lt.u32 	%p409, %r784, %r909;
$L__BB0_373:
	selp.u16 	%rs47, 1, 0, %p409;
	st.global.u8 	[%rd41], %rs47;
	@%p409 bra 	$L__BB0_220;
$L__BB0_374:
	ld.param.u32 	%r1112, [_Z9RicianMLEPfS_S_S_S_S_S_S_S_PiS_S_S_S_S_S_S_S_S_S_S_S_S_S_S_S_S_S_S_S_S_S_S_PjS1_S1_S1_S1_PbS2_S2_S2_S2_S2_ffffjjjjjffjjjj_param_57];
	setp.eq.s32 	%p327, %r1112, 0;
	mov.b32 	%r786, 0;
	st.global.u32 	[%rd43], %r786;
	@%p327 bra 	$L__BB0_388;
	ld.param.u32 	%r1113, [_Z9RicianMLEPfS_S_S_S_S_S_S_S_PiS_S_S_S_S_S_S_S_S_S_S_S_S_S_S_S_S_S_S_S_S_S_S_PjS1_S1_S1_S1_PbS2_S2_S2_S2_S2_ffffjjjjjffjjjj_param_57];
	add.s32 	%r788, %r1113, -1;
	setp.lt.u32 	%p328, %r788, 15;
	mov.b32 	%r1232, 0;
	mov.f32 	%f2355, 0f00000000;
	@%p328 bra 	$L__BB0_378;
	mov.b32 	%r1230, 0;
	mov.f32 	%f2355, 0f00000000;
$L__BB0_377:
	.pragma "nounroll";
	ld.param.u32 	%r1114, [_Z9RicianMLEPfS_S_S_S_S_S_S_S_PiS_S_S_S_S_S_S_S_S_S_S_S_S_S_S_S_S_S_S_S_S_S_S_PjS1_S1_S1_S1_PbS2_S2_S2_S2_S2_ffffjjjjjffjjjj_param_57];
	cvt.u64.u32 	%rd1177, %r1230;
	add.s64 	%rd1178, %rd35, %rd1177;
	shl.b64 	%rd1179, %rd1178, 2;
	add.s64 	%rd1180, %rd64, %rd1179;
	ld.global.f32 	%f1816, [%rd1180];
	add.s64 	%rd1181, %rd65, %rd1179;
	ld.global.f32 	%f1817, [%rd1181];
	fma.rn.f32 	%f1818, %f1816, %f1817, %f2355;
	st.global.f32 	[%rd43], %f1818;
	ld.global.f32 	%f1819, [%rd1180+4];
	ld.global.f32 	%f1820, [%rd1181+4];
	fma.rn.f32 	%f1821, %f1819, %f1820, %f1818;
	st.global.f32 	[%rd43], %f1821;
	ld.global.f32 	%f1822, [%rd1180+8];
	ld.global.f32 	%f1823, [%rd1181+8];
	fma.rn.f32 	%f1824, %f1822, %f1823, %f1821;
	st.global.f32 	[%rd43], %f1824;
	ld.global.f32 	%f1825, [%rd1180+12];
	ld.global.f32 	%f1826, [%rd1181+12];
	fma.rn.f32 	%f1827, %f1825, %f1826, %f1824;
	st.global.f32 	[%rd43], %f1827;
	ld.global.f32 	%f1828, [%rd1180+16];
	ld.global.f32 	%f1829, [%rd1181+16];
	fma.rn.f32 	%f1830, %f1828, %f1829, %f1827;
	st.global.f32 	[%rd43], %f1830;
	ld.global.f32 	%f1831, [%rd1180+20];
	ld.global.f32 	%f1832, [%rd1181+20];
	fma.rn.f32 	%f1833, %f1831, %f1832, %f1830;
	st.global.f32 	[%rd43], %f1833;
	ld.global.f32 	%f1834, [%rd1180+24];
	ld.global.f32 	%f1835, [%rd1181+24];
	fma.rn.f32 	%f1836, %f1834, %f1835, %f1833;
	st.global.f32 	[%rd43], %f1836;
	ld.global.f32 	%f1837, [%rd1180+28];
	ld.global.f32 	%f1838, [%rd1181+28];
	fma.rn.f32 	%f1839, %f1837, %f1838, %f1836;
	st.global.f32 	[%rd43], %f1839;
	ld.global.f32 	%f1840, [%rd1180+32];
	ld.global.f32 	%f1841, [%rd1181+32];
	fma.rn.f32 	%f1842, %f1840, %f1841, %f1839;
	st.global.f32 	[%rd43], %f1842;
	ld.global.f32 	%f1843, [%rd1180+36];
	ld.global.f32 	%f1844, [%rd1181+36];
	fma.rn.f32 	%f1845, %f1843, %f1844, %f1842;
	st.global.f32 	[%rd43], %f1845;
	ld.global.f32 	%f1846, [%rd1180+40];
	ld.global.f32 	%f1847, [%rd1181+40];
	fma.rn.f32 	%f1848, %f1846, %f1847, %f1845;
	st.global.f32 	[%rd43], %f1848;
	ld.global.f32 	%f1849, [%rd1180+44];
	ld.global.f32 	%f1850, [%rd1181+44];
	fma.rn.f32 	%f1851, %f1849, %f1850, %f1848;
	st.global.f32 	[%rd43], %f1851;
	ld.global.f32 	%f1852, [%rd1180+48];
	ld.global.f32 	%f1853, [%rd1181+48];
	fma.rn.f32 	%f1854, %f1852, %f1853, %f1851;
	st.global.f32 	[%rd43], %f1854;
	ld.global.f32 	%f1855, [%rd1180+52];
	ld.global.f32 	%f1856, [%rd1181+52];
	fma.rn.f32 	%f1857, %f1855, %f1856, %f1854;
	st.global.f32 	[%rd43], %f1857;
	ld.global.f32 	%f1858, [%rd1180+56];
	ld.global.f32 	%f1859, [%rd1181+56];
	fma.rn.f32 	%f1860, %f1858, %f1859, %f1857;
	st.global.f32 	[%rd43], %f1860;
	ld.global.f32 	%f1861, [%rd1180+60];
	ld.global.f32 	%f1862, [%rd1181+60];
	fma.rn.f32 	%f2355, %f1861, %f1862, %f1860;
	st.global.f32 	[%rd43], %f2355;
	add.s32 	%r1230, %r1230, 16;
	and.b32  	%r1232, %r1114, -16;
	setp.ne.s32 	%p329, %r1230, %r1232;
	@%p329 bra 	$L__BB0_377;
$L__BB0_378:
	ld.param.u32 	%r1115, [_Z9RicianMLEPfS_S_S_S_S_S_S_S_PiS_S_S_S_S_S_S_S_S_S_S_S_S_S_S_S_S_S_S_S_S_S_S_PjS1_S1_S1_S1_PbS2_S2_S2_S2_S2_ffffjjjjjffjjjj_param_57];
	and.b32  	%r790, %r1115, 15;
	setp.eq.s32 	%p330, %r790, 0;
	@%p330 bra 	$L__BB0_388;
	ld.param.u32 	%r1116, [_Z9RicianMLEPfS_S_S_S_S_S_S_S_PiS_S_S_S_S_S_S_S_S_S_S_S_S_S_S_S_S_S_S_S_S_S_S_PjS1_S1_S1_S1_PbS2_S2_S2_S2_S2_ffffjjjjjffjjjj_param_57];
	and.b32  	%r791, %r1116, 15;
	add.s32 	%r792, %r791, -1;
	setp.lt.u32 	%p331, %r792, 7;
	@%p331 bra 	$L__BB0_381;
	cvt.u64.u32 	%rd1182, %r1232;
	add.s64 	%rd1183, %rd35, %rd1182;
	shl.b64 	%rd1184, %rd1183, 2;
	add.s64 	%rd1185, %rd64, %rd1184;
	ld.global.f32 	%f1863, [%rd1185];
	add.s64 	%rd1186, %rd65, %rd1184;
	ld.global.f32 	%f1864, [%rd1186];
	fma.rn.f32 	%f1865, %f1863, %f1864, %f2355;
	st.global.f32 	[%rd43], %f1865;
	ld.global.f32 	%f1866, [%rd1185+4];
	ld.global.f32 	%f1867, [%rd1186+4];
	fma.rn.f32 	%f1868, %f1866, %f1867, %f1865;
	st.global.f32 	[%rd43], %f1868;
	ld.global.f32 	%f1869, [%rd1185+8];
	ld.global.f32 	%f1870, [%rd1186+8];
	fma.rn.f32 	%f1871, %f1869, %f1870, %f1868;
	st.global.f32 	[%rd43], %f1871;
	ld.global.f32 	%f1872, [%rd1185+12];
	ld.global.f32 	%f1873, [%rd1186+12];
	fma.rn.f32 	%f1874, %f1872, %f1873, %f1871;
	st.global.f32 	[%rd43], %f1874;
	ld.global.f32 	%f1875, [%rd1185+16];
	ld.global.f32 	%f1876, [%rd1186+16];
	fma.rn.f32 	%f1877, %f1875, %f1876, %f1874;
	st.global.f32 	[%rd43], %f1877;
	ld.global.f32 	%f1878, [%rd1185+20];
	ld.global.f32 	%f1879, [%rd1186+20];
	fma.rn.f32 	%f1880, %f1878, %f1879, %f1877;
	st.global.f32 	[%rd43], %f1880;
	ld.global.f32 	%f1881, [%rd1185+24];
	ld.global.f32 	%f1882, [%rd1186+24];
	fma.rn.f32 	%f1883, %f1881, %f1882, %f1880;
	st.global.f32 	[%rd43], %f1883;
	ld.global.f32 	%f1884, [%rd1185+28];
	ld.global.f32 	%f1885, [%rd1186+28];
	fma.rn.f32 	%f2355, %f1884, %f1885, %f1883;
	st.global.f32 	[%rd43], %f2355;
	add.s32 	%r1232, %r1232, 8;
$L__BB0_381:
	ld.param.u32 	%r1117, [_Z9RicianMLEPfS_S_S_S_S_S_S_S_PiS_S_S_S_S_S_S_S_S_S_S_S_S_S_S_S_S_S_S_S_S_S_S_PjS1_S1_S1_S1_PbS2_S2_S2_S2_S2_ffffjjjjjffjjjj_param_57];
	and.b32  	%r232, %r1117, 7;
	setp.eq.s32 	%p332, %r232, 0;
	@%p332 bra 	$L__BB0_388;
	add.s32 	%r793, %r232, -1;
	setp.lt.u32 	%p333, %r793, 3;
	@%p333 bra 	$L__BB0_384;
	cvt.u64.u32 	%rd1187, %r1232;
	add.s64 	%rd1188, %rd35, %rd1187;
	shl.b64 	%rd1189, %rd1188, 2;
	add.s64 	%rd1190, %rd64, %rd1189;
	ld.global.f32 	%f1886, [%rd1190];
	add.s64 	%rd1191, %rd65, %rd1189;
	ld.global.f32 	%f1887, [%rd1191];
	fma.rn.f32 	%f1888, %f1886, %f1887, %f2355;
	st.global.f32 	[%rd43], %f1888;
	ld.global.f32 	%f1889, [%rd1190+4];
	ld.global.f32 	%f1890, [%rd1191+4];
	fma.rn.f32 	%f1891, %f1889, %f1890, %f1888;
	st.global.f32 	[%rd43], %f1891;
	ld.global.f32 	%f1892, [%rd1190+8];
	ld.global.f32 	%f1893, [%rd1191+8];
	fma.rn.f32 	%f1894, %f1892, %f1893, %f1891;
	st.global.f32 	[%rd43], %f1894;
	ld.global.f32 	%f1895, [%rd1190+12];
	ld.global.f32 	%f1896, [%rd1191+12];
	fma.rn.f32 	%f2355, %f1895, %f1896, %f1894;
	st.global.f32 	[%rd43], %f2355;
	add.s32 	%r1232, %r1232, 4;
$L__BB0_384:
	ld.param.u32 	%r1118, [_Z9RicianMLEPfS_S_S_S_S_S_S_S_PiS_S_S_S_S_S_S_S_S_S_S_S_S_S_S_S_S_S_S_S_S_S_S_PjS1_S1_S1_S1_PbS2_S2_S2_S2_S2_ffffjjjjjffjjjj_param_57];
	and.b32  	%r235, %r1118, 3;
	setp.eq.s32 	%p334, %r235, 0;
	@%p334 bra 	$L__BB0_388;
	setp.eq.s32 	%p335, %r235, 1;
	cvt.u64.u32 	%rd1192, %r1232;
	add.s64 	%rd1193, %rd35, %rd1192;
	shl.b64 	%rd1194, %rd1193, 2;
	add.s64 	%rd87, %rd64, %rd1194;
	ld.global.f32 	%f1897, [%rd87];
	add.s64 	%rd88, %rd65, %rd1194;
	ld.global.f32 	%f1898, [%rd88];
	fma.rn.f32 	%f165, %f1897, %f1898, %f2355;
	st.global.f32 	[%rd43], %f165;
	@%p335 bra 	$L__BB0_388;
	setp.eq.s32 	%p336, %r235, 2;
	ld.global.f32 	%f1899, [%rd87+4];
	ld.global.f32 	%f1900, [%rd88+4];
	fma.rn.f32 	%f166, %f1899, %f1900, %f165;
	st.global.f32 	[%rd43], %f166;
	@%p336 bra 	$L__BB0_388;
	ld.global.f32 	%f1901, [%rd87+8];
	ld.global.f32 	%f1902, [%rd88+8];
	fma.rn.f32 	%f1903, %f1901, %f1902, %f166;
	st.global.f32 	[%rd43], %f1903;
$L__BB0_388:
	ld.global.f32 	%f1904, [%rd34];
	setp.nan.f32 	%p337, %f1904, %f1904;
	@%p337 bra 	$L__BB0_463;
	ld.param.u32 	%r1039, [_Z9RicianMLEPfS_S_S_S_S_S_S_S_PiS_S_S_S_S_S_S_S_S_S_S_S_S_S_S_S_S_S_S_S_S_S_S_PjS1_S1_S1_S1_PbS2_S2_S2_S2_S2_ffffjjjjjffjjjj_param_56];
	setp.lt.u32 	%p338, %r1039, 2;
	@%p338 bra 	$L__BB0_403;
	setp.lt.u32 	%p339, %r37, 15;
	mov.b32 	%r1236, 1;
	@%p339 bra 	$L__BB0_393;
	mov.b32 	%r1234, 1;
$L__BB0_392:
	.pragma "nounroll";
	ld.param.u32 	%r1040, [_Z9RicianMLEPfS_S_S_S_S_S_S_S_PiS_S_S_S_S_S_S_S_S_S_S_S_S_S_S_S_S_S_S_S_S_S_S_PjS1_S1_S1_S1_PbS2_S2_S2_S2_S2_ffffjjjjjffjjjj_param_56];
	cvt.u64.u32 	%rd1195, %r1234;
	add.s64 	%rd1196, %rd35, %rd1195;
	shl.b64 	%rd1197, %rd1196, 2;
	add.s64 	%rd1198, %rd70, %rd1197;
	ld.global.f32 	%f1905, [%rd1198+-4];
	mul.wide.u32 	%rd1199, %r1234, 4;
	add.s64 	%rd1200, %rd25, %rd1199;
	st.global.f32 	[%rd1200], %f1905;
	ld.global.f32 	%f1906, [%rd1198];
	st.global.f32 	[%rd1200+4], %f1906;
	ld.global.f32 	%f1907, [%rd1198+4];
	st.global.f32 	[%rd1200+8], %f1907;
	ld.global.f32 	%f1908, [%rd1198+8];
	st.global.f32 	[%rd1200+12], %f1908;
	ld.global.f32 	%f1909, [%rd1198+12];
	st.global.f32 	[%rd1200+16], %f1909;
	ld.global.f32 	%f1910, [%rd1198+16];
	st.global.f32 	[%rd1200+20], %f1910;
	ld.global.f32 	%f1911, [%rd1198+20];
	st.global.f32 	[%rd1200+24], %f1911;
	ld.global.f32 	%f1912, [%rd1198+24];
	st.global.f32 	[%rd1200+28], %f1912;
	ld.global.f32 	%f1913, [%rd1198+28];
	st.global.f32 	[%rd1200+32], %f1913;
	ld.global.f32 	%f1914, [%rd1198+32];
	st.global.f32 	[%rd1200+36], %f1914;
	ld.global.f32 	%f1915, [%rd1198+36];
	st.global.f32 	[%rd1200+40], %f1915;
	ld.global.f32 	%f1916, [%rd1198+40];
	st.global.f32 	[%rd1200+44], %f1916;
	ld.global.f32 	%f1917, [%rd1198+44];
	st.global.f32 	[%rd1200+48], %f1917;
	ld.global.f32 	%f1918, [%rd1198+48];
	st.global.f32 	[%rd1200+52], %f1918;
	ld.global.f32 	%f1919, [%rd1198+52];
	st.global.f32 	[%rd1200+56], %f1919;
	ld.global.f32 	%f1920, [%rd1198+56];
	st.global.f32 	[%rd1200+60], %f1920;
	add.s32 	%r1236, %r1234, 16;
	add.s32 	%r796, %r1234, 15;
	add.s32 	%r797, %r1040, -1;
	and.b32  	%r798, %r797, -16;
	setp.ne.s32 	%p340, %r796, %r798;
	mov.u32 	%r1234, %r1236;
	@%p340 bra 	$L__BB0_392;
$L__BB0_393:
	ld.param.u32 	%r1041, [_Z9RicianMLEPfS_S_S_S_S_S_S_S_PiS_S_S_S_S_S_S_S_S_S_S_S_S_S_S_S_S_S_S_S_S_S_S_PjS1_S1_S1_S1_PbS2_S2_S2_S2_S2_ffffjjjjjffjjjj_param_56];
	add.s32 	%r799, %r1041, -1;
	and.b32  	%r800, %r799, 15;
	setp.eq.s32 	%p341, %r800, 0;
	@%p341 bra 	$L__BB0_403;
	ld.param.u32 	%r1042, [_Z9RicianMLEPfS_S_S_S_S_S_S_S_PiS_S_S_S_S_S_S_S_S_S_S_S_S_S_S_S_S_S_S_S_S_S_S_PjS1_S1_S1_S1_PbS2_S2_S2_S2_S2_ffffjjjjjffjjjj_param_56];
	add.s32 	%r801, %r1042, -1;
	and.b32  	%r802, %r801, 15;
	add.s32 	%r803, %r802, -1;
	setp.lt.u32 	%p342, %r803, 7;
	@%p342 bra 	$L__BB0_396;
	cvt.u64.u32 	%rd1201, %r1236;
	add.s64 	%rd1202, %rd35, %rd1201;
	shl.b64 	%rd1203, %rd1202, 2;
	add.s64 	%rd1204, %rd70, %rd1203;
	ld.global.f32 	%f1921, [%rd1204+-4];
	mul.wide.u32 	%rd1205, %r1236, 4;
	add.s64 	%rd1206, %rd25, %rd1205;
	st.global.f32 	[%rd1206], %f1921;
	add.s32 	%r804, %r1236, 1;
	cvt.u64.u32 	%rd1207, %r804;
	add.s64 	%rd1208, %rd35, %rd1207;
	shl.b64 	%rd1209, %rd1208, 2;
	add.s64 	%rd1210, %rd70, %rd1209;
	ld.global.f32 	%f1922, [%rd1210+-4];
	st.global.f32 	[%rd1206+4], %f1922;
	add.s32 	%r805, %r1236, 2;
	cvt.u64.u32 	%rd1211, %r805;
	add.s64 	%rd1212, %rd35, %rd1211;
	shl.b64 	%rd1213, %rd1212, 2;
	add.s64 	%rd1214, %rd70, %rd1213;
	ld.global.f32 	%f1923, [%rd1214+-4];
	st.global.f32 	[%rd1206+8], %f1923;
	add.s32 	%r806, %r1236, 3;
	cvt.u64.u32 	%rd1215, %r806;
	add.s64 	%rd1216, %rd35, %rd1215;
	shl.b64 	%rd1217, %rd1216, 2;
	add.s64 	%rd1218, %rd70, %rd1217;
	ld.global.f32 	%f1924, [%rd1218+-4];
	st.global.f32 	[%rd1206+12], %f1924;
	add.s32 	%r807, %r1236, 4;
	cvt.u64.u32 	%rd1219, %r807;
	add.s64 	%rd1220, %rd35, %rd1219;
	shl.b64 	%rd1221, %rd1220, 2;
	add.s64 	%rd1222, %rd70, %rd1221;
	ld.global.f32 	%f1925, [%rd1222+-4];
	st.global.f32 	[%rd1206+16], %f1925;
	add.s32 	%r808, %r1236, 5;
	cvt.u64.u32 	%rd1223, %r808;
	add.s64 	%rd1224, %rd35, %rd1223;
	shl.b64 	%rd1225, %rd1224, 2;
	add.s64 	%rd1226, %rd70, %rd1225;
	ld.global.f32 	%f1926, [%rd1226+-4];
	st.global.f32 	[%rd1206+20], %f1926;
	add.s32 	%r809, %r1236, 6;
	cvt.u64.u32 	%rd1227, %r809;
	add.s64 	%rd1228, %rd35, %rd1227;
	shl.b64 	%rd1229, %rd1228, 2;
	add.s64 	%rd1230, %rd70, %rd1229;
	ld.global.f32 	%f1927, [%rd1230+-4];
	st.global.f32 	[%rd1206+24], %f1927;
	add.s32 	%r810, %r1236, 7;
	cvt.u64.u32 	%rd1231, %r810;
	add.s64 	%rd1232, %rd35, %rd1231;
	shl.b64 	%rd1233, %rd1232, 2;
	add.s64 	%rd1234, %rd70, %rd1233;
	ld.global.f32 	%f1928, [%rd1234+-4];
	st.global.f32 	[%rd1206+28], %f1928;
	add.s32 	%r1236, %r1236, 8;
$L__BB0_396:
	ld.param.u32 	%r1043, [_Z9RicianMLEPfS_S_S_S_S_S_S_S_PiS_S_S_S_S_S_S_S_S_S_S_S_S_S_S_S_S_S_S_S_S_S_S_PjS1_S1_S1_S1_PbS2_S2_S2_S2_S2_ffffjjjjjffjjjj_param_56];
	add.s32 	%r811, %r1043, -1;
	and.b32  	%r812, %r811, 7;
	setp.eq.s32 	%p343, %r812, 0;
	@%p343 bra 	$L__BB0_403;
	setp.lt.u32 	%p344, %r120, 3;
	@%p344 bra 	$L__BB0_399;
	cvt.u64.u32 	%rd1235, %r1236;
	add.s64 	%rd1236, %rd35, %rd1235;
	shl.b64 	%rd1237, %rd1236, 2;
	add.s64 	%rd1238, %rd70, %rd1237;
	ld.global.f32 	%f1929, [%rd1238+-4];
	mul.wide.u32 	%rd1239, %r1236, 4;
	add.s64 	%rd1240, %rd25, %rd1239;
	st.global.f32 	[%rd1240], %f1929;
	add.s32 	%r813, %r1236, 1;
	cvt.u64.u32 	%rd1241, %r813;
	add.s64 	%rd1242, %rd35, %rd1241;
	shl.b64 	%rd1243, %rd1242, 2;
	add.s64 	%rd1244, %rd70, %rd1243;
	ld.global.f32 	%f1930, [%rd1244+-4];
	st.global.f32 	[%rd1240+4], %f1930;
	add.s32 	%r814, %r1236, 2;
	cvt.u64.u32 	%rd1245, %r814;
	add.s64 	%rd1246, %rd35, %rd1245;
	shl.b64 	%rd1247, %rd1246, 2;
	add.s64 	%rd1248, %rd70, %rd1247;
	ld.global.f32 	%f1931, [%rd1248+-4];
	st.global.f32 	[%rd1240+8], %f1931;
	add.s32 	%r815, %r1236, 3;
	cvt.u64.u32 	%rd1249, %r815;
	add.s64 	%rd1250, %rd35, %rd1249;
	shl.b64 	%rd1251, %rd1250, 2;
	add.s64 	%rd1252, %rd70, %rd1251;
	ld.global.f32 	%f1932, [%rd1252+-4];
	st.global.f32 	[%rd1240+12], %f1932;
	add.s32 	%r1236, %r1236, 4;
$L__BB0_399:
	ld.param.u32 	%r1044, [_Z9RicianMLEPfS_S_S_S_S_S_S_S_PiS_S_S_S_S_S_S_S_S_S_S_S_S_S_S_S_S_S_S_S_S_S_S_PjS1_S1_S1_S1_PbS2_S2_S2_S2_S2_ffffjjjjjffjjjj_param_56];
	add.s32 	%r816, %r1044, -1;
	and.b32  	%r243, %r816, 3;
	setp.eq.s32 	%p345, %r243, 0;
	@%p345 bra 	$L__BB0_403;
	setp.eq.s32 	%p346, %r243, 1;
	cvt.u64.u32 	%rd1253, %r1236;
	add.s64 	%rd1254, %rd35, %rd1253;
	shl.b64 	%rd1255, %rd1254, 2;
	add.s64 	%rd1256, %rd70, %rd1255;
	ld.global.f32 	%f1933, [%rd1256+-4];
	mul.wide.u32 	%rd1257, %r1236, 4;
	add.s64 	%rd89, %rd25, %rd1257;
	st.global.f32 	[%rd89], %f1933;
	@%p346 bra 	$L__BB0_403;
	setp.eq.s32 	%p347, %r243, 2;
	add.s32 	%r817, %r1236, 1;
	cvt.u64.u32 	%rd1258, %r817;
	add.s64 	%rd1259, %rd35, %rd1258;
	shl.b64 	%rd1260, %rd1259, 2;
	add.s64 	%rd1261, %rd70, %rd1260;
	ld.global.f32 	%f1934, [%rd1261+-4];
	st.global.f32 	[%rd89+4], %f1934;
	@%p347 bra 	$L__BB0_403;
	add.s32 	%r818, %r1236, 2;
	cvt.u64.u32 	%rd1262, %r818;
	add.s64 	%rd1263, %rd35, %rd1262;
	shl.b64 	%rd1264, %rd1263, 2;
	add.s64 	%rd1265, %rd70, %rd1264;
	ld.global.f32 	%f1935, [%rd1265+-4];
	st.global.f32 	[%rd89+8], %f1935;
$L__BB0_403:
	ld.param.f32 	%f2277, [_Z9RicianMLEPfS_S_S_S_S_S_S_S_PiS_S_S_S_S_S_S_S_S_S_S_S_S_S_S_S_S_S_S_S_S_S_S_PjS1_S1_S1_S1_PbS2_S2_S2_S2_S2_ffffjjjjjffjjjj_param_47];
	ld.param.f32 	%f2275, [_Z9RicianMLEPfS_S_S_S_S_S_S_S_PiS_S_S_S_S_S_S_S_S_S_S_S_S_S_S_S_S_S_S_S_S_S_S_PjS1_S1_S1_S1_PbS2_S2_S2_S2_S2_ffffjjjjjffjjjj_param_46];
	ld.global.f32 	%f1936, [%rd34];
	st.global.f32 	[%rd39], %f1936;
	ld.global.f32 	%f1937, [%rd43];
	setp.leu.f32 	%p349, %f1937, %f2275;
	sub.f32 	%f1938, %f1936, %f1936;
	setp.leu.f32 	%p350, %f1938, %f2277;
	mov.pred 	%p410, 0;
	and.pred  	%p351, %p349, %p350;
	@%p351 bra 	$L__BB0_405;
	ld.param.u32 	%r907, [_Z9RicianMLEPfS_S_S_S_S_S_S_S_PiS_S_S_S_S_S_S_S_S_S_S_S_S_S_S_S_S_S_S_S_S_S_S_PjS1_S1_S1_S1_PbS2_S2_S2_S2_S2_ffffjjjjjffjjjj_param_51];
	ld.global.u32 	%r819, [%rd38];
	setp.lt.u32 	%p410, %r819, %r907;
$L__BB0_405:
	selp.u16 	%rs48, 1, 0, %p410;
	st.global.u8 	[%rd37], %rs48;
	@%p410 bra 	$L__BB0_194;
$L__BB0_406:
	ld.param.u32 	%r987, [_Z9RicianMLEPfS_S_S_S_S_S_S_S_PiS_S_S_S_S_S_S_S_S_S_S_S_S_S_S_S_S_S_S_S_S_S_S_PjS1_S1_S1_S1_PbS2_S2_S2_S2_S2_ffffjjjjjffjjjj_param_55];
	ld.param.u64 	%rd1437, [_Z9RicianMLEPfS_S_S_S_S_S_S_S_PiS_S_S_S_S_S_S_S_S_S_S_S_S_S_S_S_S_S_S_S_S_S_S_PjS1_S1_S1_S1_PbS2_S2_S2_S2_S2_ffffjjjjjffjjjj_param_17];
	cvta.to.global.u64 	%rd90, %rd1437;
	setp.eq.s32 	%p368, %r987, 0;
	@%p368 bra 	$L__BB0_432;
	mov.b32 	%r1246, 0;
$L__BB0_408:
	ld.param.u32 	%r1048, [_Z9RicianMLEPfS_S_S_S_S_S_S_S_PiS_S_S_S_S_S_S_S_S_S_S_S_S_S_S_S_S_S_S_S_S_S_S_PjS1_S1_S1_S1_PbS2_S2_S2_S2_S2_ffffjjjjjffjjjj_param_56];
	ld.param.u64 	%rd1426, [_Z9RicianMLEPfS_S_S_S_S_S_S_S_PiS_S_S_S_S_S_S_S_S_S_S_S_S_S_S_S_S_S_S_S_S_S_S_PjS1_S1_S1_S1_PbS2_S2_S2_S2_S2_ffffjjjjjffjjjj_param_12];
	setp.eq.s32 	%p369, %r1048, 0;
	cvt.u64.u32 	%rd1294, %r1246;
	add.s64 	%rd1295, %rd24, %rd1294;
	cvta.to.global.u64 	%rd1296, %rd1426;
	shl.b64 	%rd1297, %rd1295, 2;
	add.s64 	%rd91, %rd1296, %rd1297;
	mov.b32 	%r849, 0;
	st.global.u32 	[%rd91], %r849;
	mov.f32 	%f2362, 0f00000000;
	@%p369 bra 	$L__BB0_420;
	ld.param.u32 	%r1049, [_Z9RicianMLEPfS_S_S_S_S_S_S_S_PiS_S_S_S_S_S_S_S_S_S_S_S_S_S_S_S_S_S_S_S_S_S_S_PjS1_S1_S1_S1_PbS2_S2_S2_S2_S2_ffffjjjjjffjjjj_param_56];
	add.s32 	%r851, %r1049, -1;
	setp.lt.u32 	%p370, %r851, 7;
	mov.b32 	%r1249, 0;
	mov.f32 	%f2362, 0f00000000;
	@%p370 bra 	$L__BB0_412;
	mov.b32 	%r1247, 0;
	mov.f32 	%f2362, 0f00000000;
$L__BB0_411:
	.pragma "nounroll";
	ld.param.u32 	%r1050, [_Z9RicianMLEPfS_S_S_S_S_S_S_S_PiS_S_S_S_S_S_S_S_S_S_S_S_S_S_S_S_S_S_S_S_S_S_S_PjS1_S1_S1_S1_PbS2_S2_S2_S2_S2_ffffjjjjjffjjjj_param_56];
	ld.param.u32 	%r988, [_Z9RicianMLEPfS_S_S_S_S_S_S_S_PiS_S_S_S_S_S_S_S_S_S_S_S_S_S_S_S_S_S_S_S_S_S_S_PjS1_S1_S1_S1_PbS2_S2_S2_S2_S2_ffffjjjjjffjjjj_param_55];
	mad.lo.s32 	%r853, %r1247, %r988, %r1246;
	mul.wide.u32 	%rd1298, %r853, 4;
	add.s64 	%rd1299, %rd54, %rd1298;
	ld.global.f32 	%f1943, [%rd1299];
	mul.wide.u32 	%rd1300, %r1247, 4;
	add.s64 	%rd1301, %rd25, %rd1300;
	ld.global.f32 	%f1944, [%rd1301];
	fma.rn.f32 	%f1945, %f1943, %f1944, %f2362;
	st.global.f32 	[%rd91], %f1945;
	add.s32 	%r854, %r853, %r988;
	mul.wide.u32 	%rd1302, %r854, 4;
	add.s64 	%rd1303, %rd54, %rd1302;
	ld.global.f32 	%f1946, [%rd1303];
	ld.global.f32 	%f1947, [%rd1301+4];
	fma.rn.f32 	%f1948, %f1946, %f1947, %f1945;
	st.global.f32 	[%rd91], %f1948;
	add.s32 	%r855, %r854, %r988;
	mul.wide.u32 	%rd1304, %r855, 4;
	add.s64 	%rd1305, %rd54, %rd1304;
	ld.global.f32 	%f1949, [%rd1305];
	ld.global.f32 	%f1950, [%rd1301+8];
	fma.rn.f32 	%f1951, %f1949, %f1950, %f1948;
	st.global.f32 	[%rd91], %f1951;
	add.s32 	%r856, %r855, %r988;
	mul.wide.u32 	%rd1306, %r856, 4;
	add.s64 	%rd1307, %rd54, %rd1306;
	ld.global.f32 	%f1952, [%rd1307];
	ld.global.f32 	%f1953, [%rd1301+12];
	fma.rn.f32 	%f1954, %f1952, %f1953, %f1951;
	st.global.f32 	[%rd91], %f1954;
	add.s32 	%r857, %r856, %r988;
	mul.wide.u32 	%rd1308, %r857, 4;
	add.s64 	%rd1309, %rd54, %rd1308;
	ld.global.f32 	%f1955, [%rd1309];
	ld.global.f32 	%f1956, [%rd1301+16];
	fma.rn.f32 	%f1957, %f1955, %f1956, %f1954;
	st.global.f32 	[%rd91], %f1957;
	add.s32 	%r858, %r857, %r988;
	mul.wide.u32 	%rd1310, %r858, 4;
	add.s64 	%rd1311, %rd54, %rd1310;
	ld.global.f32 	%f1958, [%rd1311];
	ld.global.f32 	%f1959, [%rd1301+20];
	fma.rn.f32 	%f1960, %f1958, %f1959, %f1957;
	st.global.f32 	[%rd91], %f1960;
	add.s32 	%r859, %r858, %r988;
	mul.wide.u32 	%rd1312, %r859, 4;
	add.s64 	%rd1313, %rd54, %rd1312;
	ld.global.f32 	%f1961, [%rd1313];
	ld.global.f32 	%f1962, [%rd1301+24];
	fma.rn.f32 	%f1963, %f1961, %f1962, %f1960;
	st.global.f32 	[%rd91], %f1963;
	add.s32 	%r860, %r859, %r988;
	mul.wide.u32 	%rd1314, %r860, 4;
	add.s64 	%rd1315, %rd54, %rd1314;
	ld.global.f32 	%f1964, [%rd1315];
	ld.global.f32 	%f1965, [%rd1301+28];
	fma.rn.f32 	%f2362, %f1964, %f1965, %f1963;
	st.global.f32 	[%rd91], %f2362;
	add.s32 	%r1247, %r1247, 8;
	and.b32  	%r1249, %r1050, -8;
	setp.ne.s32 	%p371, %r1247, %r1249;
	@%p371 bra 	$L__BB0_411;
$L__BB0_412:
	ld.param.u32 	%r1051, [_Z9RicianMLEPfS_S_S_S_S_S_S_S_PiS_S_S_S_S_S_S_S_S_S_S_S_S_S_S_S_S_S_S_S_S_S_S_PjS1_S1_S1_S1_PbS2_S2_S2_S2_S2_ffffjjjjjffjjjj_param_56];
	and.b32  	%r861, %r1051, 7;
	setp.eq.s32 	%p372, %r861, 0;
	@%p372 bra 	$L__BB0_420;
	ld.param.u32 	%r1052, [_Z9RicianMLEPfS_S_S_S_S_S_S_S_PiS_S_S_S_S_S_S_S_S_S_S_S_S_S_S_S_S_S_S_S_S_S_S_PjS1_S1_S1_S1_PbS2_S2_S2_S2_S2_ffffjjjjjffjjjj_param_56];
	and.b32  	%r862, %r1052, 7;
	add.s32 	%r863, %r862, -1;
	setp.lt.u32 	%p373, %r863, 3;
	@%p373 bra 	$L__BB0_415;
	ld.param.u32 	%r989, [_Z9RicianMLEPfS_S_S_S_S_S_S_S_PiS_S_S_S_S_S_S_S_S_S_S_S_S_S_S_S_S_S_S_S_S_S_S_PjS1_S1_S1_S1_PbS2_S2_S2_S2_S2_ffffjjjjjffjjjj_param_55];
	mad.lo.s32 	%r864, %r1249, %r989, %r1246;
	mul.wide.u32 	%rd1316, %r864, 4;
	add.s64 	%rd1317, %rd54, %rd1316;
	ld.global.f32 	%f1966, [%rd1317];
	mul.wide.u32 	%rd1318, %r1249, 4;
	add.s64 	%rd1319, %rd25, %rd1318;
	ld.global.f32 	%f1967, [%rd1319];
	fma.rn.f32 	%f1968, %f1966, %f1967, %f2362;
	st.global.f32 	[%rd91], %f1968;
	add.s32 	%r865, %r864, %r989;
	mul.wide.u32 	%rd1320, %r865, 4;
	add.s64 	%rd1321, %rd54, %rd1320;
	ld.global.f32 	%f1969, [%rd1321];
	ld.global.f32 	%f1970, [%rd1319+4];
	fma.rn.f32 	%f1971, %f1969, %f1970, %f1968;
	st.global.f32 	[%rd91], %f1971;
	add.s32 	%r866, %r865, %r989;
	mul.wide.u32 	%rd1322, %r866, 4;
	add.s64 	%rd1323, %rd54, %rd1322;
	ld.global.f32 	%f1972, [%rd1323];
	ld.global.f32 	%f1973, [%rd1319+8];
	fma.rn.f32 	%f1974, %f1972, %f1973, %f1971;
	st.global.f32 	[%rd91], %f1974;
	add.s32 	%r867, %r866, %r989;
	mul.wide.u32 	%rd1324, %r867, 4;
	add.s64 	%rd1325, %rd54, %rd1324;
	ld.global.f32 	%f1975, [%rd1325];
	ld.global.f32 	%f1976, [%rd1319+12];
	fma.rn.f32 	%f2362, %f1975, %f1976, %f1974;
	st.global.f32 	[%rd91], %f2362;
	add.s32 	%r1249, %r1249, 4;
$L__BB0_415:
	ld.param.u32 	%r1053, [_Z9RicianMLEPfS_S_S_S_S_S_S_S_PiS_S_S_S_S_S_S_S_S_S_S_S_S_S_S_S_S_S_S_S_S_S_S_PjS1_S1_S1_S1_PbS2_S2_S2_S2_S2_ffffjjjjjffjjjj_param_56];
	and.b32  	%r868, %r1053, 3;
	setp.eq.s32 	%p374, %r868, 0;
	@%p374 bra 	$L__BB0_420;
	ld.param.u32 	%r1054, [_Z9RicianMLEPfS_S_S_S_S_S_S_S_PiS_S_S_S_S_S_S_S_S_S_S_S_S_S_S_S_S_S_S_S_S_S_S_PjS1_S1_S1_S1_PbS2_S2_S2_S2_S2_ffffjjjjjffjjjj_param_56];
	and.b32  	%r869, %r1054, 3;
	setp.eq.s32 	%p375, %r869, 1;
	@%p375 bra 	$L__BB0_418;
	ld.param.u32 	%r990, [_Z9RicianMLEPfS_S_S_S_S_S_S_S_PiS_S_S_S_S_S_S_S_S_S_S_S_S_S_S_S_S_S_S_S_S_S_S_PjS1_S1_S1_S1_PbS2_S2_S2_S2_S2_ffffjjjjjffjjjj_param_55];
	mad.lo.s32 	%r870, %r1249, %r990, %r1246;
	mul.wide.u32 	%rd1326, %r870, 4;
	add.s64 	%rd1327, %rd54, %rd1326;
	ld.global.f32 	%f1977, [%rd1327];
	mul.wide.u32 	%rd1328, %r1249, 4;
	add.s64 	%rd1329, %rd25, %rd1328;
	ld.global.f32 	%f1978, [%rd1329];
	fma.rn.f32 	%f1979, %f1977, %f1978, %f2362;
	st.global.f32 	[%rd91], %f1979;
	add.s32 	%r871, %r870, %r990;
	mul.wide.u32 	%rd1330, %r871, 4;
	add.s64 	%rd1331, %rd54, %rd1330;
	ld.global.f32 	%f1980, [%rd1331];
	ld.global.f32 	%f1981, [%rd1329+4];
	fma.rn.f32 	%f2362, %f1980, %f1981, %f1979;
	st.global.f32 	[%rd91], %f2362;
	add.s32 	%r1249, %r1249, 2;
$L__BB0_418:
	ld.param.u32 	%r1055, [_Z9RicianMLEPfS_S_S_S_S_S_S_S_PiS_S_S_S_S_S_S_S_S_S_S_S_S_S_S_S_S_S_S_S_S_S_S_PjS1_S1_S1_S1_PbS2_S2_S2_S2_S2_ffffjjjjjffjjjj_param_56];
	and.b32  	%r872, %r1055, 1;
	setp.eq.b32 	%p376, %r872, 1;
	not.pred 	%p377, %p376;
	@%p377 bra 	$L__BB0_420;
	ld.param.u32 	%r991, [_Z9RicianMLEPfS_S_S_S_S_S_S_S_PiS_S_S_S_S_S_S_S_S_S_S_S_S_S_S_S_S_S_S_S_S_S_S_PjS1_S1_S1_S1_PbS2_S2_S2_S2_S2_ffffjjjjjffjjjj_param_55];
	mad.lo.s32 	%r873, %r1249, %r991, %r1246;
	mul.wide.u32 	%rd1332, %r873, 4;
	add.s64 	%rd1333, %rd54, %rd1332;
	ld.global.f32 	%f1982, [%rd1333];
	mul.wide.u32 	%rd1334, %r1249, 4;
	add.s64 	%rd1335, %rd25, %rd1334;
	ld.global.f32 	%f1983, [%rd1335];
	fma.rn.f32 	%f2362, %f1982, %f1983, %f2362;
$L__BB0_420:
	ld.param.u32 	%r992, [_Z9RicianMLEPfS_S_S_S_S_S_S_S_PiS_S_S_S_S_S_S_S_S_S_S_S_S_S_S_S_S_S_S_S_S_S_S_PjS1_S1_S1_S1_PbS2_S2_S2_S2_S2_ffffjjjjjffjjjj_param_55];
	fma.rn.f32 	%f1984, %f2362, 0f3BBB989D, 0f3F000000;
	cvt.sat.f32.f32 	%f1985, %f1984;
	mov.f32 	%f1986, 0f4B400001;
	mov.f32 	%f1987, 0f437C0000;
	fma.rm.f32 	%f1988, %f1985, %f1987, %f1986;
	add.f32 	%f1989, %f1988, 0fCB40007F;
	neg.f32 	%f1990, %f1989;
	fma.rn.f32 	%f1991, %f2362, 0f3FB8AA3B, %f1990;
	fma.rn.f32 	%f1992, %f2362, 0f32A57060, %f1991;
	mov.b32 	%r874, %f1988;
	shl.b32 	%r875, %r874, 23;
	mov.b32 	%f1993, %r875;
	ex2.approx.ftz.f32 	%f1994, %f1992;
	mul.f32 	%f1995, %f1994, %f1993;
	st.global.f32 	[%rd91], %f1995;
	add.s32 	%r1246, %r1246, 1;
	setp.ne.s32 	%p378, %r1246, %r992;
	@%p378 bra 	$L__BB0_408;
	ld.param.u32 	%r993, [_Z9RicianMLEPfS_S_S_S_S_S_S_S_PiS_S_S_S_S_S_S_S_S_S_S_S_S_S_S_S_S_S_S_S_S_S_S_PjS1_S1_S1_S1_PbS2_S2_S2_S2_S2_ffffjjjjjffjjjj_param_55];
	add.s32 	%r877, %r993, -1;
	setp.lt.u32 	%p379, %r877, 7;
	ld.global.f32 	%f1996, [%rd11];
	st.global.f32 	[%rd12], %f1996;
	mov.b32 	%r1253, 0;
	@%p379 bra 	$L__BB0_424;
	mov.b32 	%r1251, 0;
$L__BB0_423:
	.pragma "nounroll";
	ld.param.u32 	%r994, [_Z9RicianMLEPfS_S_S_S_S_S_S_S_PiS_S_S_S_S_S_S_S_S_S_S_S_S_S_S_S_S_S_S_S_S_S_S_PjS1_S1_S1_S1_PbS2_S2_S2_S2_S2_ffffjjjjjffjjjj_param_55];
	ld.param.u64 	%rd1427, [_Z9RicianMLEPfS_S_S_S_S_S_S_S_PiS_S_S_S_S_S_S_S_S_S_S_S_S_S_S_S_S_S_S_S_S_S_S_PjS1_S1_S1_S1_PbS2_S2_S2_S2_S2_ffffjjjjjffjjjj_param_12];
	ld.param.u64 	%rd1421, [_Z9RicianMLEPfS_S_S_S_S_S_S_S_PiS_S_S_S_S_S_S_S_S_S_S_S_S_S_S_S_S_S_S_S_S_S_S_PjS1_S1_S1_S1_PbS2_S2_S2_S2_S2_ffffjjjjjffjjjj_param_11];
	cvt.u64.u32 	%rd1336, %r1251;
	add.s64 	%rd1337, %rd24, %rd1336;
	cvta.to.global.u64 	%rd1338, %rd1427;
	shl.b64 	%rd1339, %rd1337, 2;
	add.s64 	%rd1340, %rd1338, %rd1339;
	ld.global.f32 	%f1997, [%rd1340];
	ld.global.f32 	%f1998, [%rd12];
	fma.rn.f32 	%f1999, %f1997, %f1997, %f1998;
	st.global.f32 	[%rd12], %f1999;
	cvta.to.global.u64 	%rd1341, %rd1421;
	add.s64 	%rd1342, %rd1341, %rd1339;
	ld.global.f32 	%f2000, [%rd1342];
	ld.global.f32 	%f2001, [%rd1340];
	mul.f32 	%f2002, %f2000, %f2001;
	add.s64 	%rd1343, %rd90, %rd1339;
	st.global.f32 	[%rd1343], %f2002;
	ld.global.f32 	%f2003, [%rd1340+4];
	ld.global.f32 	%f2004, [%rd12];
	fma.rn.f32 	%f2005, %f2003, %f2003, %f2004;
	st.global.f32 	[%rd12], %f2005;
	ld.global.f32 	%f2006, [%rd1342+4];
	ld.global.f32 	%f2007, [%rd1340+4];
	mul.f32 	%f2008, %f2006, %f2007;
	st.global.f32 	[%rd1343+4], %f2008;
	ld.global.f32 	%f2009, [%rd1340+8];
	ld.global.f32 	%f2010, [%rd12];
	fma.rn.f32 	%f2011, %f2009, %f2009, %f2010;
	st.global.f32 	[%rd12], %f2011;
	ld.global.f32 	%f2012, [%rd1342+8];
	ld.global.f32 	%f2013, [%rd1340+8];
	mul.f32 	%f2014, %f2012, %f2013;
	st.global.f32 	[%rd1343+8], %f2014;
	ld.global.f32 	%f2015, [%rd1340+12];
	ld.global.f32 	%f2016, [%rd12];
	fma.rn.f32 	%f2017, %f2015, %f2015, %f2016;
	st.global.f32 	[%rd12], %f2017;
	ld.global.f32 	%f2018, [%rd1342+12];
	ld.global.f32 	%f2019, [%rd1340+12];
	mul.f32 	%f2020, %f2018, %f2019;
	st.global.f32 	[%rd1343+12], %f2020;
	ld.global.f32 	%f2021, [%rd1340+16];
	ld.global.f32 	%f2022, [%rd12];
	fma.rn.f32 	%f2023, %f2021, %f2021, %f2022;
	st.global.f32 	[%rd12], %f2023;
	ld.global.f32 	%f2024, [%rd1342+16];
	ld.global.f32 	%f2025, [%rd1340+16];
	mul.f32 	%f2026, %f2024, %f2025;
	st.global.f32 	[%rd1343+16], %f2026;
	ld.global.f32 	%f2027, [%rd1340+20];
	ld.global.f32 	%f2028, [%rd12];
	fma.rn.f32 	%f2029, %f2027, %f2027, %f2028;
	st.global.f32 	[%rd12], %f2029;
	ld.global.f32 	%f2030, [%rd1342+20];
	ld.global.f32 	%f2031, [%rd1340+20];
	mul.f32 	%f2032, %f2030, %f2031;
	st.global.f32 	[%rd1343+20], %f2032;
	ld.global.f32 	%f2033, [%rd1340+24];
	ld.global.f32 	%f2034, [%rd12];
	fma.rn.f32 	%f2035, %f2033, %f2033, %f2034;
	st.global.f32 	[%rd12], %f2035;
	ld.global.f32 	%f2036, [%rd1342+24];
	ld.global.f32 	%f2037, [%rd1340+24];
	mul.f32 	%f2038, %f2036, %f2037;
	st.global.f32 	[%rd1343+24], %f2038;
	ld.global.f32 	%f2039, [%rd1340+28];
	ld.global.f32 	%f2040, [%rd12];
	fma.rn.f32 	%f2041, %f2039, %f2039, %f2040;
	st.global.f32 	[%rd12], %f2041;
	ld.global.f32 	%f2042, [%rd1342+28];
	ld.global.f32 	%f2043, [%rd1340+28];
	mul.f32 	%f2044, %f2042, %f2043;
	st.global.f32 	[%rd1343+28], %f2044;
	add.s32 	%r1251, %r1251, 8;
	and.b32  	%r1253, %r994, -8;
	setp.ne.s32 	%p380, %r1251, %r1253;
	@%p380 bra 	$L__BB0_423;
$L__BB0_424:
	ld.param.u32 	%r995, [_Z9RicianMLEPfS_S_S_S_S_S_S_S_PiS_S_S_S_S_S_S_S_S_S_S_S_S_S_S_S_S_S_S_S_S_S_S_PjS1_S1_S1_S1_PbS2_S2_S2_S2_S2_ffffjjjjjffjjjj_param_55];
	and.b32  	%r273, %r995, 7;
	setp.eq.s32 	%p381, %r273, 0;
	@%p381 bra 	$L__BB0_433;
	add.s32 	%r879, %r273, -1;
	setp.lt.u32 	%p382, %r879, 3;
	@%p382 bra 	$L__BB0_427;
	ld.param.u64 	%rd1428, [_Z9RicianMLEPfS_S_S_S_S_S_S_S_PiS_S_S_S_S_S_S_S_S_S_S_S_S_S_S_S_S_S_S_S_S_S_S_PjS1_S1_S1_S1_PbS2_S2_S2_S2_S2_ffffjjjjjffjjjj_param_12];
	ld.param.u64 	%rd1422, [_Z9RicianMLEPfS_S_S_S_S_S_S_S_PiS_S_S_S_S_S_S_S_S_S_S_S_S_S_S_S_S_S_S_S_S_S_S_PjS1_S1_S1_S1_PbS2_S2_S2_S2_S2_ffffjjjjjffjjjj_param_11];
	cvt.u64.u32 	%rd1344, %r1253;
	add.s64 	%rd1345, %rd24, %rd1344;
	cvta.to.global.u64 	%rd1346, %rd1428;
	shl.b64 	%rd1347, %rd1345, 2;
	add.s64 	%rd1348, %rd1346, %rd1347;
	ld.global.f32 	%f2045, [%rd1348];
	ld.global.f32 	%f2046, [%rd12];
	fma.rn.f32 	%f2047, %f2045, %f2045, %f2046;
	st.global.f32 	[%rd12], %f2047;
	cvta.to.global.u64 	%rd1349, %rd1422;
	add.s64 	%rd1350, %rd1349, %rd1347;
	ld.global.f32 	%f2048, [%rd1350];
	ld.global.f32 	%f2049, [%rd1348];
	mul.f32 	%f2050, %f2048, %f2049;
	add.s64 	%rd1351, %rd90, %rd1347;
	st.global.f32 	[%rd1351], %f2050;
	ld.global.f32 	%f2051, [%rd1348+4];
	ld.global.f32 	%f2052, [%rd12];
	fma.rn.f32 	%f2053, %f2051, %f2051, %f2052;
	st.global.f32 	[%rd12], %f2053;
	ld.global.f32 	%f2054, [%rd1350+4];
	ld.global.f32 	%f2055, [%rd1348+4];
	mul.f32 	%f2056, %f2054, %f2055;
	st.global.f32 	[%rd1351+4], %f2056;
	ld.global.f32 	%f2057, [%rd1348+8];
	ld.global.f32 	%f2058, [%rd12];
	fma.rn.f32 	%f2059, %f2057, %f2057, %f2058;
	st.global.f32 	[%rd12], %f2059;
	ld.global.f32 	%f2060, [%rd1350+8];
	ld.global.f32 	%f2061, [%rd1348+8];
	mul.f32 	%f2062, %f2060, %f2061;
	st.global.f32 	[%rd1351+8], %f2062;
	ld.global.f32 	%f2063, [%rd1348+12];
	ld.global.f32 	%f2064, [%rd12];
	fma.rn.f32 	%f2065, %f2063, %f2063, %f2064;
	st.global.f32 	[%rd12], %f2065;
	ld.global.f32 	%f2066, [%rd1350+12];
	ld.global.f32 	%f2067, [%rd1348+12];
	mul.f32 	%f2068, %f2066, %f2067;
	st.global.f32 	[%rd1351+12], %f2068;
	add.s32 	%r1253, %r1253, 4;
$L__BB0_427:
	ld.param.u32 	%r996, [_Z9RicianMLEPfS_S_S_S_S_S_S_S_PiS_S_S_S_S_S_S_S_S_S_S_S_S_S_S_S_S_S_S_S_S_S_S_PjS1_S1_S1_S1_PbS2_S2_S2_S2_S2_ffffjjjjjffjjjj_param_55];
	and.b32  	%r276, %r996, 3;
	setp.eq.s32 	%p383, %r276, 0;
	@%p383 bra 	$L__BB0_433;
	setp.eq.s32 	%p384, %r276, 1;
	@%p384 bra 	$L__BB0_430;
	ld.param.u64 	%rd1429, [_Z9RicianMLEPfS_S_S_S_S_S_S_S_PiS_S_S_S_S_S_S_S_S_S_S_S_S_S_S_S_S_S_S_S_S_S_S_PjS1_S1_S1_S1_PbS2_S2_S2_S2_S2_ffffjjjjjffjjjj_param_12];
	ld.param.u64 	%rd1423, [_Z9RicianMLEPfS_S_S_S_S_S_S_S_PiS_S_S_S_S_S_S_S_S_S_S_S_S_S_S_S_S_S_S_S_S_S_S_PjS1_S1_S1_S1_PbS2_S2_S2_S2_S2_ffffjjjjjffjjjj_param_11];
	cvt.u64.u32 	%rd1352, %r1253;
	add.s64 	%rd1353, %rd24, %rd1352;
	cvta.to.global.u64 	%rd1354, %rd1429;
	shl.b64 	%rd1355, %rd1353, 2;
	add.s64 	%rd1356, %rd1354, %rd1355;
	ld.global.f32 	%f2069, [%rd1356];
	ld.global.f32 	%f2070, [%rd12];
	fma.rn.f32 	%f2071, %f2069, %f2069, %f2070;
	st.global.f32 	[%rd12], %f2071;
	cvta.to.global.u64 	%rd1357, %rd1423;
	add.s64 	%rd1358, %rd1357, %rd1355;
	ld.global.f32 	%f2072, [%rd1358];
	ld.global.f32 	%f2073, [%rd1356];
	mul.f32 	%f2074, %f2072, %f2073;
	add.s64 	%rd1359, %rd90, %rd1355;
	st.global.f32 	[%rd1359], %f2074;
	ld.global.f32 	%f2075, [%rd1356+4];
	ld.global.f32 	%f2076, [%rd12];
	fma.rn.f32 	%f2077, %f2075, %f2075, %f2076;
	st.global.f32 	[%rd12], %f2077;
	ld.global.f32 	%f2078, [%rd1358+4];
	ld.global.f32 	%f2079, [%rd1356+4];
	mul.f32 	%f2080, %f2078, %f2079;
	st.global.f32 	[%rd1359+4], %f2080;
	add.s32 	%r1253, %r1253, 2;
$L__BB0_430:
	ld.param.u32 	%r997, [_Z9RicianMLEPfS_S_S_S_S_S_S_S_PiS_S_S_S_S_S_S_S_S_S_S_S_S_S_S_S_S_S_S_S_S_S_S_PjS1_S1_S1_S1_PbS2_S2_S2_S2_S2_ffffjjjjjffjjjj_param_55];
	and.b32  	%r880, %r997, 1;
	setp.eq.b32 	%p385, %r880, 1;
	not.pred 	%p386, %p385;
	@%p386 bra 	$L__BB0_433;
	ld.param.u64 	%rd1430, [_Z9RicianMLEPfS_S_S_S_S_S_S_S_PiS_S_S_S_S_S_S_S_S_S_S_S_S_S_S_S_S_S_S_S_S_S_S_PjS1_S1_S1_S1_PbS2_S2_S2_S2_S2_ffffjjjjjffjjjj_param_12];
	ld.param.u64 	%rd1424, [_Z9RicianMLEPfS_S_S_S_S_S_S_S_PiS_S_S_S_S_S_S_S_S_S_S_S_S_S_S_S_S_S_S_S_S_S_S_PjS1_S1_S1_S1_PbS2_S2_S2_S2_S2_ffffjjjjjffjjjj_param_11];
	cvt.u64.u32 	%rd1360, %r1253;
	add.s64 	%rd1361, %rd24, %rd1360;
	cvta.to.global.u64 	%rd1362, %rd1430;
	shl.b64 	%rd1363, %rd1361, 2;
	add.s64 	%rd1364, %rd1362, %rd1363;
	ld.global.f32 	%f2081, [%rd1364];
	ld.global.f32 	%f2082, [%rd12];
	fma.rn.f32 	%f2083, %f2081, %f2081, %f2082;
	st.global.f32 	[%rd12], %f2083;
	cvta.to.global.u64 	%rd1365, %rd1424;
	add.s64 	%rd1366, %rd1365, %rd1363;
	ld.global.f32 	%f2084, [%rd1366];
	ld.global.f32 	%f2085, [%rd1364];
	mul.f32 	%f2086, %f2084, %f2085;
	add.s64 	%rd1367, %rd90, %rd1363;
	st.global.f32 	[%rd1367], %f2086;
	bra.uni 	$L__BB0_433;
$L__BB0_432:
	ld.global.f32 	%f2087, [%rd11];
	st.global.f32 	[%rd12], %f2087;
$L__BB0_433:
	mov.b16 	%rs49, 1;
	st.global.u8 	[%rd14], %rs49;
	mov.b32 	%r881, 0;
	st.global.u32 	[%rd15], %r881;
	ld.global.u8 	%rs50, [%rd14];
	setp.eq.s16 	%p387, %rs50, 0;
	@%p387 bra 	$L__BB0_446;
$L__BB0_434:
	ld.param.u32 	%r998, [_Z9RicianMLEPfS_S_S_S_S_S_S_S_PiS_S_S_S_S_S_S_S_S_S_S_S_S_S_S_S_S_S_S_S_S_S_S_PjS1_S1_S1_S1_PbS2_S2_S2_S2_S2_ffffjjjjjffjjjj_param_55];
	setp.eq.s32 	%p388, %r998, 0;
	ld.global.u32 	%r882, [%rd15];
	add.s32 	%r883, %r882, 1;
	st.global.u32 	[%rd15], %r883;
	ld.global.f32 	%f2089, [%rd16];
	st.global.f32 	[%rd17], %f2089;
	mov.b32 	%r884, 0;
	st.global.u32 	[%rd18], %r884;
	mov.f32 	%f2365, 0f00000000;
	@%p388 bra 	$L__BB0_443;
	mov.b32 	%r1255, 0;
$L__BB0_436:
	ld.param.u64 	%rd1433, [_Z9RicianMLEPfS_S_S_S_S_S_S_S_PiS_S_S_S_S_S_S_S_S_S_S_S_S_S_S_S_S_S_S_S_S_S_S_PjS1_S1_S1_S1_PbS2_S2_S2_S2_S2_ffffjjjjjffjjjj_param_14];
	cvt.u64.u32 	%rd1368, %r1255;
	add.s64 	%rd1369, %rd24, %rd1368;
	shl.b64 	%rd1370, %rd1369, 2;
	add.s64 	%rd1371, %rd90, %rd1370;
	ld.global.f32 	%f2090, [%rd1371];
	ld.global.f32 	%f2091, [%rd16];
	div.rn.f32 	%f176, %f2090, %f2091;
	cvta.to.global.u64 	%rd1372, %rd1433;
	add.s64 	%rd1373, %rd1372, %rd1370;
	st.global.f32 	[%rd1373], %f176;
	abs.f32 	%f177, %f176;
	setp.geu.f32 	%p389, %f177, 0f40700000;
	@%p389 bra 	$L__BB0_438;
	div.rn.f32 	%f2098, %f176, 0f40700000;
	mul.f32 	%f2099, %f2098, %f2098;
	cvt.f64.f32 	%fd241, %f177;
	cvt.f64.f32 	%fd242, %f2099;
	fma.rn.f64 	%fd243, %fd242, 0d3F353DA9D9ADB0D3, 0d3F68B395992EE59C;
	fma.rn.f64 	%fd244, %fd243, %fd242, 0d3F9B39B5835A121A;
	fma.rn.f64 	%fd245, %fd244, %fd242, 0d3FC34F07FAF62AEA;
	fma.rn.f64 	%fd246, %fd245, %fd242, 0d3FE07AC98FAB8428;
	fma.rn.f64 	%fd247, %fd246, %fd242, 0d3FEC1FFF5991ECA7;
	fma.rn.f64 	%fd248, %fd247, %fd242, 0d3FE0000000000000;
	mul.f64 	%fd249, %fd248, %fd241;
	cvt.rn.f32.f64 	%f2100, %fd249;
	fma.rn.f32 	%f2101, %f177, 0fBBBB989D, 0f3F000000;
	cvt.sat.f32.f32 	%f2102, %f2101;
	mov.f32 	%f2103, 0f4B400001;
	mov.f32 	%f2104, 0f437C0000;
	fma.rm.f32 	%f2105, %f2102, %f2104, %f2103;
	add.f32 	%f2106, %f2105, 0fCB40007F;
	neg.f32 	%f2107, %f2106;
	fma.rn.f32 	%f2108, %f177, 0fBFB8AA3B, %f2107;
	fma.rn.f32 	%f2109, %f177, 0fB2A57060, %f2108;
	mov.b32 	%r886, %f2105;
	shl.b32 	%r887, %r886, 23;
	mov.b32 	%f2110, %r887;
	ex2.approx.ftz.f32 	%f2111, %f2109;
	mul.f32 	%f2112, %f2111, %f2110;
	mul.f32 	%f2363, %f2112, %f2100;
	bra.uni 	$L__BB0_439;
$L__BB0_438:
	mov.f32 	%f2092, 0f40700000;
	div.rn.f32 	%f2093, %f2092, %f177;
	cvt.f64.f32 	%fd227, %f2093;
	fma.rn.f64 	%fd228, %fd227, 0dBF7134A34AC8503B, 0d3F924E3A4AA99C71;
	fma.rn.f64 	%fd229, %fd228, %fd227, 0dBF9DA5E2FE119350;
	fma.rn.f64 	%fd230, %fd229, %fd227, 0d3F9760A9381D27D9;
	cvt.rn.f32.f64 	%f2094, %fd230;
	mul.f32 	%f2095, %f2093, %f2094;
	cvt.f64.f32 	%fd231, %f2095;
	add.f64 	%fd232, %fd231, 0dBF852051AF1F3CDC;
	fma.rn.f64 	%fd233, %fd232, %fd227, 0d3F5AD64FD85A7496;
	fma.rn.f64 	%fd234, %fd233, %fd227, 0dBF6DA81156948C3F;
	fma.rn.f64 	%fd235, %fd234, %fd227, 0dBFA46B2ECD1CFEBE;
	fma.rn.f64 	%fd236, %fd235, %fd227, 0d3FD988453365DE00;
	cvt.rn.f32.f64 	%f2096, %fd236;
	sqrt.rn.f32 	%f2097, %f177;
	cvt.f64.f32 	%fd237, %f2097;
	rcp.rn.f64 	%fd238, %fd237;
	cvt.f64.f32 	%fd239, %f2096;
	mul.f64 	%fd240, %fd238, %fd239;
	cvt.rn.f32.f64 	%f2363, %fd240;
$L__BB0_439:
	setp.lt.f32 	%p391, %f176, 0f00000000;
	neg.f32 	%f2113, %f2363;
	selp.f32 	%f181, %f2113, %f2363, %p391;
	@%p389 bra 	$L__BB0_441;
	div.rn.f32 	%f2117, %f176, 0f40700000;
	mul.f32 	%f2118, %f2117, %f2117;
	cvt.f64.f32 	%fd262, %f2118;
	fma.rn.f64 	%fd263, %fd262, 0d3F72C3D75AC54874, 0d3FA278A88849E5FD;
	fma.rn.f64 	%fd264, %fd263, %fd262, 0d3FD105B474E732AA;
	fma.rn.f64 	%fd265, %fd264, %fd262, 0d3FF34ED83FC7962C;
	fma.rn.f64 	%fd266, %fd265, %fd262, 0d4008B833B89430A4;
	fma.rn.f64 	%fd267, %fd266, %fd262, 0d400C1FFEE6248CA7;
	fma.rn.f64 	%fd268, %fd267, %fd262, 0d3FF0000000000000;
	cvt.rn.f32.f64 	%f2119, %fd268;
	fma.rn.f32 	%f2120, %f177, 0fBBBB989D, 0f3F000000;
	cvt.sat.f32.f32 	%f2121, %f2120;
	mov.f32 	%f2122, 0f4B400001;
	mov.f32 	%f2123, 0f437C0000;
	fma.rm.f32 	%f2124, %f2121, %f2123, %f2122;
	add.f32 	%f2125, %f2124, 0fCB40007F;
	neg.f32 	%f2126, %f2125;
	fma.rn.f32 	%f2127, %f177, 0fBFB8AA3B, %f2126;
	fma.rn.f32 	%f2128, %f177, 0fB2A57060, %f2127;
	mov.b32 	%r888, %f2124;
	shl.b32 	%r889, %r888, 23;
	mov.b32 	%f2129, %r889;
	ex2.approx.ftz.f32 	%f2130, %f2128;
	mul.f32 	%f2131, %f2130, %f2129;
	mul.f32 	%f2364, %f2131, %f2119;
	bra.uni 	$L__BB0_442;
$L__BB0_441:
	mov.f32 	%f2114, 0f40700000;
	div.rn.f32 	%f2115, %f2114, %f177;
	sqrt.rn.f32 	%f2116, %f177;
	cvt.f64.f32 	%fd250, %f2116;
	rcp.rn.f64 	%fd251, %fd250;
	cvt.f64.f32 	%fd252, %f2115;
	fma.rn.f64 	%fd253, %fd252, 0d3F70125EFD3B7F88, 0dBF90DF2BCA084C55;
	fma.rn.f64 	%fd254, %fd253, %fd252, 0d3F9AFCE6F0E55AE3;
	fma.rn.f64 	%fd255, %fd254, %fd252, 0dBF9512271EFDC716;
	fma.rn.f64 	%fd256, %fd255, %fd252, 0d3F82C3F38A50D154;
	fma.rn.f64 	%fd257, %fd256, %fd252, 0dBF59D0C14E13894A;
	fma.rn.f64 	%fd258, %fd257, %fd252, 0d3F6275482B92D5DB;
	fma.rn.f64 	%fd259, %fd258, %fd252, 0d3F8B35A5FF2D9D1C;
	fma.rn.f64 	%fd260, %fd259, %fd252, 0d3FD988453365DE00;
	mul.f64 	%fd261, %fd260, %fd251;
	cvt.rn.f32.f64 	%f2364, %fd261;
$L__BB0_442:
	ld.param.u32 	%r999, [_Z9RicianMLEPfS_S_S_S_S_S_S_S_PiS_S_S_S_S_S_S_S_S_S_S_S_S_S_S_S_S_S_S_S_S_S_S_PjS1_S1_S1_S1_PbS2_S2_S2_S2_S2_ffffjjjjjffjjjj_param_55];
	mul.f32 	%f2132, %f176, %f181;
	div.rn.f32 	%f2133, %f2132, %f2364;
	ld.global.f32 	%f2134, [%rd18];
	add.f32 	%f2365, %f2134, %f2133;
	st.global.f32 	[%rd18], %f2365;
	add.s32 	%r1255, %r1255, 1;
	setp.ne.s32 	%p392, %r1255, %r999;
	@%p392 bra 	$L__BB0_436;
$L__BB0_443:
	ld.param.u32 	%r1000, [_Z9RicianMLEPfS_S_S_S_S_S_S_S_PiS_S_S_S_S_S_S_S_S_S_S_S_S_S_S_S_S_S_S_S_S_S_S_PjS1_S1_S1_S1_PbS2_S2_S2_S2_S2_ffffjjjjjffjjjj_param_55];
	ld.param.u32 	%r904, [_Z9RicianMLEPfS_S_S_S_S_S_S_S_PiS_S_S_S_S_S_S_S_S_S_S_S_S_S_S_S_S_S_S_S_S_S_S_PjS1_S1_S1_S1_PbS2_S2_S2_S2_S2_ffffjjjjjffjjjj_param_48];
	ld.global.f32 	%f2135, [%rd12];
	cvt.f64.f32 	%fd269, %f2135;
	mul.f64 	%fd270, %fd269, 0d3FE0000000000000;
	cvt.rn.f32.u32 	%f2136, %r1000;
	add.f32 	%f2137, %f2365, %f2136;
	cvt.f64.f32 	%fd271, %f2137;
	div.rn.f64 	%fd272, %fd270, %fd271;
	cvt.rn.f32.f64 	%f187, %fd272;
	st.global.f32 	[%rd16], %f187;
	ld.global.u32 	%r890, [%rd15];
	setp.ge.u32 	%p394, %r890, %r904;
	mov.pred 	%p411, 0;
	@%p394 bra 	$L__BB0_445;
	ld.param.f32 	%f2273, [_Z9RicianMLEPfS_S_S_S_S_S_S_S_PiS_S_S_S_S_S_S_S_S_S_S_S_S_S_S_S_S_S_S_S_S_S_S_PjS1_S1_S1_S1_PbS2_S2_S2_S2_S2_ffffjjjjjffjjjj_param_44];
	ld.global.f32 	%f2138, [%rd17];
	sub.f32 	%f2139, %f187, %f2138;
	abs.f32 	%f2140, %f2139;
	setp.gt.f32 	%p411, %f2140, %f2273;
$L__BB0_445:
	selp.u16 	%rs51, 1, 0, %p411;
	st.global.u8 	[%rd14], %rs51;
	@%p411 bra 	$L__BB0_434;
$L__BB0_446:
	ld.param.u32 	%r1056, [_Z9RicianMLEPfS_S_S_S_S_S_S_S_PiS_S_S_S_S_S_S_S_S_S_S_S_S_S_S_S_S_S_S_S_S_S_S_PjS1_S1_S1_S1_PbS2_S2_S2_S2_S2_ffffjjjjjffjjjj_param_56];
	setp.eq.s32 	%p395, %r1056, 0;
	mov.b32 	%r891, 0;
	st.global.u32 	[%rd44], %r891;
	st.global.u32 	[%rd45], %r891;
	@%p395 bra 	$L__BB0_458;
	ld.param.u32 	%r1057, [_Z9RicianMLEPfS_S_S_S_S_S_S_S_PiS_S_S_S_S_S_S_S_S_S_S_S_S_S_S_S_S_S_S_S_S_S_S_PjS1_S1_S1_S1_PbS2_S2_S2_S2_S2_ffffjjjjjffjjjj_param_56];
	add.s32 	%r893, %r1057, -1;
	setp.lt.u32 	%p396, %r893, 7;
	mov.b32 	%r1258, 0;
	@%p396 bra 	$L__BB0_450;
	mov.b32 	%r1256, 0;
$L__BB0_449:
	.pragma "nounroll";
	ld.param.u32 	%r1058, [_Z9RicianMLEPfS_S_S_S_S_S_S_S_PiS_S_S_S_S_S_S_S_S_S_S_S_S_S_S_S_S_S_S_S_S_S_S_PjS1_S1_S1_S1_PbS2_S2_S2_S2_S2_ffffjjjjjffjjjj_param_56];
	ld.param.u64 	%rd1416, [_Z9RicianMLEPfS_S_S_S_S_S_S_S_PiS_S_S_S_S_S_S_S_S_S_S_S_S_S_S_S_S_S_S_S_S_S_S_PjS1_S1_S1_S1_PbS2_S2_S2_S2_S2_ffffjjjjjffjjjj_param_10];
	cvt.u64.u32 	%rd1374, %r1256;
	add.s64 	%rd1375, %rd23, %rd1374;
	cvta.to.global.u64 	%rd1376, %rd1416;
	shl.b64 	%rd1377, %rd1375, 2;
	add.s64 	%rd1378, %rd1376, %rd1377;
	ld.global.f32 	%f2141, [%rd1378];
	ld.global.f32 	%f2142, [%rd44];
	fma.rn.f32 	%f2143, %f2141, %f2141, %f2142;
	st.global.f32 	[%rd44], %f2143;
	mul.wide.u32 	%rd1379, %r1256, 4;
	add.s64 	%rd1380, %rd25, %rd1379;
	ld.global.f32 	%f2144, [%rd1380];
	ld.global.f32 	%f2145, [%rd1378];
	sub.f32 	%f2146, %f2144, %f2145;
	ld.global.f32 	%f2147, [%rd45];
	fma.rn.f32 	%f2148, %f2146, %f2146, %f2147;
	st.global.f32 	[%rd45], %f2148;
	ld.global.f32 	%f2149, [%rd1378+4];
	ld.global.f32 	%f2150, [%rd44];
	fma.rn.f32 	%f2151, %f2149, %f2149, %f2150;
	st.global.f32 	[%rd44], %f2151;
	ld.global.f32 	%f2152, [%rd1380+4];
	ld.global.f32 	%f2153, [%rd1378+4];
	sub.f32 	%f2154, %f2152, %f2153;
	ld.global.f32 	%f2155, [%rd45];
	fma.rn.f32 	%f2156, %f2154, %f2154, %f2155;
	st.global.f32 	[%rd45], %f2156;
	ld.global.f32 	%f2157, [%rd1378+8];
	ld.global.f32 	%f2158, [%rd44];
	fma.rn.f32 	%f2159, %f2157, %f2157, %f2158;
	st.global.f32 	[%rd44], %f2159;
	ld.global.f32 	%f2160, [%rd1380+8];
	ld.global.f32 	%f2161, [%rd1378+8];
	sub.f32 	%f2162, %f2160, %f2161;
	ld.global.f32 	%f2163, [%rd45];
	fma.rn.f32 	%f2164, %f2162, %f2162, %f2163;
	st.global.f32 	[%rd45], %f2164;
	ld.global.f32 	%f2165, [%rd1378+12];
	ld.global.f32 	%f2166, [%rd44];
	fma.rn.f32 	%f2167, %f2165, %f2165, %f2166;
	st.global.f32 	[%rd44], %f2167;
	ld.global.f32 	%f2168, [%rd1380+12];
	ld.global.f32 	%f2169, [%rd1378+12];
	sub.f32 	%f2170, %f2168, %f2169;
	ld.global.f32 	%f2171, [%rd45];
	fma.rn.f32 	%f2172, %f2170, %f2170, %f2171;
	st.global.f32 	[%rd45], %f2172;
	ld.global.f32 	%f2173, [%rd1378+16];
	ld.global.f32 	%f2174, [%rd44];
	fma.rn.f32 	%f2175, %f2173, %f2173, %f2174;
	st.global.f32 	[%rd44], %f2175;
	ld.global.f32 	%f2176, [%rd1380+16];
	ld.global.f32 	%f2177, [%rd1378+16];
	sub.f32 	%f2178, %f2176, %f2177;
	ld.global.f32 	%f2179, [%rd45];
	fma.rn.f32 	%f2180, %f2178, %f2178, %f2179;
	st.global.f32 	[%rd45], %f2180;
	ld.global.f32 	%f2181, [%rd1378+20];
	ld.global.f32 	%f2182, [%rd44];
	fma.rn.f32 	%f2183, %f2181, %f2181, %f2182;
	st.global.f32 	[%rd44], %f2183;
	ld.global.f32 	%f2184, [%rd1380+20];
	ld.global.f32 	%f2185, [%rd1378+20];
	sub.f32 	%f2186, %f2184, %f2185;
	ld.global.f32 	%f2187, [%rd45];
	fma.rn.f32 	%f2188, %f2186, %f2186, %f2187;
	st.global.f32 	[%rd45], %f2188;
	ld.global.f32 	%f2189, [%rd1378+24];
	ld.global.f32 	%f2190, [%rd44];
	fma.rn.f32 	%f2191, %f2189, %f2189, %f2190;
	st.global.f32 	[%rd44], %f2191;
	ld.global.f32 	%f2192, [%rd1380+24];
	ld.global.f32 	%f2193, [%rd1378+24];
	sub.f32 	%f2194, %f2192, %f2193;
	ld.global.f32 	%f2195, [%rd45];
	fma.rn.f32 	%f2196, %f2194, %f2194, %f2195;
	st.global.f32 	[%rd45], %f2196;
	ld.global.f32 	%f2197, [%rd1378+28];
	ld.global.f32 	%f2198, [%rd44];
	fma.rn.f32 	%f2199, %f2197, %f2197, %f2198;
	st.global.f32 	[%rd44], %f2199;
	ld.global.f32 	%f2200, [%rd1380+28];
	ld.global.f32 	%f2201, [%rd1378+28];
	sub.f32 	%f2202, %f2200, %f2201;
	ld.global.f32 	%f2203, [%rd45];
	fma.rn.f32 	%f2204, %f2202, %f2202, %f2203;
	st.global.f32 	[%rd45], %f2204;
	add.s32 	%r1256, %r1256, 8;
	and.b32  	%r1258, %r1058, -8;
	setp.ne.s32 	%p397, %r1256, %r1258;
	@%p397 bra 	$L__BB0_449;
$L__BB0_450:
	ld.param.u32 	%r1059, [_Z9RicianMLEPfS_S_S_S_S_S_S_S_PiS_S_S_S_S_S_S_S_S_S_S_S_S_S_S_S_S_S_S_S_S_S_S_PjS1_S1_S1_S1_PbS2_S2_S2_S2_S2_ffffjjjjjffjjjj_param_56];
	and.b32  	%r895, %r1059, 7;
	setp.eq.s32 	%p398, %r895, 0;
	@%p398 bra 	$L__BB0_458;
	ld.param.u32 	%r1060, [_Z9RicianMLEPfS_S_S_S_S_S_S_S_PiS_S_S_S_S_S_S_S_S_S_S_S_S_S_S_S_S_S_S_S_S_S_S_PjS1_S1_S1_S1_PbS2_S2_S2_S2_S2_ffffjjjjjffjjjj_param_56];
	and.b32  	%r896, %r1060, 7;
	add.s32 	%r897, %r896, -1;
	setp.lt.u32 	%p399, %r897, 3;
	@%p399 bra 	$L__BB0_453;
	ld.param.u64 	%rd1417, [_Z9RicianMLEPfS_S_S_S_S_S_S_S_PiS_S_S_S_S_S_S_S_S_S_S_S_S_S_S_S_S_S_S_S_S_S_S_PjS1_S1_S1_S1_PbS2_S2_S2_S2_S2_ffffjjjjjffjjjj_param_10];
	cvt.u64.u32 	%rd1381, %r1258;
	add.s64 	%rd1382, %rd23, %rd1381;
	cvta.to.global.u64 	%rd1383, %rd1417;
	shl.b64 	%rd1384, %rd1382, 2;
	add.s64 	%rd1385, %rd1383, %rd1384;
	ld.global.f32 	%f2205, [%rd1385];
	ld.global.f32 	%f2206, [%rd44];
	fma.rn.f32 	%f2207, %f2205, %f2205, %f2206;
	st.global.f32 	[%rd44], %f2207;
	mul.wide.u32 	%rd1386, %r1258, 4;
	add.s64 	%rd1387, %rd25, %rd1386;
	ld.global.f32 	%f2208, [%rd1387];
	ld.global.f32 	%f2209, [%rd1385];
	sub.f32 	%f2210, %f2208, %f2209;
	ld.global.f32 	%f2211, [%rd45];
	fma.rn.f32 	%f2212, %f2210, %f2210, %f2211;
	st.global.f32 	[%rd45], %f2212;
	ld.global.f32 	%f2213, [%rd1385+4];
	ld.global.f32 	%f2214, [%rd44];
	fma.rn.f32 	%f2215, %f2213, %f2213, %f2214;
	st.global.f32 	[%rd44], %f2215;
	ld.global.f32 	%f2216, [%rd1387+4];
	ld.global.f32 	%f2217, [%rd1385+4];
	sub.f32 	%f2218, %f2216, %f2217;
	ld.global.f32 	%f2219, [%rd45];
	fma.rn.f32 	%f2220, %f2218, %f2218, %f2219;
	st.global.f32 	[%rd45], %f2220;
	ld.global.f32 	%f2221, [%rd1385+8];
	ld.global.f32 	%f2222, [%rd44];
	fma.rn.f32 	%f2223, %f2221, %f2221, %f2222;
	st.global.f32 	[%rd44], %f2223;
	ld.global.f32 	%f2224, [%rd1387+8];
	ld.global.f32 	%f2225, [%rd1385+8];
	sub.f32 	%f2226, %f2224, %f2225;
	ld.global.f32 	%f2227, [%rd45];
	fma.rn.f32 	%f2228, %f2226, %f2226, %f2227;
	st.global.f32 	[%rd45], %f2228;
	ld.global.f32 	%f2229, [%rd1385+12];
	ld.global.f32 	%f2230, [%rd44];
	fma.rn.f32 	%f2231, %f2229, %f2229, %f2230;
	st.global.f32 	[%rd44], %f2231;
	ld.global.f32 	%f2232, [%rd1387+12];
	ld.global.f32 	%f2233, [%rd1385+12];
	sub.f32 	%f2234, %f2232, %f2233;
	ld.global.f32 	%f2235, [%rd45];
	fma.rn.f32 	%f2236, %f2234, %f2234, %f2235;
	st.global.f32 	[%rd45], %f2236;
	add.s32 	%r1258, %r1258, 4;
$L__BB0_453:
	ld.param.u32 	%r1061, [_Z9RicianMLEPfS_S_S_S_S_S_S_S_PiS_S_S_S_S_S_S_S_S_S_S_S_S_S_S_S_S_S_S_S_S_S_S_PjS1_S1_S1_S1_PbS2_S2_S2_S2_S2_ffffjjjjjffjjjj_param_56];
	and.b32  	%r898, %r1061, 3;
	setp.eq.s32 	%p400, %r898, 0;
	@%p400 bra 	$L__BB0_458;
	ld.param.u32 	%r1062, [_Z9RicianMLEPfS_S_S_S_S_S_S_S_PiS_S_S_S_S_S_S_S_S_S_S_S_S_S_S_S_S_S_S_S_S_S_S_PjS1_S1_S1_S1_PbS2_S2_S2_S2_S2_ffffjjjjjffjjjj_param_56];
	and.b32  	%r899, %r1062, 3;
	setp.eq.s32 	%p401, %r899, 1;
	@%p401 bra 	$L__BB0_456;
	ld.param.u64 	%rd1418, [_Z9RicianMLEPfS_S_S_S_S_S_S_S_PiS_S_S_S_S_S_S_S_S_S_S_S_S_S_S_S_S_S_S_S_S_S_S_PjS1_S1_S1_S1_PbS2_S2_S2_S2_S2_ffffjjjjjffjjjj_param_10];
	cvt.u64.u32 	%rd1388, %r1258;
	add.s64 	%rd1389, %rd23, %rd1388;
	cvta.to.global.u64 	%rd1390, %rd1418;
	shl.b64 	%rd1391, %rd1389, 2;
	add.s64 	%rd1392, %rd1390, %rd1391;
	ld.global.f32 	%f2237, [%rd1392];
	ld.global.f32 	%f2238, [%rd44];
	fma.rn.f32 	%f2239, %f2237, %f2237, %f2238;
	st.global.f32 	[%rd44], %f2239;
	mul.wide.u32 	%rd1393, %r1258, 4;
	add.s64 	%rd1394, %rd25, %rd1393;
	ld.global.f32 	%f2240, [%rd1394];
	ld.global.f32 	%f2241, [%rd1392];
	sub.f32 	%f2242, %f2240, %f2241;
	ld.global.f32 	%f2243, [%rd45];
	fma.rn.f32 	%f2244, %f2242, %f2242, %f2243;
	st.global.f32 	[%rd45], %f2244;
	ld.global.f32 	%f2245, [%rd1392+4];
	ld.global.f32 	%f2246, [%rd44];
	fma.rn.f32 	%f2247, %f2245, %f2245, %f2246;
	st.global.f32 	[%rd44], %f2247;
	ld.global.f32 	%f2248, [%rd1394+4];
	ld.global.f32 	%f2249, [%rd1392+4];
	sub.f32 	%f2250, %f2248, %f2249;
	ld.global.f32 	%f2251, [%rd45];
	fma.rn.f32 	%f2252, %f2250, %f2250, %f2251;
	st.global.f32 	[%rd45], %f2252;
	add.s32 	%r1258, %r1258, 2;
$L__BB0_456:
	ld.param.u32 	%r1063, [_Z9RicianMLEPfS_S_S_S_S_S_S_S_PiS_S_S_S_S_S_S_S_S_S_S_S_S_S_S_S_S_S_S_S_S_S_S_PjS1_S1_S1_S1_PbS2_S2_S2_S2_S2_ffffjjjjjffjjjj_param_56];
	and.b32  	%r900, %r1063, 1;
	setp.eq.b32 	%p402, %r900, 1;
	not.pred 	%p403, %p402;
	@%p403 bra 	$L__BB0_458;
	ld.param.u64 	%rd1419, [_Z9RicianMLEPfS_S_S_S_S_S_S_S_PiS_S_S_S_S_S_S_S_S_S_S_S_S_S_S_S_S_S_S_S_S_S_S_PjS1_S1_S1_S1_PbS2_S2_S2_S2_S2_ffffjjjjjffjjjj_param_10];
	cvt.u64.u32 	%rd1395, %r1258;
	add.s64 	%rd1396, %rd23, %rd1395;
	cvta.to.global.u64 	%rd1397, %rd1419;
	shl.b64 	%rd1398, %rd1396, 2;
	add.s64 	%rd1399, %rd1397, %rd1398;
	ld.global.f32 	%f2253, [%rd1399];
	ld.global.f32 	%f2254, [%rd44];
	fma.rn.f32 	%f2255, %f2253, %f2253, %f2254;
	st.global.f32 	[%rd44], %f2255;
	mul.wide.u32 	%rd1400, %r1258, 4;
	add.s64 	%rd1401, %rd25, %rd1400;
	ld.global.f32 	%f2256, [%rd1401];
	ld.global.f32 	%f2257, [%rd1399];
	sub.f32 	%f2258, %f2256, %f2257;
	ld.global.f32 	%f2259, [%rd45];
	fma.rn.f32 	%f2260, %f2258, %f2258, %f2259;
	st.global.f32 	[%rd45], %f2260;
$L__BB0_458:
	ld.param.f32 	%f2274, [_Z9RicianMLEPfS_S_S_S_S_S_S_S_PiS_S_S_S_S_S_S_S_S_S_S_S_S_S_S_S_S_S_S_S_S_S_S_PjS1_S1_S1_S1_PbS2_S2_S2_S2_S2_ffffjjjjjffjjjj_param_44];
	ld.global.f32 	%f2261, [%rd44];
	sqrt.rn.f32 	%f2262, %f2261;
	st.global.f32 	[%rd44], %f2262;
	ld.global.f32 	%f2263, [%rd45];
	sqrt.rn.f32 	%f188, %f2263;
	st.global.f32 	[%rd45], %f188;
	ld.global.f32 	%f2264, [%rd16];
	ld.global.f32 	%f2265, [%rd22];
	sub.f32 	%f2266, %f2264, %f2265;
	div.rn.f32 	%f2267, %f2266, %f2265;
	abs.f32 	%f2268, %f2267;
	setp.gt.f32 	%p404, %f2268, %f2274;
	@%p404 bra 	$L__BB0_460;
	ld.param.f32 	%f2276, [_Z9RicianMLEPfS_S_S_S_S_S_S_S_PiS_S_S_S_S_S_S_S_S_S_S_S_S_S_S_S_S_S_S_S_S_S_S_PjS1_S1_S1_S1_PbS2_S2_S2_S2_S2_ffffjjjjjffjjjj_param_46];
	ld.global.f32 	%f2269, [%rd44];
	div.rn.f32 	%f2270, %f188, %f2269;
	setp.leu.f32 	%p406, %f2270, %f2276;
	mov.pred 	%p412, 0;
	@%p406 bra 	$L__BB0_461;
$L__BB0_460:
	ld.param.u32 	%r905, [_Z9RicianMLEPfS_S_S_S_S_S_S_S_PiS_S_S_S_S_S_S_S_S_S_S_S_S_S_S_S_S_S_S_S_S_S_S_PjS1_S1_S1_S1_PbS2_S2_S2_S2_S2_ffffjjjjjffjjjj_param_49];
	ld.global.u32 	%r901, [%rd21];
	setp.lt.u32 	%p412, %r901, %r905;
$L__BB0_461:
	selp.u16 	%rs52, 1, 0, %p412;
	st.global.u8 	[%rd20], %rs52;
	@%p412 bra 	$L__BB0_58;
$L__BB0_462:
	ret;
$L__BB0_463:
	ld.param.u32 	%r908, [_Z9RicianMLEPfS_S_S_S_S_S_S_S_PiS_S_S_S_S_S_S_S_S_S_S_S_S_S_S_S_S_S_S_S_S_S_S_PjS1_S1_S1_S1_PbS2_S2_S2_S2_S2_ffffjjjjjffjjjj_param_51];
	ld.global.u32 	%r820, [%rd38];
	setp.lt.u32 	%p410, %r820, %r908;
	bra.uni 	$L__BB0_405;

}


// ===== COMPILED SASS (sm_100) =====

	.target	sm_100

	.elftype	@"ET_EXEC"


//--------------------- .note.nv.tkinfo           --------------------------
	.section	.note.nv.tkinfo,"",@"SHT_NOTE"
	.sectionflags	@"SHF_NOTE_NV_TKINFO"
	.tkinfo
        /*0018*/ 	.word	0x00000002
        /*0030*/ 	.string	""
        /*0030*/ 	.string	"ptxas"
        /*0030*/ 	.string	"Cuda compilation tools, release 13.0, V13.0.88"
        /*0030*/ 	.string	"Build cuda_13.0.r13.0/compiler.36424714_0"
        /*0030*/ 	.string	"-arch sm_100 -m 64 "



//--------------------- .note.nv.cuinfo           --------------------------
	.section	.note.nv.cuinfo,"",@"SHT_NOTE"
	.sectionflags	@"SHF_NOTE_NV_CUINFO"
        /*0018*/ 	.short	0x0002
        /*001a*/ 	.short	0x0064
        /*001c*/ 	.short	0x0082
	.zero		2


//--------------------- .nv.info                  --------------------------
	.section	.nv.info,"",@"SHT_CUDA_INFO"
	.align	4


	//----- nvinfo : EIATTR_REGCOUNT
	.align		4
        /*0000*/ 	.byte	0x04, 0x2f
        /*0002*/ 	.short	(.L_1 - .L_0)
	.align		4
.L_0:
        /*0004*/ 	.word	index@(_Z9RicianMLEPfS_S_S_S_S_S_S_S_PiS_S_S_S_S_S_S_S_S_S_S_S_S_S_S_S_S_S_S_S_S_S_S_PjS1_S1_S1_S1_PbS2_S2_S2_S2_S2_ffffjjjjjffjjjj)
        /*0008*/ 	.word	0x0000007a


	//----- nvinfo : EIATTR_FRAME_SIZE
	.align		4
.L_1:
        /*000c*/ 	.byte	0x04, 0x11
        /*000e*/ 	.short	(.L_3 - .L_2)
	.align		4
.L_2:
        /*0010*/ 	.word	index@($__internal_3_$__cuda_sm3x_div_rn_noftz_f32_slowpath)
        /*0014*/ 	.word	0x00000000


	//----- nvinfo : EIATTR_FRAME_SIZE
	.align		4
.L_3:
        /*0018*/ 	.byte	0x04, 0x11
        /*001a*/ 	.short	(.L_5 - .L_4)
	.align		4
.L_4:
        /*001c*/ 	.word	index@($__internal_2_$__cuda_sm20_sqrt_rn_f32_slowpath)
        /*0020*/ 	.word	0x00000000


	//----- nvinfo : EIATTR_FRAME_SIZE
	.align		4
.L_5:
        /*0024*/ 	.byte	0x04, 0x11
        /*0026*/ 	.short	(.L_7 - .L_6)
	.align		4
.L_6:
        /*0028*/ 	.word	index@($__internal_1_$__cuda_sm20_div_rn_f64_full)
        /*002c*/ 	.word	0x00000000


	//----- nvinfo : EIATTR_FRAME_SIZE
	.align		4
.L_7:
        /*0030*/ 	.byte	0x04, 0x11
        /*0032*/ 	.short	(.L_9 - .L_8)
	.align		4
.L_8:
        /*0034*/ 	.word	index@($__internal_0_$__cuda_sm20_dblrcp_rn_slowpath_v3)
        /*0038*/ 	.word	0x00000000


	//----- nvinfo : EIATTR_FRAME_SIZE
	.align		4
.L_9:
        /*003c*/ 	.byte	0x04, 0x11
        /*003e*/ 	.short	(.L_11 - .L_10)
	.align		4
.L_10:
        /*0040*/ 	.word	index@(_Z9RicianMLEPfS_S_S_S_S_S_S_S_PiS_S_S_S_S_S_S_S_S_S_S_S_S_S_S_S_S_S_S_S_S_S_S_PjS1_S1_S1_S1_PbS2_S2_S2_S2_S2_ffffjjjjjffjjjj)
        /*0044*/ 	.word	0x00000000


	//----- nvinfo : EIATTR_MIN_STACK_SIZE
	.align		4
.L_11:
        /*0048*/ 	.byte	0x04, 0x12
        /*004a*/ 	.short	(.L_13 - .L_12)
	.align		4
.L_12:
        /*004c*/ 	.word	index@(_Z9RicianMLEPfS_S_S_S_S_S_S_S_PiS_S_S_S_S_S_S_S_S_S_S_S_S_S_S_S_S_S_S_S_S_S_S_PjS1_S1_S1_S1_PbS2_S2_S2_S2_S2_ffffjjjjjffjjjj)
        /*0050*/ 	.word	0x00000000
.L_13:


//--------------------- .nv.compat                --------------------------
	.section	.nv.compat,"",@"SHT_CUDA_COMPAT_INFO"
	.align	4
        /*0000*/ 	.byte	0x02, 0x09, 0x00, 0x00, 0x02, 0x02, 0x01, 0x00, 0x02, 0x05, 0x05, 0x00, 0x03, 0x07, 0x01, 0x01
        /*0010*/ 	.byte	0x02, 0x03, 0x00, 0x00, 0x02, 0x06, 0x01, 0x00, 0x04, 0x0b, 0x08, 0x00, 0x01, 0x00, 0x00, 0x00
        /*0020*/ 	.byte	0x00, 0x00, 0x00, 0x00


//--------------------- .nv.info._Z9RicianMLEPfS_S_S_S_S_S_S_S_PiS_S_S_S_S_S_S_S_S_S_S_S_S_S_S_S_S_S_S_S_S_S_S_PjS1_S1_S1_S1_PbS2_S2_S2_S2_S2_ffffjjjjjffjjjj --------------------------
	.section	.nv.info._Z9RicianMLEPfS_S_S_S_S_S_S_S_PiS_S_S_S_S_S_S_S_S_S_S_S_S_S_S_S_S_S_S_S_S_S_S_PjS1_S1_S1_S1_PbS2_S2_S2_S2_S2_ffffjjjjjffjjjj,"",@"SHT_CUDA_INFO"
	.sectionflags	@""
	.align	4


	//----- nvinfo : EIATTR_CUDA_API_VERSION
	.align		4
        /*0000*/ 	.byte	0x04, 0x37
        /*0002*/ 	.short	(.L_15 - .L_14)
.L_14:
        /*0004*/ 	.word	0x00000082


	//----- nvinfo : EIATTR_KPARAM_INFO
	.align		4
.L_15:
        /*0008*/ 	.byte	0x04, 0x17
        /*000a*/ 	.short	(.L_17 - .L_16)
.L_16:
        /*000c*/ 	.word	0x00000000
        /*0010*/ 	.short	0x003a
        /*0012*/ 	.short	0x0198
        /*0014*/ 	.byte	0x00, 0xf0, 0x11, 0x00


	//----- nvinfo : EIATTR_KPARAM_INFO
	.align		4
.L_17:
        /*0018*/ 	.byte	0x04, 0x17
        /*001a*/ 	.short	(.L_19 - .L_18)
.L_18:
        /*001c*/ 	.word	0x00000000
        /*0020*/ 	.short	0x0039
        /*0022*/ 	.short	0x0194
        /*0024*/ 	.byte	0x00, 0xf0, 0x11, 0x00


	//----- nvinfo : EIATTR_KPARAM_INFO
	.align		4
.L_19:
        /*0028*/ 	.byte	0x04, 0x17
        /*002a*/ 	.short	(.L_21 - .L_20)
.L_20:
        /*002c*/ 	.word	0x00000000
        /*0030*/ 	.short	0x0038
        /*0032*/ 	.short	0x0190
        /*0034*/ 	.byte	0x00, 0xf0, 0x11, 0x00


	//----- nvinfo : EIATTR_KPARAM_INFO
	.align		4
.L_21:
        /*0038*/ 	.byte	0x04, 0x17
        /*003a*/ 	.short	(.L_23 - .L_22)
.L_22:
        /*003c*/ 	.word	0x00000000
        /*0040*/ 	.short	0x0037
        /*0042*/ 	.short	0x018c
        /*0044*/ 	.byte	0x00, 0xf0, 0x11, 0x00


	//----- nvinfo : EIATTR_KPARAM_INFO
	.align		4
.L_23:
        /*0048*/ 	.byte	0x04, 0x17
        /*004a*/ 	.short	(.L_25 - .L_24)
.L_24:
        /*004c*/ 	.word	0x00000000
        /*0050*/ 	.short	0x0036
        /*0052*/ 	.short	0x0188
        /*0054*/ 	.byte	0x00, 0xf0, 0x11, 0x00


	//----- nvinfo : EIATTR_KPARAM_INFO
	.align		4
.L_25:
        /*0058*/ 	.byte	0x04, 0x17
        /*005a*/ 	.short	(.L_27 - .L_26)
.L_26:
        /*005c*/ 	.word	0x00000000
        /*0060*/ 	.short	0x0035
        /*0062*/ 	.short	0x0184
        /*0064*/ 	.byte	0x00, 0xf0, 0x11, 0x00


	//----- nvinfo : EIATTR_KPARAM_INFO
	.align		4
.L_27:
        /*0068*/ 	.byte	0x04, 0x17
        /*006a*/ 	.short	(.L_29 - .L_28)
.L_28:
        /*006c*/ 	.word	0x00000000
        /*0070*/ 	.short	0x0034
        /*0072*/ 	.short	0x0180
        /*0074*/ 	.byte	0x00, 0xf0, 0x11, 0x00


	//----- nvinfo : EIATTR_KPARAM_INFO
	.align		4
.L_29:
        /*0078*/ 	.byte	0x04, 0x17
        /*007a*/ 	.short	(.L_31 - .L_30)
.L_30:
        /*007c*/ 	.word	0x00000000
        /*0080*/ 	.short	0x0033
        /*0082*/ 	.short	0x017c
        /*0084*/ 	.byte	0x00, 0xf0, 0x11, 0x00


	//----- nvinfo : EIATTR_KPARAM_INFO
	.align		4
.L_31:
        /*0088*/ 	.byte	0x04, 0x17
        /*008a*/ 	.short	(.L_33 - .L_32)
.L_32:
        /*008c*/ 	.word	0x00000000
        /*0090*/ 	.short	0x0032
        /*0092*/ 	.short	0x0178
        /*0094*/ 	.byte	0x00, 0xf0, 0x11, 0x00


	//----- nvinfo : EIATTR_KPARAM_INFO
	.align		4
.L_33:
        /*0098*/ 	.byte	0x04, 0x17
        /*009a*/ 	.short	(.L_35 - .L_34)
.L_34:
        /*009c*/ 	.word	0x00000000
        /*00a0*/ 	.short	0x0031
        /*00a2*/ 	.short	0x0174
        /*00a4*/ 	.byte	0x00, 0xf0, 0x11, 0x00


	//----- nvinfo : EIATTR_KPARAM_INFO
	.align		4
.L_35:
        /*00a8*/ 	.byte	0x04, 0x17
        /*00aa*/ 	.short	(.L_37 - .L_36)
.L_36:
        /*00ac*/ 	.word	0x00000000
        /*00b0*/ 	.short	0x0030
        /*00b2*/ 	.short	0x0170
        /*00b4*/ 	.byte	0x00, 0xf0, 0x11, 0x00


	//----- nvinfo : EIATTR_KPARAM_INFO
	.align		4
.L_37:
        /*00b8*/ 	.byte	0x04, 0x17
        /*00ba*/ 	.short	(.L_39 - .L_38)
.L_38:
        /*00bc*/ 	.word	0x00000000
        /*00c0*/ 	.short	0x002f
        /*00c2*/ 	.short	0x016c
        /*00c4*/ 	.byte	0x00, 0xf0, 0x11, 0x00


	//----- nvinfo : EIATTR_KPARAM_INFO
	.align		4
.L_39:
        /*00c8*/ 	.byte	0x04, 0x17
        /*00ca*/ 	.short	(.L_41 - .L_40)
.L_40:
        /*00cc*/ 	.word	0x00000000
        /*00d0*/ 	.short	0x002e
        /*00d2*/ 	.short	0x0168
        /*00d4*/ 	.byte	0x00, 0xf0, 0x11, 0x00


	//----- nvinfo : EIATTR_KPARAM_INFO
	.align		4
.L_41:
        /*00d8*/ 	.byte	0x04, 0x17
        /*00da*/ 	.short	(.L_43 - .L_42)
.L_42:
        /*00dc*/ 	.word	0x00000000
        /*00e0*/ 	.short	0x002d
        /*00e2*/ 	.short	0x0164
        /*00e4*/ 	.byte	0x00, 0xf0, 0x11, 0x00


	//----- nvinfo : EIATTR_KPARAM_INFO
	.align		4
.L_43:
        /*00e8*/ 	.byte	0x04, 0x17
        /*00ea*/ 	.short	(.L_45 - .L_44)
.L_44:
        /*00ec*/ 	.word	0x00000000
        /*00f0*/ 	.short	0x002c
        /*00f2*/ 	.short	0x0160
        /*00f4*/ 	.byte	0x00, 0xf0, 0x11, 0x00


	//----- nvinfo : EIATTR_KPARAM_INFO
	.align		4
.L_45:
        /*00f8*/ 	.byte	0x04, 0x17
        /*00fa*/ 	.short	(.L_47 - .L_46)
.L_46:
        /*00fc*/ 	.word	0x00000000
        /*0100*/ 	.short	0x002b
        /*0102*/ 	.short	0x0158
        /*0104*/ 	.byte	0x00, 0xf5, 0x21, 0x00


	//----- nvinfo : EIATTR_KPARAM_INFO
	.align		4
.L_47:
        /*0108*/ 	.byte	0x04, 0x17
        /*010a*/ 	.short	(.L_49 - .L_48)
.L_48:
        /*010c*/ 	.word	0x00000000
        /*0110*/ 	.short	0x002a
        /*0112*/ 	.short	0x0150
        /*0114*/ 	.byte	0x00, 0xf5, 0x21, 0x00


	//----- nvinfo : EIATTR_KPARAM_INFO
	.align		4
.L_49:
        /*0118*/ 	.byte	0x04, 0x17
        /*011a*/ 	.short	(.L_51 - .L_50)
.L_50:
        /*011c*/ 	.word	0x00000000
        /*0120*/ 	.short	0x0029
        /*0122*/ 	.short	0x0148
        /*0124*/ 	.byte	0x00, 0xf5, 0x21, 0x00


	//----- nvinfo : EIATTR_KPARAM_INFO
	.align		4
.L_51:
        /*0128*/ 	.byte	0x04, 0x17
        /*012a*/ 	.short	(.L_53 - .L_52)
.L_52:
        /*012c*/ 	.word	0x00000000
        /*0130*/ 	.short	0x0028
        /*0132*/ 	.short	0x0140
        /*0134*/ 	.byte	0x00, 0xf5, 0x21, 0x00


	//----- nvinfo : EIATTR_KPARAM_INFO
	.align		4
.L_53:
        /*0138*/ 	.byte	0x04, 0x17
        /*013a*/ 	.short	(.L_55 - .L_54)
.L_54:
        /*013c*/ 	.word	0x00000000
        /*0140*/ 	.short	0x0027
        /*0142*/ 	.short	0x0138
        /*0144*/ 	.byte	0x00, 0xf5, 0x21, 0x00


	//----- nvinfo : EIATTR_KPARAM_INFO
	.align		4
.L_55:
        /*0148*/ 	.byte	0x04, 0x17
        /*014a*/ 	.short	(.L_57 - .L_56)
.L_56:
        /*014c*/ 	.word	0x00000000
        /*0150*/ 	.short	0x0026
        /*0152*/ 	.short	0x0130
        /*0154*/ 	.byte	0x00, 0xf5, 0x21, 0x00


	//----- nvinfo : EIATTR_KPARAM_INFO
	.align		4
.L_57:
        /*0158*/ 	.byte	0x04, 0x17
        /*015a*/ 	.short	(.L_59 - .L_58)
.L_58:
        /*015c*/ 	.word	0x00000000
        /*0160*/ 	.short	0x0025
        /*0162*/ 	.short	0x0128
        /*0164*/ 	.byte	0x00, 0xf5, 0x21, 0x00


	//----- nvinfo : EIATTR_KPARAM_INFO
	.align		4
.L_59:
        /*0168*/ 	.byte	0x04, 0x17
        /*016a*/ 	.short	(.L_61 - .L_60)
.L_60:
        /*016c*/ 	.word	0x00000000
        /*0170*/ 	.short	0x0024
        /*0172*/ 	.short	0x0120
        /*0174*/ 	.byte	0x00, 0xf5, 0x21, 0x00


	//----- nvinfo : EIATTR_KPARAM_INFO
	.align		4
.L_61:
        /*0178*/ 	.byte	0x04, 0x17
        /*017a*/ 	.short	(.L_63 - .L_62)
.L_62:
        /*017c*/ 	.word	0x00000000
        /*0180*/ 	.short	0x0023
        /*0182*/ 	.short	0x0118
        /*0184*/ 	.byte	0x00, 0xf5, 0x21, 0x00


	//----- nvinfo : EIATTR_KPARAM_INFO
	.align		4
.L_63:
        /*0188*/ 	.byte	0x04, 0x17
        /*018a*/ 	.short	(.L_65 - .L_64)
.L_64:
        /*018c*/ 	.word	0x00000000
        /*0190*/ 	.short	0x0022
        /*0192*/ 	.short	0x0110
        /*0194*/ 	.byte	0x00, 0xf5, 0x21, 0x00


	//----- nvinfo : EIATTR_KPARAM_INFO
	.align		4
.L_65:
        /*0198*/ 	.byte	0x04, 0x17
        /*019a*/ 	.short	(.L_67 - .L_66)
.L_66:
        /*019c*/ 	.word	0x00000000
        /*01a0*/ 	.short	0x0021
        /*01a2*/ 	.short	0x0108
        /*01a4*/ 	.byte	0x00, 0xf5, 0x21, 0x00


	//----- nvinfo : EIATTR_KPARAM_INFO
	.align		4
.L_67:
        /*01a8*/ 	.byte	0x04, 0x17
        /*01aa*/ 	.short	(.L_69 - .L_68)
.L_68:
        /*01ac*/ 	.word	0x00000000
        /*01b0*/ 	.short	0x0020
        /*01b2*/ 	.short	0x0100
        /*01b4*/ 	.byte	0x00, 0xf5, 0x21, 0x00


	//----- nvinfo : EIATTR_KPARAM_INFO
	.align		4
.L_69:
        /*01b8*/ 	.byte	0x04, 0x17
        /*01ba*/ 	.short	(.L_71 - .L_70)
.L_70:
        /*01bc*/ 	.word	0x00000000
        /*01c0*/ 	.short	0x001f
        /*01c2*/ 	.short	0x00f8
        /*01c4*/ 	.byte	0x00, 0xf5, 0x21, 0x00


	//----- nvinfo : EIATTR_KPARAM_INFO
	.align		4
.L_71:
        /*01c8*/ 	.byte	0x04, 0x17
        /*01ca*/ 	.short	(.L_73 - .L_72)
.L_72:
        /*01cc*/ 	.word	0x00000000
        /*01d0*/ 	.short	0x001e
        /*01d2*/ 	.short	0x00f0
        /*01d4*/ 	.byte	0x00, 0xf5, 0x21, 0x00


	//----- nvinfo : EIATTR_KPARAM_INFO
	.align		4
.L_73:
        /*01d8*/ 	.byte	0x04, 0x17
        /*01da*/ 	.short	(.L_75 - .L_74)
.L_74:
        /*01dc*/ 	.word	0x00000000
        /*01e0*/ 	.short	0x001d
        /*01e2*/ 	.short	0x00e8
        /*01e4*/ 	.byte	0x00, 0xf5, 0x21, 0x00


	//----- nvinfo : EIATTR_KPARAM_INFO
	.align		4
.L_75:
        /*01e8*/ 	.byte	0x04, 0x17
        /*01ea*/ 	.short	(.L_77 - .L_76)
.L_76:
        /*01ec*/ 	.word	0x00000000
        /*01f0*/ 	.short	0x001c
        /*01f2*/ 	.short	0x00e0
        /*01f4*/ 	.byte	0x00, 0xf5, 0x21, 0x00


	//----- nvinfo : EIATTR_KPARAM_INFO
	.align		4
.L_77:
        /*01f8*/ 	.byte	0x04, 0x17
        /*01fa*/ 	.short	(.L_79 - .L_78)
.L_78:
        /*01fc*/ 	.word	0x00000000
        /*0200*/ 	.short	0x001b
        /*0202*/ 	.short	0x00d8
        /*0204*/ 	.byte	0x00, 0xf5, 0x21, 0x00


	//----- nvinfo : EIATTR_KPARAM_INFO
	.align		4
.L_79:
        /*0208*/ 	.byte	0x04, 0x17
        /*020a*/ 	.short	(.L_81 - .L_80)
.L_80:
        /*020c*/ 	.word	0x00000000
        /*0210*/ 	.short	0x001a
        /*0212*/ 	.short	0x00d0
        /*0214*/ 	.byte	0x00, 0xf5, 0x21, 0x00


	//----- nvinfo : EIATTR_KPARAM_INFO
	.align		4
.L_81:
        /*0218*/ 	.byte	0x04, 0x17
        /*021a*/ 	.short	(.L_83 - .L_82)
.L_82:
        /*021c*/ 	.word	0x00000000
        /*0220*/ 	.short	0x0019
        /*0222*/ 	.short	0x00c8
        /*0224*/ 	.byte	0x00, 0xf5, 0x21, 0x00


	//----- nvinfo : EIATTR_KPARAM_INFO
	.align		4
.L_83:
        /*0228*/ 	.byte	0x04, 0x17
        /*022a*/ 	.short	(.L_85 - .L_84)
.L_84:
        /*022c*/ 	.word	0x00000000
        /*0230*/ 	.short	0x0018
        /*0232*/ 	.short	0x00c0
        /*0234*/ 	.byte	0x00, 0xf5, 0x21, 0x00


	//----- nvinfo : EIATTR_KPARAM_INFO
	.align		4
.L_85:
        /*0238*/ 	.byte	0x04, 0x17
        /*023a*/ 	.short	(.L_87 - .L_86)
.L_86:
        /*023c*/ 	.word	0x00000000
        /*0240*/ 	.short	0x0017
        /*0242*/ 	.short	0x00b8
        /*0244*/ 	.byte	0x00, 0xf5, 0x21, 0x00


	//----- nvinfo : EIATTR_KPARAM_INFO
	.align		4
.L_87:
        /*0248*/ 	.byte	0x04, 0x17
        /*024a*/ 	.short	(.L_89 - .L_88)
.L_88:
        /*024c*/ 	.word	0x00000000
        /*0250*/ 	.short	0x0016
        /*0252*/ 	.short	0x00b0
        /*0254*/ 	.byte	0x00, 0xf5, 0x21, 0x00


	//----- nvinfo : EIATTR_KPARAM_INFO
	.align		4
.L_89:
        /*0258*/ 	.byte	0x04, 0x17
        /*025a*/ 	.short	(.L_91 - .L_90)
.L_90:
        /*025c*/ 	.word	0x00000000
        /*0260*/ 	.short	0x0015
        /*0262*/ 	.short	0x00a8
        /*0264*/ 	.byte	0x00, 0xf5, 0x21, 0x00


	//----- nvinfo : EIATTR_KPARAM_INFO
	.align		4
.L_91:
        /*0268*/ 	.byte	0x04, 0x17
        /*026a*/ 	.short	(.L_93 - .L_92)
.L_92:
        /*026c*/ 	.word	0x00000000
        /*0270*/ 	.short	0x0014
        /*0272*/ 	.short	0x00a0
        /*0274*/ 	.byte	0x00, 0xf5, 0x21, 0x00


	//----- nvinfo : EIATTR_KPARAM_INFO
	.align		4
.L_93:
        /*0278*/ 	.byte	0x04, 0x17
        /*027a*/ 	.short	(.L_95 - .L_94)
.L_94:
        /*027c*/ 	.word	0x00000000
        /*0280*/ 	.short	0x0013
        /*0282*/ 	.short	0x0098
        /*0284*/ 	.byte	0x00, 0xf5, 0x21, 0x00


	//----- nvinfo : EIATTR_KPARAM_INFO
	.align		4
.L_95:
        /*0288*/ 	.byte	0x04, 0x17
        /*028a*/ 	.short	(.L_97 - .L_96)
.L_96:
        /*028c*/ 	.word	0x00000000
        /*0290*/ 	.short	0x0012
        /*0292*/ 	.short	0x0090
        /*0294*/ 	.byte	0x00, 0xf5, 0x21, 0x00


	//----- nvinfo : EIATTR_KPARAM_INFO
	.align		4
.L_97:
        /*0298*/ 	.byte	0x04, 0x17
        /*029a*/ 	.short	(.L_99 - .L_98)
.L_98:
        /*029c*/ 	.word	0x00000000
        /*02a0*/ 	.short	0x0011
        /*02a2*/ 	.short	0x0088
        /*02a4*/ 	.byte	0x00, 0xf5, 0x21, 0x00


	//----- nvinfo : EIATTR_KPARAM_INFO
	.align		4
.L_99:
        /*02a8*/ 	.byte	0x04, 0x17
        /*02aa*/ 	.short	(.L_101 - .L_100)
.L_100:
        /*02ac*/ 	.word	0x00000000
        /*02b0*/ 	.short	0x0010
        /*02b2*/ 	.short	0x0080
        /*02b4*/ 	.byte	0x00, 0xf5, 0x21, 0x00


	//----- nvinfo : EIATTR_KPARAM_INFO
	.align		4
.L_101:
        /*02b8*/ 	.byte	0x04, 0x17
        /*02ba*/ 	.short	(.L_103 - .L_102)
.L_102:
        /*02bc*/ 	.word	0x00000000
        /*02c0*/ 	.short	0x000f
        /*02c2*/ 	.short	0x0078
        /*02c4*/ 	.byte	0x00, 0xf5, 0x21, 0x00


	//----- nvinfo : EIATTR_KPARAM_INFO
	.align		4
.L_103:
        /*02c8*/ 	.byte	0x04, 0x17
        /*02ca*/ 	.short	(.L_105 - .L_104)
.L_104:
        /*02cc*/ 	.word	0x00000000
        /*02d0*/ 	.short	0x000e
        /*02d2*/ 	.short	0x0070
        /*02d4*/ 	.byte	0x00, 0xf5, 0x21, 0x00


	//----- nvinfo : EIATTR_KPARAM_INFO
	.align		4
.L_105:
        /*02d8*/ 	.byte	0x04, 0x17
        /*02da*/ 	.short	(.L_107 - .L_106)
.L_106:
        /*02dc*/ 	.word	0x00000000
        /*02e0*/ 	.short	0x000d
        /*02e2*/ 	.short	0x0068
        /*02e4*/ 	.byte	0x00, 0xf5, 0x21, 0x00


	//----- nvinfo : EIATTR_KPARAM_INFO
	.align		4
.L_107:
        /*02e8*/ 	.byte	0x04, 0x17
        /*02ea*/ 	.short	(.L_109 - .L_108)
.L_108:
        /*02ec*/ 	.word	0x00000000
        /*02f0*/ 	.short	0x000c
        /*02f2*/ 	.short	0x0060
        /*02f4*/ 	.byte	0x00, 0xf5, 0x21, 0x00


	//----- nvinfo : EIATTR_KPARAM_INFO
	.align		4
.L_109:
        /*02f8*/ 	.byte	0x04, 0x17
        /*02fa*/ 	.short	(.L_111 - .L_110)
.L_110:
        /*02fc*/ 	.word	0x00000000
        /*0300*/ 	.short	0x000b
        /*0302*/ 	.short	0x0058
        /*0304*/ 	.byte	0x00, 0xf5, 0x21, 0x00


	//----- nvinfo : EIATTR_KPARAM_INFO
	.align		4
.L_111:
        /*0308*/ 	.byte	0x04, 0x17
        /*030a*/ 	.short	(.L_113 - .L_112)
.L_112:
        /*030c*/ 	.word	0x00000000
        /*0310*/ 	.short	0x000a
        /*0312*/ 	.short	0x0050
        /*0314*/ 	.byte	0x00, 0xf5, 0x21, 0x00


	//----- nvinfo : EIATTR_KPARAM_INFO
	.align		4
.L_113:
        /*0318*/ 	.byte	0x04, 0x17
        /*031a*/ 	.short	(.L_115 - .L_114)
.L_114:
        /*031c*/ 	.word	0x00000000
        /*0320*/ 	.short	0x0009
        /*0322*/ 	.short	0x0048
        /*0324*/ 	.byte	0x00, 0xf5, 0x21, 0x00


	//----- nvinfo : EIATTR_KPARAM_INFO
	.align		4
.L_115:
        /*0328*/ 	.byte	0x04, 0x17
        /*032a*/ 	.short	(.L_117 - .L_116)
.L_116:
        /*032c*/ 	.word	0x00000000
        /*0330*/ 	.short	0x0008
        /*0332*/ 	.short	0x0040
        /*0334*/ 	.byte	0x00, 0xf5, 0x21, 0x00


	//----- nvinfo : EIATTR_KPARAM_INFO
	.align		4
.L_117:
        /*0338*/ 	.byte	0x04, 0x17
        /*033a*/ 	.short	(.L_119 - .L_118)
.L_118:
        /*033c*/ 	.word	0x00000000
        /*0340*/ 	.short	0x0007
        /*0342*/ 	.short	0x0038
        /*0344*/ 	.byte	0x00, 0xf5, 0x21, 0x00


	//----- nvinfo : EIATTR_KPARAM_INFO
	.align		4
.L_119:
        /*0348*/ 	.byte	0x04, 0x17
        /*034a*/ 	.short	(.L_121 - .L_120)
.L_120:
        /*034c*/ 	.word	0x00000000
        /*0350*/ 	.short	0x0006
        /*0352*/ 	.short	0x0030
        /*0354*/ 	.byte	0x00, 0xf5, 0x21, 0x00


	//----- nvinfo : EIATTR_KPARAM_INFO
	.align		4
.L_121:
        /*0358*/ 	.byte	0x04, 0x17
        /*035a*/ 	.short	(.L_123 - .L_122)
.L_122:
        /*035c*/ 	.word	0x00000000
        /*0360*/ 	.short	0x0005
        /*0362*/ 	.short	0x0028
        /*0364*/ 	.byte	0x00, 0xf5, 0x21, 0x00


	//----- nvinfo : EIATTR_KPARAM_INFO
	.align		4
.L_123:
        /*0368*/ 	.byte	0x04, 0x17
        /*036a*/ 	.short	(.L_125 - .L_124)
.L_124:
        /*036c*/ 	.word	0x00000000
        /*0370*/ 	.short	0x0004
        /*0372*/ 	.short	0x0020
        /*0374*/ 	.byte	0x00, 0xf5, 0x21, 0x00


	//----- nvinfo : EIATTR_KPARAM_INFO
	.align		4
.L_125:
        /*0378*/ 	.byte	0x04, 0x17
        /*037a*/ 	.short	(.L_127 - .L_126)
.L_126:
        /*037c*/ 	.word	0x00000000
        /*0380*/ 	.short	0x0003
        /*0382*/ 	.short	0x0018
        /*0384*/ 	.byte	0x00, 0xf5, 0x21, 0x00


	//----- nvinfo : EIATTR_KPARAM_INFO
	.align		4
.L_127:
        /*0388*/ 	.byte	0x04, 0x17
        /*038a*/ 	.short	(.L_129 - .L_128)
.L_128:
        /*038c*/ 	.word	0x00000000
        /*0390*/ 	.short	0x0002
        /*0392*/ 	.short	0x0010
        /*0394*/ 	.byte	0x00, 0xf5, 0x21, 0x00


	//----- nvinfo : EIATTR_KPARAM_INFO
	.align		4
.L_129:
        /*0398*/ 	.byte	0x04, 0x17
        /*039a*/ 	.short	(.L_131 - .L_130)
.L_130:
        /*039c*/ 	.word	0x00000000
        /*03a0*/ 	.short	0x0001
        /*03a2*/ 	.short	0x0008
        /*03a4*/ 	.byte	0x00, 0xf5, 0x21, 0x00


	//----- nvinfo : EIATTR_KPARAM_INFO
	.align		4
.L_131:
        /*03a8*/ 	.byte	0x04, 0x17
        /*03aa*/ 	.short	(.L_133 - .L_132)
.L_132:
        /*03ac*/ 	.word	0x00000000
        /*03b0*/ 	.short	0x0000
        /*03b2*/ 	.short	0x0000
        /*03b4*/ 	.byte	0x00, 0xf5, 0x21, 0x00


	//----- nvinfo : EIATTR_SPARSE_MMA_MASK
	.align		4
.L_133:
        /*03b8*/ 	.byte	0x03, 0x50
        /*03ba*/ 	.short	0x0000


	//----- nvinfo : EIATTR_MAXREG_COUNT
	.align		4
        /*03bc*/ 	.byte	0x03, 0x1b
        /*03be*/ 	.short	0x00ff


	//----- nvinfo : EIATTR_MERCURY_ISA_VERSION
	.align		4
        /*03c0*/ 	.byte	0x03, 0x5f
        /*03c2*/ 	.short	0x0101


	//----- nvinfo : EIATTR_VRC_CTA_INIT_COUNT
	.align		4
        /*03c4*/ 	.byte	0x02, 0x4a
	.zero		1
	.zero		1


	//----- nvinfo : EIATTR_EXIT_INSTR_OFFSETS
	.align		4
        /*03c8*/ 	.byte	0x04, 0x1c
        /*03ca*/ 	.short	(.L_135 - .L_134)


	//   ....[0]....
.L_134:
        /*03cc*/ 	.word	0x00000100


	//   ....[1]....
        /*03d0*/ 	.word	0x0001c2f0


	//----- nvinfo : EIATTR_CRS_STACK_SIZE
	.align		4
.L_135:
        /*03d4*/ 	.byte	0x04, 0x1e
        /*03d6*/ 	.short	(.L_137 - .L_136)
.L_136:
        /*03d8*/ 	.word	0x00000000


	//----- nvinfo : EIATTR_CBANK_PARAM_SIZE
	.align		4
.L_137:
        /*03dc*/ 	.byte	0x03, 0x19
        /*03de*/ 	.short	0x019c


	//----- nvinfo : EIATTR_PARAM_CBANK
	.align		4
        /*03e0*/ 	.byte	0x04, 0x0a
        /*03e2*/ 	.short	(.L_139 - .L_138)
	.align		4
.L_138:
        /*03e4*/ 	.word	index@(.nv.constant0._Z9RicianMLEPfS_S_S_S_S_S_S_S_PiS_S_S_S_S_S_S_S_S_S_S_S_S_S_S_S_S_S_S_S_S_S_S_PjS1_S1_S1_S1_PbS2_S2_S2_S2_S2_ffffjjjjjffjjjj)
        /*03e8*/ 	.short	0x0380
        /*03ea*/ 	.short	0x019c


	//----- nvinfo : EIATTR_SW_WAR
	.align		4
.L_139:
        /*03ec*/ 	.byte	0x04, 0x36
        /*03ee*/ 	.short	(.L_141 - .L_140)
.L_140:
        /*03f0*/ 	.word	0x00000008
.L_141:


//--------------------- .nv.callgraph             --------------------------
	.section	.nv.callgraph,"",@"SHT_CUDA_CALLGRAPH"
	.align	4
	.sectionentsize	8
	.align		4
        /*0000*/ 	.word	0x00000000
	.align		4
        /*0004*/ 	.word	0xffffffff
	.align		4
        /*0008*/ 	.word	0x00000000
	.align		4
        /*000c*/ 	.word	0xfffffffe
	.align		4
        /*0010*/ 	.word	0x00000000
	.align		4
        /*0014*/ 	.word	0xfffffffd
	.align		4
        /*0018*/ 	.word	0x00000000
	.align		4
        /*001c*/ 	.word	0xfffffffc


//--------------------- .text._Z9RicianMLEPfS_S_S_S_S_S_S_S_PiS_S_S_S_S_S_S_S_S_S_S_S_S_S_S_S_S_S_S_S_S_S_S_PjS1_S1_S1_S1_PbS2_S2_S2_S2_S2_ffffjjjjjffjjjj --------------------------
	.section	.text._Z9RicianMLEPfS_S_S_S_S_S_S_S_PiS_S_S_S_S_S_S_S_S_S_S_S_S_S_S_S_S_S_S_S_S_S_S_PjS1_S1_S1_S1_PbS2_S2_S2_S2_S2_ffffjjjjjffjjjj,"ax",@progbits
	.align	128
        .global         _Z9RicianMLEPfS_S_S_S_S_S_S_S_PiS_S_S_S_S_S_S_S_S_S_S_S_S_S_S_S_S_S_S_S_S_S_S_PjS1_S1_S1_S1_PbS2_S2_S2_S2_S2_ffffjjjjjffjjjj
        .type           _Z9RicianMLEPfS_S_S_S_S_S_S_S_PiS_S_S_S_S_S_S_S_S_S_S_S_S_S_S_S_S_S_S_S_S_S_S_PjS1_S1_S1_S1_PbS2_S2_S2_S2_S2_ffffjjjjjffjjjj,@function
        .size           _Z9RicianMLEPfS_S_S_S_S_S_S_S_PiS_S_S_S_S_S_S_S_S_S_S_S_S_S_S_S_S_S_S_S_S_S_S_PjS1_S1_S1_S1_PbS2_S2_S2_S2_S2_ffffjjjjjffjjjj,(.L_x_407 - _Z9RicianMLEPfS_S_S_S_S_S_S_S_PiS_S_S_S_S_S_S_S_S_S_S_S_S_S_S_S_S_S_S_S_S_S_S_PjS1_S1_S1_S1_PbS2_S2_S2_S2_S2_ffffjjjjjffjjjj)
        .other          _Z9RicianMLEPfS_S_S_S_S_S_S_S_PiS_S_S_S_S_S_S_S_S_S_S_S_S_S_S_S_S_S_S_S_S_S_S_PjS1_S1_S1_S1_PbS2_S2_S2_S2_S2_ffffjjjjjffjjjj,@"STO_CUDA_ENTRY STV_DEFAULT"
_Z9RicianMLEPfS_S_S_S_S_S_S_S_PiS_S_S_S_S_S_S_S_S_S_S_S_S_S_S_S_S_S_S_S_S_S_S_PjS1_S1_S1_S1_PbS2_S2_S2_S2_S2_ffffjjjjjffjjjj:
.text._Z9RicianMLEPfS_S_S_S_S_S_S_S_PiS_S_S_S_S_S_S_S_S_S_S_S_S_S_S_S_S_S_S_S_S_S_S_PjS1_S1_S1_S1_PbS2_S2_S2_S2_S2_ffffjjjjjffjjjj:
[----:B------:R-:W-:Y:S01]  /*0000*/  LDC R1, c[0x0][0x37c] ;  /* 0x0000df00ff017b82 */ /* 0x000fe20000000800 */
[----:B------:R-:W0:Y:S01]  /*0010*/  S2R R28, SR_TID.X ;  /* 0x00000000001c7919 */ /* 0x000e220000002100 */
[----:B------:R-:W1:Y:S06]  /*0020*/  LDCU UR6, c[0x0][0x370] ;  /* 0x00006e00ff0677ac */ /* 0x000e6c0008000800 */
[----:B------:R-:W-:Y:S01]  /*0030*/  S2UR UR4, SR_CTAID.X ;  /* 0x00000000000479c3 */ /* 0x000fe20000002500 */
[----:B------:R-:W0:Y:S01]  /*0040*/  S2R R29, SR_TID.Y ;  /* 0x00000000001d7919 */ /* 0x000e220000002200 */
[----:B------:R-:W0:Y:S01]  /*0050*/  LDCU UR7, c[0x0][0x360] ;  /* 0x00006c00ff0777ac */ /* 0x000e220008000800 */
[----:B------:R-:W2:Y:S05]  /*0060*/  LDCU UR8, c[0x0][0x518] ;  /* 0x0000a300ff0877ac */ /* 0x000eaa0008000800 */
[----:B------:R-:W1:Y:S08]  /*0070*/  S2UR UR5, SR_CTAID.Y ;  /* 0x00000000000579c3 */ /* 0x000e700000002600 */
[----:B------:R-:W3:Y:S01]  /*0080*/  LDC R3, c[0x0][0x364] ;  /* 0x0000d900ff037b82 */ /* 0x000ee20000000800 */
[----:B-1----:R-:W-:Y:S01]  /*0090*/  UIMAD UR4, UR5, UR6, UR4 ;  /* 0x00000006050472a4 */ /* 0x002fe2000f8e0204 */
[----:B0-----:R-:W-:-:S02]  /*00a0*/  IMAD R28, R29, UR7, R28 ;  /* 0x000000071d1c7c24 */ /* 0x001fc4000f8e021c */
[----:B------:R-:W-:Y:S02]  /*00b0*/  IMAD.MOV.U32 R29, RZ, RZ, RZ ;  /* 0x000000ffff1d7224 */ /* 0x000fe400078e00ff */
[----:B---3--:R-:W-:-:S04]  /*00c0*/  IMAD R3, R3, UR7, RZ ;  /* 0x0000000703037c24 */ /* 0x008fc8000f8e02ff */
[----:B------:R-:W-:-:S03]  /*00d0*/  IMAD.WIDE.U32 R28, R3, UR4, R28 ;  /* 0x00000004031c7c25 */ /* 0x000fc6000f8e001c */
[----:B--2---:R-:W-:-:S04]  /*00e0*/  ISETP.GE.U32.AND P0, PT, R28, UR8, PT ;  /* 0x000000081c007c0c */ /* 0x004fc8000bf06070 */
[----:B------:R-:W-:-:S13]  /*00f0*/  ISETP.GE.U32.AND.EX P0, PT, R29, RZ, PT, P0 ;  /* 0x000000ff1d00720c */ /* 0x000fda0003f06100 */
[----:B------:R-:W-:Y:S05]  /*0100*/  @P0 EXIT ;  /* 0x000000000000094d */ /* 0x000fea0003800000 */
[----:B------:R-:W0:Y:S01]  /*0110*/  LDCU UR6, c[0x0][0x50c] ;  /* 0x0000a180ff0677ac */ /* 0x000e220008000800 */
[----:B------:R-:W1:Y:S01]  /*0120*/  LDCU.64 UR10, c[0x0][0x358] ;  /* 0x00006b00ff0a77ac */ /* 0x000e620008000a00 */
[----:B0-----:R-:W-:-:S09]  /*0130*/  UISETP.NE.AND UP0, UPT, UR6, URZ, UPT ;  /* 0x000000ff0600728c */ /* 0x001fd2000bf05270 */
[----:B-1----:R-:W-:Y:S05]  /*0140*/  BRA.U !UP0, `(.L_x_0) ;  /* 0x00000011083c7547 */ /* 0x002fea000b800000 */
[----:B------:R-:W0:Y:S01]  /*0150*/  LDCU UR5, c[0x0][0x510] ;  /* 0x0000a200ff0577ac */ /* 0x000e220008000800 */
[----:B------:R-:W-:Y:S02]  /*0160*/  IMAD R7, R29, UR6, RZ ;  /* 0x000000061d077c24 */ /* 0x000fe4000f8e02ff */
[----:B------:R-:W-:-:S04]  /*0170*/  IMAD.WIDE.U32 R2, R28, UR6, RZ ;  /* 0x000000061c027c25 */ /* 0x000fc8000f8e00ff */
[----:B------:R-:W-:Y:S01]  /*0180*/  IMAD.IADD R0, R3, 0x1, R7 ;  /* 0x0000000103007824 */ /* 0x000fe200078e0207 */
[----:B0-----:R-:W-:Y:S02]  /*0190*/  UISETP.NE.AND UP0, UPT, UR5, URZ, UPT ;  /* 0x000000ff0500728c */ /* 0x001fe4000bf05270 */
[----:B------:R-:W-:Y:S02]  /*01a0*/  IMAD R9, R29, UR5, RZ ;  /* 0x000000051d097c24 */ /* 0x000fe4000f8e02ff */
[----:B------:R-:W-:-:S04]  /*01b0*/  IMAD.WIDE.U32 R4, R28, UR5, RZ ;  /* 0x000000051c047c25 */ /* 0x000fc8000f8e00ff */
[----:B------:R-:W-:Y:S01]  /*01c0*/  IMAD.IADD R8, R5, 0x1, R9 ;  /* 0x0000000105087824 */ /* 0x000fe200078e0209 */
[----:B------:R-:W-:Y:S06]  /*01d0*/  BRA.U UP0, `(.L_x_1) ;  /* 0x0000000500807547 */ /* 0x000fec000b800000 */
[----:B------:R-:W-:Y:S02]  /*01e0*/  UIADD3 UR4, UPT, UPT, UR6, -0x1, URZ ;  /* 0xffffffff06047890 */ /* 0x000fe4000fffe0ff */
[----:B------:R-:W-:Y:S02]  /*01f0*/  ULOP3.LUT UR7, UR6, 0x7, URZ, 0xc0, !UPT ;  /* 0x0000000706077892 */ /* 0x000fe4000f8ec0ff */
[----:B------:R-:W-:Y:S02]  /*0200*/  UISETP.GE.U32.AND UP0, UPT, UR4, 0x7, UPT ;  /* 0x000000070400788c */ /* 0x000fe4000bf06070 */
[----:B------:R-:W-:Y:S01]  /*0210*/  UISETP.NE.AND UP1, UPT, UR7, URZ, UPT ;  /* 0x000000ff0700728c */ /* 0x000fe2000bf25270 */
[----:B------:R-:W-:-:S06]  /*0220*/  UMOV UR4, URZ ;  /* 0x000000ff00047c82 */ /* 0x000fcc0008000000 */
[----:B------:R-:W-:Y:S05]  /*0230*/  BRA.U !UP0, `(.L_x_2) ;  /* 0x00000001086c7547 */ /* 0x000fea000b800000 */
[----:B------:R-:W-:Y:S02]  /*0240*/  HFMA2 R4, -RZ, RZ, 1.75, 0 ;  /* 0x3f000000ff047431 */ /* 0x000fe400000001ff */
[----:B------:R-:W-:Y:S01]  /*0250*/  IMAD.MOV.U32 R5, RZ, RZ, 0x437c0000 ;  /* 0x437c0000ff057424 */ /* 0x000fe200078e00ff */
[----:B------:R-:W0:Y:S01]  /*0260*/  LDCU.64 UR8, c[0x0][0x3e0] ;  /* 0x00007c00ff0877ac */ /* 0x000e220008000a00 */
[----:B------:R-:W-:Y:S01]  /*0270*/  ULOP3.LUT UR4, UR6, 0xfffffff8, URZ, 0xc0, !UPT ;  /* 0xfffffff806047892 */ /* 0x000fe2000f8ec0ff */
[----:B------:R-:W-:Y:S01]  /*0280*/  UMOV UR5, URZ ;  /* 0x000000ff00057c82 */ /* 0x000fe20008000000 */
[----:B------:R-:W-:-:S04]  /*0290*/  FFMA.RM R4, R4, R5, 12582913 ;  /* 0x4b40000104047423 */ /* 0x000fc80000004005 */
[C---:B------:R-:W-:Y:S01]  /*02a0*/  FADD R5, R4.reuse, -12583039 ;  /* 0xcb40007f04057421 */ /* 0x040fe20000000000 */
[----:B------:R-:W-:-:S03]  /*02b0*/  IMAD.SHL.U32 R4, R4, 0x800000, RZ ;  /* 0x0080000004047824 */ /* 0x000fc600078e00ff */
[----:B------:R-:W-:-:S04]  /*02c0*/  FADD R5, RZ, -R5 ;  /* 0x80000005ff057221 */ /* 0x000fc80000000000 */
[----:B------:R-:W-:-:S06]  /*02d0*/  FADD R5, RZ, R5 ;  /* 0x00000005ff057221 */ /* 0x000fcc0000000000 */
[----:B------:R-:W1:Y:S02]  /*02e0*/  MUFU.EX2 R5, R5 ;  /* 0x0000000500057308 */ /* 0x000e640000000800 */
[----:B01----:R-:W-:-:S07]  /*02f0*/  FMUL R7, R4, R5 ;  /* 0x0000000504077220 */ /* 0x003fce0000400000 */
.L_x_3:
[----:B0-----:R-:W-:Y:S01]  /*0300*/  IADD3 R5, P0, PT, R2, UR5, RZ ;  /* 0x0000000502057c10 */ /* 0x001fe2000ff1e0ff */
[----:B------:R-:W-:-:S04]  /*0310*/  UIADD3 UR5, UPT, UPT, UR5, 0x8, URZ ;  /* 0x0000000805057890 */ /* 0x000fc8000fffe0ff */
[----:B------:R-:W-:Y:S01]  /*0320*/  IMAD.X R6, RZ, RZ, R0, P0 ;  /* 0x000000ffff067224 */ /* 0x000fe200000e0600 */
[----:B------:R-:W-:Y:S01]  /*0330*/  LEA R4, P0, R5, UR8, 0x2 ;  /* 0x0000000805047c11 */ /* 0x000fe2000f8010ff */
[----:B------:R-:W-:-:S03]  /*0340*/  UISETP.NE.AND UP0, UPT, UR5, UR4, UPT ;  /* 0x000000040500728c */ /* 0x000fc6000bf05270 */
[----:B------:R-:W-:-:S05]  /*0350*/  LEA.HI.X R5, R5, UR9, R6, 0x2, P0 ;  /* 0x0000000905057c11 */ /* 0x000fca00080f1406 */
[----:B------:R0:W-:Y:S04]  /*0360*/  STG.E desc[UR10][R4.64], R7 ;  /* 0x0000000704007986 */ /* 0x0001e8000c10190a */
[----:B------:R0:W-:Y:S04]  /*0370*/  STG.E desc[UR10][R4.64+0x4], R7 ;  /* 0x0000040704007986 */ /* 0x0001e8000c10190a */
[----:B------:R0:W-:Y:S04]  /*0380*/  STG.E desc[UR10][R4.64+0x8], R7 ;  /* 0x0000080704007986 */ /* 0x0001e8000c10190a */
[----:B------:R0:W-:Y:S04]  /*0390*/  STG.E desc[UR10][R4.64+0xc], R7 ;  /* 0x00000c0704007986 */ /* 0x0001e8000c10190a */
[----:B------:R0:W-:Y:S04]  /*03a0*/  STG.E desc[UR10][R4.64+0x10], R7 ;  /* 0x0000100704007986 */ /* 0x0001e8000c10190a */
[----:B------:R0:W-:Y:S04]  /*03b0*/  STG.E desc[UR10][R4.64+0x14], R7 ;  /* 0x0000140704007986 */ /* 0x0001e8000c10190a */
[----:B------:R0:W-:Y:S04]  /*03c0*/  STG.E desc[UR10][R4.64+0x18], R7 ;  /* 0x0000180704007986 */ /* 0x0001e8000c10190a */
[----:B------:R0:W-:Y:S01]  /*03d0*/  STG.E desc[UR10][R4.64+0x1c], R7 ;  /* 0x00001c0704007986 */ /* 0x0001e2000c10190a */
[----:B------:R-:W-:Y:S05]  /*03e0*/  BRA.U UP0, `(.L_x_3) ;  /* 0xfffffffd00c47547 */ /* 0x000fea000b83ffff */
.L_x_2:
[----:B------:R-:W-:Y:S05]  /*03f0*/  BRA.U !UP1, `(.L_x_0) ;  /* 0x0000000d09907547 */ /* 0x000fea000b800000 */
[----:B------:R-:W-:Y:S02]  /*0400*/  UISETP.GE.U32.AND UP0, UPT, UR7, 0x4, UPT ;  /* 0x000000040700788c */ /* 0x000fe4000bf06070 */
[----:B------:R-:W-:-:S04]  /*0410*/  ULOP3.LUT UR5, UR6, 0x3, URZ, 0xc0, !UPT ;  /* 0x0000000306057892 */ /* 0x000fc8000f8ec0ff */
[----:B------:R-:W-:-:S03]  /*0420*/  UISETP.NE.AND UP1, UPT, UR5, URZ, UPT ;  /* 0x000000ff0500728c */ /* 0x000fc6000bf25270 */
[----:B------:R-:W-:Y:S08]  /*0430*/  BRA.U !UP0, `(.L_x_4) ;  /* 0x00000001084c7547 */ /* 0x000ff0000b800000 */
[----:B0-----:R-:W-:Y:S02]  /*0440*/  HFMA2 R4, -RZ, RZ, 1.75, 0 ;  /* 0x3f000000ff047431 */ /* 0x001fe400000001ff */
[----:B------:R-:W-:Y:S01]  /*0450*/  IMAD.MOV.U32 R5, RZ, RZ, 0x437c0000 ;  /* 0x437c0000ff057424 */ /* 0x000fe200078e00ff */
[----:B------:R-:W0:Y:S03]  /*0460*/  LDCU.64 UR8, c[0x0][0x3e0] ;  /* 0x00007c00ff0877ac */ /* 0x000e260008000a00 */
[----:B------:R-:W-:Y:S01]  /*0470*/  FFMA.RM R7, R4, R5, 12582913 ;  /* 0x4b40000104077423 */ /* 0x000fe20000004005 */
[----:B------:R-:W-:Y:S01]  /*0480*/  IADD3 R5, P0, PT, R2, UR4, RZ ;  /* 0x0000000402057c10 */ /* 0x000fe2000ff1e0ff */
[----:B------:R-:W-:Y:S02]  /*0490*/  UIADD3 UR4, UPT, UPT, UR4, 0x4, URZ ;  /* 0x0000000404047890 */ /* 0x000fe4000fffe0ff */
[C---:B------:R-:W-:Y:S01]  /*04a0*/  FADD R4, R7.reuse, -12583039 ;  /* 0xcb40007f07047421 */ /* 0x040fe20000000000 */
[----:B------:R-:W-:-:S02]  /*04b0*/  IMAD.SHL.U32 R7, R7, 0x800000, RZ ;  /* 0x0080000007077824 */ /* 0x000fc400078e00ff */
[----:B------:R-:W-:Y:S02]  /*04c0*/  IMAD.X R6, RZ, RZ, R0, P0 ;  /* 0x000000ffff067224 */ /* 0x000fe400000e0600 */
[----:B------:R-:W-:-:S04]  /*04d0*/  FADD R4, RZ, -R4 ;  /* 0x80000004ff047221 */ /* 0x000fc80000000000 */
[----:B------:R-:W-:Y:S01]  /*04e0*/  FADD R8, RZ, R4 ;  /* 0x00000004ff087221 */ /* 0x000fe20000000000 */
[----:B0-----:R-:W-:-:S04]  /*04f0*/  LEA R4, P0, R5, UR8, 0x2 ;  /* 0x0000000805047c11 */ /* 0x001fc8000f8010ff */
[----:B------:R-:W-:Y:S01]  /*0500*/  LEA.HI.X R5, R5, UR9, R6, 0x2, P0 ;  /* 0x0000000905057c11 */ /* 0x000fe200080f1406 */
[----:B------:R-:W0:Y:S02]  /*0510*/  MUFU.EX2 R8, R8 ;  /* 0x0000000800087308 */ /* 0x000e240000000800 */
[----:B0-----:R-:W-:-:S05]  /*0520*/  FMUL R7, R7, R8 ;  /* 0x0000000807077220 */ /* 0x001fca0000400000 */
[----:B------:R1:W-:Y:S04]  /*0530*/  STG.E desc[UR10][R4.64], R7 ;  /* 0x0000000704007986 */ /* 0x0003e8000c10190a */
[----:B------:R1:W-:Y:S04]  /*0540*/  STG.E desc[UR10][R4.64+0x4], R7 ;  /* 0x0000040704007986 */ /* 0x0003e8000c10190a */
[----:B------:R1:W-:Y:S04]  /*0550*/  STG.E desc[UR10][R4.64+0x8], R7 ;  /* 0x0000080704007986 */ /* 0x0003e8000c10190a */
[----:B------:R1:W-:Y:S02]  /*0560*/  STG.E desc[UR10][R4.64+0xc], R7 ;  /* 0x00000c0704007986 */ /* 0x0003e4000c10190a */
.L_x_4:
[----:B------:R-:W-:Y:S05]  /*0570*/  BRA.U !UP1, `(.L_x_0) ;  /* 0x0000000d09307547 */ /* 0x000fea000b800000 */
[----:B------:R-:W-:Y:S02]  /*0580*/  UISETP.NE.AND UP0, UPT, UR5, 0x1, UPT ;  /* 0x000000010500788c */ /* 0x000fe4000bf05270 */
[----:B------:R-:W-:-:S04]  /*0590*/  ULOP3.LUT UR7, UR6, 0x1, URZ, 0xc0, !UPT ;  /* 0x0000000106077892 */ /* 0x000fc8000f8ec0ff */
[----:B------:R-:W-:-:S03]  /*05a0*/  UISETP.NE.U32.AND UP1, UPT, UR7, 0x1, UPT ;  /* 0x000000010700788c */ /* 0x000fc6000bf25070 */
[----:B------:R-:W-:Y:S08]  /*05b0*/  BRA.U !UP0, `(.L_x_5) ;  /* 0x0000000108447547 */ /* 0x000ff0000b800000 */
[----:B01----:R-:W-:Y:S01]  /*05c0*/  MOV R4, 0x3f000000 ;  /* 0x3f00000000047802 */ /* 0x003fe20000000f00 */
        /* <DEDUP_REMOVED lines=10> */
[----:B0-----:R-:W-:-:S05]  /*0670*/  LEA R4, P0, R5, UR8, 0x2 ;  /* 0x0000000805047c11 */ /* 0x001fca000f8010ff */
[----:B------:R-:W0:Y:S01]  /*0680*/  MUFU.EX2 R8, R8 ;  /* 0x0000000800087308 */ /* 0x000e220000000800 */
[----:B------:R-:W-:Y:S01]  /*0690*/  LEA.HI.X R5, R5, UR9, R6, 0x2, P0 ;  /* 0x0000000905057c11 */ /* 0x000fe200080f1406 */
[----:B0-----:R-:W-:-:S05]  /*06a0*/  FMUL R7, R7, R8 ;  /* 0x0000000807077220 */ /* 0x001fca0000400000 */
[----:B------:R2:W-:Y:S04]  /*06b0*/  STG.E desc[UR10][R4.64], R7 ;  /* 0x0000000704007986 */ /* 0x0005e8000c10190a */
[----:B------:R2:W-:Y:S02]  /*06c0*/  STG.E desc[UR10][R4.64+0x4], R7 ;  /* 0x0000040704007986 */ /* 0x0005e4000c10190a */
.L_x_5:
[----:B------:R-:W-:Y:S05]  /*06d0*/  BRA.U UP1, `(.L_x_0) ;  /* 0x0000000901d87547 */ /* 0x000fea000b800000 */
[----:B------:R-:W-:Y:S02]  /*06e0*/  HFMA2 R3, -RZ, RZ, 1.75, 0 ;  /* 0x3f000000ff037431 */ /* 0x000fe400000001ff */
[----:B012---:R-:W-:Y:S01]  /*06f0*/  IMAD.MOV.U32 R4, RZ, RZ, 0x437c0000 ;  /* 0x437c0000ff047424 */ /* 0x007fe200078e00ff */
[----:B------:R-:W0:Y:S03]  /*0700*/  LDCU.64 UR8, c[0x0][0x3e0] ;  /* 0x00007c00ff0877ac */ /* 0x000e260008000a00 */
[----:B------:R-:W-:-:S04]  /*0710*/  FFMA.RM R4, R3, R4, 12582913 ;  /* 0x4b40000103047423 */ /* 0x000fc80000004004 */
[C---:B------:R-:W-:Y:S01]  /*0720*/  FADD R3, R4.reuse, -12583039 ;  /* 0xcb40007f04037421 */ /* 0x040fe20000000000 */
[----:B------:R-:W-:-:S03]  /*0730*/  IMAD.SHL.U32 R4, R4, 0x800000, RZ ;  /* 0x0080000004047824 */ /* 0x000fc600078e00ff */
[----:B------:R-:W-:-:S04]  /*0740*/  FADD R3, RZ, -R3 ;  /* 0x80000003ff037221 */ /* 0x000fc80000000000 */
[----:B------:R-:W-:Y:S01]  /*0750*/  FADD R5, RZ, R3 ;  /* 0x00000003ff057221 */ /* 0x000fe20000000000 */
[----:B------:R-:W-:-:S05]  /*0760*/  IADD3 R3, P0, PT, R2, UR4, RZ ;  /* 0x0000000402037c10 */ /* 0x000fca000ff1e0ff */
[----:B------:R-:W1:Y:S01]  /*0770*/  MUFU.EX2 R5, R5 ;  /* 0x0000000500057308 */ /* 0x000e620000000800 */
[----:B------:R-:W-:Y:S01]  /*0780*/  IMAD.X R0, RZ, RZ, R0, P0 ;  /* 0x000000ffff007224 */ /* 0x000fe200000e0600 */
[----:B0-----:R-:W-:-:S04]  /*0790*/  LEA R2, P0, R3, UR8, 0x2 ;  /* 0x0000000803027c11 */ /* 0x001fc8000f8010ff */
[----:B------:R-:W-:Y:S01]  /*07a0*/  LEA.HI.X R3, R3, UR9, R0, 0x2, P0 ;  /* 0x0000000903037c11 */ /* 0x000fe200080f1400 */
[----:B-1----:R-:W-:-:S05]  /*07b0*/  FMUL R7, R4, R5 ;  /* 0x0000000504077220 */ /* 0x002fca0000400000 */
[----:B------:R3:W-:Y:S01]  /*07c0*/  STG.E desc[UR10][R2.64], R7 ;  /* 0x0000000702007986 */ /* 0x0007e2000c10190a */
[----:B------:R-:W-:Y:S05]  /*07d0*/  BRA `(.L_x_0) ;  /* 0x0000000800987947 */ /* 0x000fea0003800000 */
.L_x_1:
[----:B------:R-:W-:Y:S02]  /*07e0*/  ULOP3.LUT UR7, UR5, 0x7, URZ, 0xc0, !UPT ;  /* 0x0000000705077892 */ /* 0x000fe4000f8ec0ff */
[----:B------:R-:W-:Y:S02]  /*07f0*/  ULOP3.LUT UR8, UR5, 0x3, URZ, 0xc0, !UPT ;  /* 0x0000000305087892 */ /* 0x000fe4000f8ec0ff */
[----:B------:R-:W-:Y:S02]  /*0800*/  UIADD3 UR4, UPT, UPT, UR7, -0x1, URZ ;  /* 0xffffffff07047890 */ /* 0x000fe4000fffe0ff */
[----:B------:R-:W-:Y:S02]  /*0810*/  ULOP3.LUT UR5, UR5, 0xfffffff8, URZ, 0xc0, !UPT ;  /* 0xfffffff805057892 */ /* 0x000fe4000f8ec0ff */
[----:B------:R-:W-:-:S03]  /*0820*/  UISETP.GE.U32.AND UP0, UPT, UR4, 0x3, UPT ;  /* 0x000000030400788c */ /* 0x000fc6000bf06070 */
[----:B------:R-:W-:-:S08]  /*0830*/  UMOV UR4, URZ ;  /* 0x000000ff00047c82 */ /* 0x000fd00008000000 */
.L_x_11:
[----:B0-----:R-:W0:Y:S01]  /*0840*/  LDCU.64 UR12, c[0x0][0x3e0] ;  /* 0x00007c00ff0c77ac */ /* 0x001e220008000a00 */
[----:B-1234-:R-:W-:Y:S01]  /*0850*/  IADD3 R7, P0, PT, R2, UR4, RZ ;  /* 0x0000000402077c10 */ /* 0x01efe2000ff1e0ff */
[----:B------:R-:W-:Y:S01]  /*0860*/  IMAD.MOV.U32 R9, RZ, RZ, RZ ;  /* 0x000000ffff097224 */ /* 0x000fe200078e00ff */
[----:B------:R-:W1:Y:S02]  /*0870*/  LDCU UR6, c[0x0][0x510] ;  /* 0x0000a200ff0677ac */ /* 0x000e640008000800 */
[----:B------:R-:W-:Y:S01]  /*0880*/  IADD3.X R10, PT, PT, RZ, R0, RZ, P0, !PT ;  /* 0x00000000ff0a7210 */ /* 0x000fe200007fe4ff */
[----:B------:R-:W-:Y:S01]  /*0890*/  IMAD.MOV.U32 R21, RZ, RZ, RZ ;  /* 0x000000ffff157224 */ /* 0x000fe200078e00ff */
[----:B0-----:R-:W-:-:S04]  /*08a0*/  LEA R6, P0, R7, UR12, 0x2 ;  /* 0x0000000c07067c11 */ /* 0x001fc8000f8010ff */
[----:B------:R-:W-:Y:S01]  /*08b0*/  LEA.HI.X R7, R7, UR13, R10, 0x2, P0 ;  /* 0x0000000d07077c11 */ /* 0x000fe200080f140a */
[----:B-1----:R-:W-:-:S04]  /*08c0*/  UISETP.GE.U32.AND UP1, UPT, UR6, 0x8, UPT ;  /* 0x000000080600788c */ /* 0x002fc8000bf26070 */
[----:B------:R0:W-:Y:S05]  /*08d0*/  STG.E desc[UR10][R6.64], RZ ;  /* 0x000000ff06007986 */ /* 0x0001ea000c10190a */
[----:B------:R-:W-:Y:S05]  /*08e0*/  BRA.U !UP1, `(.L_x_6) ;  /* 0x0000000109f47547 */ /* 0x000fea000b800000 */
[----:B------:R-:W-:Y:S02]  /*08f0*/  HFMA2 R21, -RZ, RZ, 0, 0 ;  /* 0x00000000ff157431 */ /* 0x000fe400000001ff */
[----:B------:R-:W-:Y:S01]  /*0900*/  IMAD.MOV.U32 R9, RZ, RZ, RZ ;  /* 0x000000ffff097224 */ /* 0x000fe200078e00ff */
[----:B------:R-:W1:Y:S06]  /*0910*/  LDCU.64 UR12, c[0x0][0x380] ;  /* 0x00007000ff0c77ac */ /* 0x000e6c0008000a00 */
.L_x_7:
[----:B--2---:R-:W2:Y:S01]  /*0920*/  LDC R20, c[0x0][0x50c] ;  /* 0x00014300ff147b82 */ /* 0x004ea20000000800 */
[----:B------:R-:W-:-:S05]  /*0930*/  IADD3 R13, P0, PT, R9, R4, RZ ;  /* 0x00000004090d7210 */ /* 0x000fca0007f1e0ff */
[----:B------:R-:W-:Y:S01]  /*0940*/  IMAD.X R14, RZ, RZ, R8, P0 ;  /* 0x000000ffff0e7224 */ /* 0x000fe200000e0608 */
[C---:B-1----:R-:W-:Y:S01]  /*0950*/  LEA R12, P0, R13.reuse, UR12, 0x2 ;  /* 0x0000000c0d0c7c11 */ /* 0x042fe2000f8010ff */
[----:B------:R-:W1:Y:S03]  /*0960*/  LDC.64 R18, c[0x0][0x390] ;  /* 0x0000e400ff127b82 */ /* 0x000e660000000a00 */
[----:B------:R-:W-:-:S05]  /*0970*/  LEA.HI.X R13, R13, UR13, R14, 0x2, P0 ;  /* 0x0000000d0d0d7c11 */ /* 0x000fca00080f140e */
[----:B------:R-:W3:Y:S01]  /*0980*/  LDG.E R14, desc[UR10][R12.64] ;  /* 0x0000000a0c0e7981 */ /* 0x000ee2000c1e1900 */
[----:B--2---:R-:W-:-:S04]  /*0990*/  IMAD R15, R9, R20, UR4 ;  /* 0x00000004090f7e24 */ /* 0x004fc8000f8e0214 */
[----:B-1----:R-:W-:-:S06]  /*09a0*/  IMAD.WIDE.U32 R10, R15, 0x4, R18 ;  /* 0x000000040f0a7825 */ /* 0x002fcc00078e0012 */
[----:B------:R-:W3:Y:S01]  /*09b0*/  LDG.E R10, desc[UR10][R10.64] ;  /* 0x0000000a0a0a7981 */ /* 0x000ee2000c1e1900 */
[----:B------:R-:W-:Y:S02]  /*09c0*/  IMAD.IADD R17, R15, 0x1, R20 ;  /* 0x000000010f117824 */ /* 0x000fe400078e0214 */
[----:B---3--:R-:W-:Y:S02]  /*09d0*/  FFMA R21, R10, R14, R21 ;  /* 0x0000000e0a157223 */ /* 0x008fe40000000015 */
[----:B------:R-:W-:-:S03]  /*09e0*/  IMAD.WIDE.U32 R14, R17, 0x4, R18 ;  /* 0x00000004110e7825 */ /* 0x000fc600078e0012 */
[----:B------:R1:W-:Y:S04]  /*09f0*/  STG.E desc[UR10][R6.64], R21 ;  /* 0x0000001506007986 */ /* 0x0003e8000c10190a */
[----:B------:R-:W2:Y:S04]  /*0a00*/  LDG.E R14, desc[UR10][R14.64] ;  /* 0x0000000a0e0e7981 */ /* 0x000ea8000c1e1900 */
[----:B------:R-:W2:Y:S01]  /*0a10*/  LDG.E R16, desc[UR10][R12.64+0x4] ;  /* 0x0000040a0c107981 */ /* 0x000ea2000c1e1900 */
[----:B------:R-:W-:Y:S02]  /*0a20*/  IMAD.IADD R25, R17, 0x1, R20 ;  /* 0x0000000111197824 */ /* 0x000fe400078e0214 */
[----:B--2---:R-:W-:-:S02]  /*0a30*/  FFMA R23, R14, R16, R21 ;  /* 0x000000100e177223 */ /* 0x004fc40000000015 */
[----:B------:R-:W-:-:S03]  /*0a40*/  IMAD.WIDE.U32 R16, R25, 0x4, R18 ;  /* 0x0000000419107825 */ /* 0x000fc600078e0012 */
[----:B------:R2:W-:Y:S04]  /*0a50*/  STG.E desc[UR10][R6.64], R23 ;  /* 0x0000001706007986 */ /* 0x0005e8000c10190a */
[----:B------:R-:W3:Y:S04]  /*0a60*/  LDG.E R16, desc[UR10][R16.64] ;  /* 0x0000000a10107981 */ /* 0x000ee8000c1e1900 */
[----:B------:R-:W3:Y:S01]  /*0a70*/  LDG.E R10, desc[UR10][R12.64+0x8] ;  /* 0x0000080a0c0a7981 */ /* 0x000ee2000c1e1900 */
[----:B------:R-:W-:Y:S01]  /*0a80*/  IADD3 R27, PT, PT, R25, R20, RZ ;  /* 0x00000014191b7210 */ /* 0x000fe20007ffe0ff */
[----:B---3--:R-:W-:-:S04]  /*0a90*/  FFMA R25, R16, R10, R23 ;  /* 0x0000000a10197223 */ /* 0x008fc80000000017 */
[C---:B------:R-:W-:Y:S01]  /*0aa0*/  IMAD.WIDE.U32 R10, R27.reuse, 0x4, R18 ;  /* 0x000000041b0a7825 */ /* 0x040fe200078e0012 */
[----:B------:R3:W-:Y:S05]  /*0ab0*/  STG.E desc[UR10][R6.64], R25 ;  /* 0x0000001906007986 */ /* 0x0007ea000c10190a */
[----:B------:R-:W1:Y:S04]  /*0ac0*/  LDG.E R10, desc[UR10][R10.64] ;  /* 0x0000000a0a0a7981 */ /* 0x000e68000c1e1900 */
[----:B------:R-:W1:Y:S01]  /*0ad0*/  LDG.E R14, desc[UR10][R12.64+0xc] ;  /* 0x00000c0a0c0e7981 */ /* 0x000e62000c1e1900 */
[----:B------:R-:W-:-:S02]  /*0ae0*/  IMAD.IADD R27, R27, 0x1, R20 ;  /* 0x000000011b1b7824 */ /* 0x000fc400078e0214 */
[----:B-1----:R-:W-:Y:S02]  /*0af0*/  FFMA R21, R10, R14, R25 ;  /* 0x0000000e0a157223 */ /* 0x002fe40000000019 */
        /* <DEDUP_REMOVED lines=10> */
[----:B------:R-:W-:Y:S02]  /*0ba0*/  IMAD.IADD R27, R27, 0x1, R20 ;  /* 0x000000011b1b7824 */ /* 0x000fe400078e0214 */
[----:B---3--:R-:W-:-:S02]  /*0bb0*/  FFMA R25, R16, R10, R23 ;  /* 0x0000000a10197223 */ /* 0x008fc40000000017 */
[----:B------:R-:W-:-:S03]  /*0bc0*/  IMAD.WIDE.U32 R10, R27, 0x4, R18 ;  /* 0x000000041b0a7825 */ /* 0x000fc600078e0012 */
[----:B------:R2:W-:Y:S04]  /*0bd0*/  STG.E desc[UR10][R6.64], R25 ;  /* 0x0000001906007986 */ /* 0x0005e8000c10190a */
[----:B------:R-:W3:Y:S04]  /*0be0*/  LDG.E R10, desc[UR10][R10.64] ;  /* 0x0000000a0a0a7981 */ /* 0x000ee8000c1e1900 */
[----:B------:R-:W3:Y:S01]  /*0bf0*/  LDG.E R14, desc[UR10][R12.64+0x18] ;  /* 0x0000180a0c0e7981 */ /* 0x000ee2000c1e1900 */
[----:B------:R-:W-:Y:S01]  /*0c00*/  IADD3 R15, PT, PT, R27, R20, RZ ;  /* 0x000000141b0f7210 */ /* 0x000fe20007ffe0ff */
[----:B---3--:R-:W-:-:S04]  /*0c10*/  FFMA R27, R10, R14, R25 ;  /* 0x0000000e0a1b7223 */ /* 0x008fc80000000019 */
[----:B------:R-:W-:Y:S01]  /*0c20*/  IMAD.WIDE.U32 R14, R15, 0x4, R18 ;  /* 0x000000040f0e7825 */ /* 0x000fe200078e0012 */
[----:B------:R2:W-:Y:S05]  /*0c30*/  STG.E desc[UR10][R6.64], R27 ;  /* 0x0000001b06007986 */ /* 0x0005ea000c10190a */
[----:B------:R-:W3:Y:S04]  /*0c40*/  LDG.E R14, desc[UR10][R14.64] ;  /* 0x0000000a0e0e7981 */ /* 0x000ee8000c1e1900 */
[----:B-1----:R-:W3:Y:S01]  /*0c50*/  LDG.E R21, desc[UR10][R12.64+0x1c] ;  /* 0x00001c0a0c157981 */ /* 0x002ee2000c1e1900 */
[----:B------:R-:W-:-:S05]  /*0c60*/  VIADD R9, R9, 0x8 ;  /* 0x0000000809097836 */ /* 0x000fca0000000000 */
[----:B------:R-:W-:Y:S01]  /*0c70*/  ISETP.NE.AND P0, PT, R9, UR5, PT ;  /* 0x0000000509007c0c */ /* 0x000fe2000bf05270 */
[----:B---3--:R-:W-:-:S05]  /*0c80*/  FFMA R21, R14, R21, R27 ;  /* 0x000000150e157223 */ /* 0x008fca000000001b */
[----:B------:R2:W-:Y:S07]  /*0c90*/  STG.E desc[UR10][R6.64], R21 ;  /* 0x0000001506007986 */ /* 0x0005ee000c10190a */
[----:B------:R-:W-:Y:S05]  /*0ca0*/  @P0 BRA `(.L_x_7) ;  /* 0xfffffffc001c0947 */ /* 0x000fea000383ffff */
[----:B------:R-:W-:-:S07]  /*0cb0*/  IMAD.U32 R9, RZ, RZ, UR5 ;  /* 0x00000005ff097e24 */ /* 0x000fce000f8e00ff */
.L_x_6:
[----:B------:R-:W-:-:S09]  /*0cc0*/  UISETP.NE.AND UP1, UPT, UR7, URZ, UPT ;  /* 0x000000ff0700728c */ /* 0x000fd2000bf25270 */
[----:B------:R-:W-:Y:S05]  /*0cd0*/  BRA.U !UP1, `(.L_x_8) ;  /* 0x00000005091c7547 */ /* 0x000fea000b800000 */
[----:B------:R-:W-:Y:S01]  /*0ce0*/  UISETP.NE.AND UP1, UPT, UR8, URZ, UPT ;  /* 0x000000ff0800728c */ /* 0x000fe2000bf25270 */
[----:B------:R-:W-:Y:S10]  /*0cf0*/  BRA.U !UP0, `(.L_x_9) ;  /* 0x0000000108807547 */ /* 0x000ff4000b800000 */
[----:B------:R-:W1:Y:S01]  /*0d00*/  LDC R20, c[0x0][0x50c] ;  /* 0x00014300ff147b82 */ /* 0x000e620000000800 */
[----:B------:R-:W3:Y:S01]  /*0d10*/  LDCU.64 UR12, c[0x0][0x380] ;  /* 0x00007000ff0c77ac */ /* 0x000ee20008000a00 */
[----:B------:R-:W-:-:S05]  /*0d20*/  IADD3 R13, P0, PT, R9, R4, RZ ;  /* 0x00000004090d7210 */ /* 0x000fca0007f1e0ff */
[----:B------:R-:W-:Y:S01]  /*0d30*/  IMAD.X R14, RZ, RZ, R8, P0 ;  /* 0x000000ffff0e7224 */ /* 0x000fe200000e0608 */
[----:B------:R-:W4:Y:S01]  /*0d40*/  LDC.64 R18, c[0x0][0x390] ;  /* 0x0000e400ff127b82 */ /* 0x000f220000000a00 */
[----:B---3--:R-:W-:-:S04]  /*0d50*/  LEA R12, P0, R13, UR12, 0x2 ;  /* 0x0000000c0d0c7c11 */ /* 0x008fc8000f8010ff */
[----:B------:R-:W-:Y:S01]  /*0d60*/  LEA.HI.X R13, R13, UR13, R14, 0x2, P0 ;  /* 0x0000000d0d0d7c11 */ /* 0x000fe200080f140e */
[----:B-1----:R-:W-:-:S04]  /*0d70*/  IMAD R15, R9, R20, UR4 ;  /* 0x00000004090f7e24 */ /* 0x002fc8000f8e0214 */
[----:B------:R-:W2:Y:S01]  /*0d80*/  LDG.E R14, desc[UR10][R12.64] ;  /* 0x0000000a0c0e7981 */ /* 0x000ea2000c1e1900 */
[----:B----4-:R-:W-:-:S06]  /*0d90*/  IMAD.WIDE.U32 R10, R15, 0x4, R18 ;  /* 0x000000040f0a7825 */ /* 0x010fcc00078e0012 */
[----:B------:R-:W2:Y:S01]  /*0da0*/  LDG.E R10, desc[UR10][R10.64] ;  /* 0x0000000a0a0a7981 */ /* 0x000ea2000c1e1900 */
[----:B------:R-:W-:Y:S01]  /*0db0*/  IADD3 R17, PT, PT, R15, R20, RZ ;  /* 0x000000140f117210 */ /* 0x000fe20007ffe0ff */
[----:B--2---:R-:W-:-:S04]  /*0dc0*/  FFMA R21, R10, R14, R21 ;  /* 0x0000000e0a157223 */ /* 0x004fc80000000015 */
[C---:B------:R-:W-:Y:S01]  /*0dd0*/  IMAD.WIDE.U32 R14, R17.reuse, 0x4, R18 ;  /* 0x00000004110e7825 */ /* 0x040fe200078e0012 */
[----:B------:R1:W-:Y:S05]  /*0de0*/  STG.E desc[UR10][R6.64], R21 ;  /* 0x0000001506007986 */ /* 0x0003ea000c10190a */
[----:B------:R-:W2:Y:S04]  /*0df0*/  LDG.E R14, desc[UR10][R14.64] ;  /* 0x0000000a0e0e7981 */ /* 0x000ea8000c1e1900 */
[----:B------:R-:W2:Y:S01]  /*0e00*/  LDG.E R16, desc[UR10][R12.64+0x4] ;  /* 0x0000040a0c107981 */ /* 0x000ea2000c1e1900 */
[----:B------:R-:W-:-:S02]  /*0e10*/  IMAD.IADD R25, R17, 0x1, R20 ;  /* 0x0000000111197824 */ /* 0x000fc400078e0214 */
[----:B--2---:R-:W-:Y:S02]  /*0e20*/  FFMA R23, R14, R16, R21 ;  /* 0x000000100e177223 */ /* 0x004fe40000000015 */
        /* <DEDUP_REMOVED lines=8> */
[----:B------:R-:W2:Y:S04]  /*0eb0*/  LDG.E R10, desc[UR10][R10.64] ;  /* 0x0000000a0a0a7981 */ /* 0x000ea8000c1e1900 */
[----:B-1----:R-:W2:Y:S01]  /*0ec0*/  LDG.E R21, desc[UR10][R12.64+0xc] ;  /* 0x00000c0a0c157981 */ /* 0x002ea2000c1e1900 */
[----:B------:R-:W-:Y:S02]  /*0ed0*/  VIADD R9, R9, 0x4 ;  /* 0x0000000409097836 */ /* 0x000fe40000000000 */
[----:B--2---:R-:W-:-:S05]  /*0ee0*/  FFMA R21, R10, R21, R25 ;  /* 0x000000150a157223 */ /* 0x004fca0000000019 */
[----:B------:R3:W-:Y:S02]  /*0ef0*/  STG.E desc[UR10][R6.64], R21 ;  /* 0x0000001506007986 */ /* 0x0007e4000c10190a */
.L_x_9:
[----:B------:R-:W-:Y:S05]  /*0f00*/  BRA.U !UP1, `(.L_x_8) ;  /* 0x0000000109907547 */ /* 0x000fea000b800000 */
[----:B------:R-:W-:Y:S02]  /*0f10*/  UISETP.NE.AND UP1, UPT, UR8, 0x1, UPT ;  /* 0x000000010800788c */ /* 0x000fe4000bf25270 */
[----:B------:R-:W-:-:S07]  /*0f20*/  ULOP3.LUT UP2, URZ, UR6, 0x1, URZ, 0xc0, !UPT ;  /* 0x0000000106ff7892 */ /* 0x000fce000f84c0ff */
[----:B------:R-:W-:Y:S05]  /*0f30*/  BRA.U !UP1, `(.L_x_10) ;  /* 0x0000000109507547 */ /* 0x000fea000b800000 */
[----:B------:R-:W1:Y:S01]  /*0f40*/  LDC R18, c[0x0][0x50c] ;  /* 0x00014300ff127b82 */ /* 0x000e620000000800 */
[----:B------:R-:W4:Y:S01]  /*0f50*/  LDCU.64 UR12, c[0x0][0x380] ;  /* 0x00007000ff0c77ac */ /* 0x000f220008000a00 */
[----:B------:R-:W-:-:S04]  /*0f60*/  IADD3 R15, P0, PT, R9, R4, RZ ;  /* 0x00000004090f7210 */ /* 0x000fc80007f1e0ff */
[----:B------:R-:W-:Y:S02]  /*0f70*/  IADD3.X R16, PT, PT, RZ, R8, RZ, P0, !PT ;  /* 0x00000008ff107210 */ /* 0x000fe400007fe4ff */
[----:B------:R-:W5:Y:S01]  /*0f80*/  LDC.64 R10, c[0x0][0x390] ;  /* 0x0000e400ff0a7b82 */ /* 0x000f620000000a00 */
[----:B----4-:R-:W-:-:S04]  /*0f90*/  LEA R14, P0, R15, UR12, 0x2 ;  /* 0x0000000c0f0e7c11 */ /* 0x010fc8000f8010ff */
[----:B------:R-:W-:Y:S01]  /*0fa0*/  LEA.HI.X R15, R15, UR13, R16, 0x2, P0 ;  /* 0x0000000d0f0f7c11 */ /* 0x000fe200080f1410 */
[----:B-1----:R-:W-:-:S04]  /*0fb0*/  IMAD R17, R9, R18, UR4 ;  /* 0x0000000409117e24 */ /* 0x002fc8000f8e0212 */
[----:B------:R-:W4:Y:S01]  /*0fc0*/  LDG.E R16, desc[UR10][R14.64] ;  /* 0x0000000a0e107981 */ /* 0x000f22000c1e1900 */
[----:B-----5:R-:W-:-:S06]  /*0fd0*/  IMAD.WIDE.U32 R12, R17, 0x4, R10 ;  /* 0x00000004110c7825 */ /* 0x020fcc00078e000a */
[----:B------:R-:W4:Y:S01]  /*0fe0*/  LDG.E R12, desc[UR10][R12.64] ;  /* 0x0000000a0c0c7981 */ /* 0x000f22000c1e1900 */
[----:B------:R-:W-:-:S04]  /*0ff0*/  IMAD.IADD R19, R17, 0x1, R18 ;  /* 0x0000000111137824 */ /* 0x000fc800078e0212 */
[----:B------:R-:W-:-:S04]  /*1000*/  IMAD.WIDE.U32 R10, R19, 0x4, R10 ;  /* 0x00000004130a7825 */ /* 0x000fc800078e000a */
[----:B----4-:R-:W-:-:S05]  /*1010*/  FFMA R17, R12, R16, R21 ;  /* 0x000000100c117223 */ /* 0x010fca0000000015 */
[----:B------:R1:W-:Y:S04]  /*1020*/  STG.E desc[UR10][R6.64], R17 ;  /* 0x0000001106007986 */ /* 0x0003e8000c10190a */
[----:B------:R-:W4:Y:S04]  /*1030*/  LDG.E R10, desc[UR10][R10.64] ;  /* 0x0000000a0a0a7981 */ /* 0x000f28000c1e1900 */
[----:B--23--:R-:W4:Y:S01]  /*1040*/  LDG.E R21, desc[UR10][R14.64+0x4] ;  /* 0x0000040a0e157981 */ /* 0x00cf22000c1e1900 */
[----:B------:R-:W-:Y:S02]  /*1050*/  VIADD R9, R9, 0x2 ;  /* 0x0000000209097836 */ /* 0x000fe40000000000 */
[----:B----4-:R-:W-:-:S05]  /*1060*/  FFMA R21, R10, R21, R17 ;  /* 0x000000150a157223 */ /* 0x010fca0000000011 */
[----:B------:R1:W-:Y:S02]  /*1070*/  STG.E desc[UR10][R6.64], R21 ;  /* 0x0000001506007986 */ /* 0x0003e4000c10190a */
.L_x_10:
[----:B------:R-:W-:Y:S05]  /*1080*/  BRA.U !UP2, `(.L_x_8) ;  /* 0x000000010a307547 */ /* 0x000fea000b800000 */
[----:B------:R-:W4:Y:S01]  /*1090*/  LDC R12, c[0x0][0x50c] ;  /* 0x00014300ff0c7b82 */ /* 0x000f220000000800 */
[----:B------:R-:W5:Y:S01]  /*10a0*/  LDCU.64 UR12, c[0x0][0x380] ;  /* 0x00007000ff0c77ac */ /* 0x000f620008000a00 */
[----:B------:R-:W-:-:S05]  /*10b0*/  IADD3 R13, P0, PT, R9, R4, RZ ;  /* 0x00000004090d7210 */ /* 0x000fca0007f1e0ff */
[----:B------:R-:W-:Y:S01]  /*10c0*/  IMAD.X R14, RZ, RZ, R8, P0 ;  /* 0x000000ffff0e7224 */ /* 0x000fe200000e0608 */
[----:B------:R-:W0:Y:S01]  /*10d0*/  LDC.64 R10, c[0x0][0x390] ;  /* 0x0000e400ff0a7b82 */ /* 0x000e220000000a00 */
[----:B----4-:R-:W-:Y:S01]  /*10e0*/  IMAD R9, R9, R12, UR4 ;  /* 0x0000000409097e24 */ /* 0x010fe2000f8e020c */
[----:B-----5:R-:W-:-:S04]  /*10f0*/  LEA R12, P0, R13, UR12, 0x2 ;  /* 0x0000000c0d0c7c11 */ /* 0x020fc8000f8010ff */
[----:B------:R-:W-:Y:S01]  /*1100*/  LEA.HI.X R13, R13, UR13, R14, 0x2, P0 ;  /* 0x0000000d0d0d7c11 */ /* 0x000fe200080f140e */
[----:B0-----:R-:W-:-:S04]  /*1110*/  IMAD.WIDE.U32 R10, R9, 0x4, R10 ;  /* 0x00000004090a7825 */ /* 0x001fc800078e000a */
[----:B------:R-:W1:Y:S04]  /*1120*/  LDG.E R12, desc[UR10][R12.64] ;  /* 0x0000000a0c0c7981 */ /* 0x000e68000c1e1900 */
[----:B------:R-:W1:Y:S02]  /*1130*/  LDG.E R10, desc[UR10][R10.64] ;  /* 0x0000000a0a0a7981 */ /* 0x000e64000c1e1900 */
[----:B-123--:R-:W-:-:S07]  /*1140*/  FFMA R21, R10, R12, R21 ;  /* 0x0000000c0a157223 */ /* 0x00efce0000000015 */
.L_x_8:
[----:B------:R-:W-:Y:S01]  /*1150*/  MOV R10, 0x3f000000 ;  /* 0x3f000000000a7802 */ /* 0x000fe20000000f00 */
[----:B------:R-:W-:Y:S01]  /*1160*/  IMAD.MOV.U32 R12, RZ, RZ, 0x437c0000 ;  /* 0x437c0000ff0c7424 */ /* 0x000fe200078e00ff */
[----:B------:R-:W4:Y:S03]  /*1170*/  LDCU UR6, c[0x0][0x50c] ;  /* 0x0000a180ff0677ac */ /* 0x000f260008000800 */
[----:B------:R-:W-:Y:S01]  /*1180*/  FFMA.SAT R9, R21, 0.0057249800302088260651, R10 ;  /* 0x3bbb989d15097823 */ /* 0x000fe2000000200a */
[----:B------:R-:W-:-:S03]  /*1190*/  UIADD3 UR4, UPT, UPT, UR4, 0x1, URZ ;  /* 0x0000000104047890 */ /* 0x000fc6000fffe0ff */
[----:B------:R-:W-:-:S04]  /*11a0*/  FFMA.RM R9, R9, R12, 12582913 ;  /* 0x4b40000109097423 */ /* 0x000fc8000000400c */
[C---:B------:R-:W-:Y:S01]  /*11b0*/  FADD R10, R9.reuse, -12583039 ;  /* 0xcb40007f090a7421 */ /* 0x040fe20000000000 */
[----:B------:R-:W-:-:S03]  /*11c0*/  IMAD.SHL.U32 R9, R9, 0x800000, RZ ;  /* 0x0080000009097824 */ /* 0x000fc600078e00ff */
[----:B------:R-:W-:Y:S01]  /*11d0*/  FFMA R10, R21, 1.4426950216293334961, -R10 ;  /* 0x3fb8aa3b150a7823 */ /* 0x000fe2000000080a */
[----:B----4-:R-:W-:-:S03]  /*11e0*/  UISETP.NE.AND UP1, UPT, UR4, UR6, UPT ;  /* 0x000000060400728c */ /* 0x010fc6000bf25270 */
[----:B------:R-:W-:-:S06]  /*11f0*/  FFMA R10, R21, 1.925963033500011079e-08, R10 ;  /* 0x32a57060150a7823 */ /* 0x000fcc000000000a */
[----:B------:R-:W4:Y:S02]  /*1200*/  MUFU.EX2 R10, R10 ;  /* 0x0000000a000a7308 */ /* 0x000f240000000800 */
[----:B----4-:R-:W-:-:S05]  /*1210*/  FMUL R9, R9, R10 ;  /* 0x0000000a09097220 */ /* 0x010fca0000400000 */
[----:B------:R4:W-:Y:S01]  /*1220*/  STG.E desc[UR10][R6.64], R9 ;  /* 0x0000000906007986 */ /* 0x0009e2000c10190a */
[----:B------:R-:W-:Y:S05]  /*1230*/  BRA.U UP1, `(.L_x_11) ;  /* 0xfffffff501807547 */ /* 0x000fea000b83ffff */
.L_x_0:
[----:B------:R-:W5:Y:S01]  /*1240*/  LDCU.64 UR4, c[0x0][0x420] ;  /* 0x00008400ff0477ac */ /* 0x000f620008000a00 */
[C---:B------:R-:W-:Y:S01]  /*1250*/  IMAD.SHL.U32 R34, R28.reuse, 0x4, RZ ;  /* 0x000000041c227824 */ /* 0x040fe200078e00ff */
[----:B---3--:R-:W-:-:S04]  /*1260*/  SHF.L.U64.HI R2, R28, 0x2, R29 ;  /* 0x000000021c027819 */ /* 0x008fc8000001021d */
[----:B-----5:R-:W-:-:S04]  /*1270*/  IADD3 R88, P0, PT, R34, UR4, RZ ;  /* 0x0000000422587c10 */ /* 0x020fc8000ff1e0ff */
[----:B------:R-:W-:Y:S01]  /*1280*/  IADD3.X R89, PT, PT, R2, UR5, RZ, P0, !PT ;  /* 0x0000000502597c10 */ /* 0x000fe200087fe4ff */
[----:B------:R-:W3:Y:S04]  /*1290*/  LDCU.64 UR4, c[0x0][0x410] ;  /* 0x00008200ff0477ac */ /* 0x000ee80008000a00 */
[----:B------:R-:W5:Y:S01]  /*12a0*/  LDG.E R3, desc[UR10][R88.64] ;  /* 0x0000000a58037981 */ /* 0x000f62000c1e1900 */
[----:B------:R-:W-:Y:S01]  /*12b0*/  UISETP.NE.AND UP0, UPT, UR6, URZ, UPT ;  /* 0x000000ff0600728c */ /* 0x000fe2000bf05270 */
[----:B---3--:R-:W-:-:S04]  /*12c0*/  IADD3 R86, P0, PT, R34, UR4, RZ ;  /* 0x0000000422567c10 */ /* 0x008fc8000ff1e0ff */
[----:B------:R-:W-:-:S05]  /*12d0*/  IADD3.X R87, PT, PT, R2, UR5, RZ, P0, !PT ;  /* 0x0000000502577c10 */ /* 0x000fca00087fe4ff */
[----:B-----5:R3:W-:Y:S01]  /*12e0*/  STG.E desc[UR10][R86.64], R3 ;  /* 0x0000000356007986 */ /* 0x0207e2000c10190a */
[----:B------:R-:W-:Y:S05]  /*12f0*/  BRA.U !UP0, `(.L_x_12) ;  /* 0x0000000d081c7547 */ /* 0x000fea000b800000 */
[----:B------:R-:W-:Y:S02]  /*1300*/  UIADD3 UR4, UPT, UPT, UR6, -0x1, URZ ;  /* 0xffffffff06047890 */ /* 0x000fe4000fffe0ff */
[----:B---3--:R-:W-:Y:S01]  /*1310*/  IMAD R3, R29, UR6, RZ ;  /* 0x000000061d037c24 */ /* 0x008fe2000f8e02ff */
[----:B------:R-:W-:Y:S02]  /*1320*/  ULOP3.LUT UR7, UR6, 0x7, URZ, 0xc0, !UPT ;  /* 0x0000000706077892 */ /* 0x000fe4000f8ec0ff */
[----:B012---:R-:W-:Y:S01]  /*1330*/  IMAD.WIDE.U32 R4, R28, UR6, RZ ;  /* 0x000000061c047c25 */ /* 0x007fe2000f8e00ff */
[----:B------:R-:W-:Y:S02]  /*1340*/  UISETP.GE.U32.AND UP2, UPT, UR4, 0x7, UPT ;  /* 0x000000070400788c */ /* 0x000fe4000bf46070 */
[----:B------:R-:W-:Y:S02]  /*1350*/  UISETP.NE.AND UP1, UPT, UR7, URZ, UPT ;  /* 0x000000ff0700728c */ /* 0x000fe4000bf25270 */
[----:B------:R-:W-:Y:S01]  /*1360*/  IADD3 R0, PT, PT, R5, R3, RZ ;  /* 0x0000000305007210 */ /* 0x000fe20007ffe0ff */
[----:B------:R-:W-:-:S04]  /*1370*/  UMOV UR4, URZ ;  /* 0x000000ff00047c82 */ /* 0x000fc80008000000 */
[----:B------:R-:W-:Y:S05]  /*1380*/  BRA.U !UP2, `(.L_x_13) ;  /* 0x000000050a487547 */ /* 0x000fea000b800000 */
[----:B------:R-:W0:Y:S01]  /*1390*/  LDCU.64 UR12, c[0x0][0x408] ;  /* 0x00008100ff0c77ac */ /* 0x000e220008000a00 */
[----:B------:R-:W1:Y:S01]  /*13a0*/  LDCU.64 UR14, c[0x0][0x3e0] ;  /* 0x00007c00ff0e77ac */ /* 0x000e620008000a00 */
[----:B------:R-:W2:Y:S01]  /*13b0*/  LDCU.64 UR8, c[0x0][0x3d8] ;  /* 0x00007b00ff0877ac */ /* 0x000ea20008000a00 */
[----:B------:R-:W-:Y:S01]  /*13c0*/  ULOP3.LUT UR4, UR6, 0xfffffff8, URZ, 0xc0, !UPT ;  /* 0xfffffff806047892 */ /* 0x000fe2000f8ec0ff */
[----:B------:R-:W-:-:S11]  /*13d0*/  UMOV UR5, URZ ;  /* 0x000000ff00057c82 */ /* 0x000fd60008000000 */
.L_x_14:
[----:B------:R-:W-:Y:S01]  /*13e0*/  IADD3 R14, P0, PT, R4, UR5, RZ ;  /* 0x00000005040e7c10 */ /* 0x000fe2000ff1e0ff */
[----:B---3--:R-:W3:Y:S04]  /*13f0*/  LDG.E R10, desc[UR10][R86.64] ;  /* 0x0000000a560a7981 */ /* 0x008ee8000c1e1900 */
[----:B------:R-:W-:Y:S02]  /*1400*/  IMAD.X R3, RZ, RZ, R0, P0 ;  /* 0x000000ffff037224 */ /* 0x000fe400000e0600 */
[----:B------:R-:W-:-:S03]  /*1410*/  IMAD.SHL.U32 R11, R14, 0x4, RZ ;  /* 0x000000040e0b7824 */ /* 0x000fc600078e00ff */
[----:B------:R-:W-:Y:S02]  /*1420*/  SHF.L.U64.HI R14, R14, 0x2, R3 ;  /* 0x000000020e0e7819 */ /* 0x000fe40000010203 */
[----:B-1--4-:R-:W-:-:S04]  /*1430*/  IADD3 R6, P0, PT, R11, UR14, RZ ;  /* 0x0000000e0b067c10 */ /* 0x012fc8000ff1e0ff */
[----:B------:R-:W-:-:S05]  /*1440*/  IADD3.X R7, PT, PT, R14, UR15, RZ, P0, !PT ;  /* 0x0000000f0e077c10 */ /* 0x000fca00087fe4ff */
[----:B------:R-:W3:Y:S01]  /*1450*/  LDG.E R3, desc[UR10][R6.64] ;  /* 0x0000000a06037981 */ /* 0x000ee2000c1e1900 */
[----:B--2---:R-:W-:-:S04]  /*1460*/  IADD3 R8, P0, PT, R11, UR8, RZ ;  /* 0x000000080b087c10 */ /* 0x004fc8000ff1e0ff */
[----:B------:R-:W-:Y:S01]  /*1470*/  IADD3.X R9, PT, PT, R14, UR9, RZ, P0, !PT ;  /* 0x000000090e097c10 */ /* 0x000fe200087fe4ff */
[----:B---3--:R-:W-:-:S05]  /*1480*/  FFMA R3, R3, R3, R10 ;  /* 0x0000000303037223 */ /* 0x008fca000000000a */
[----:B------:R1:W-:Y:S04]  /*1490*/  STG.E desc[UR10][R86.64], R3 ;  /* 0x0000000356007986 */ /* 0x0003e8000c10190a */
[----:B------:R-:W2:Y:S04]  /*14a0*/  LDG.E R13, desc[UR10][R6.64] ;  /* 0x0000000a060d7981 */ /* 0x000ea8000c1e1900 */
[----:B------:R-:W2:Y:S01]  /*14b0*/  LDG.E R12, desc[UR10][R8.64] ;  /* 0x0000000a080c7981 */ /* 0x000ea2000c1e1900 */
[----:B0-----:R-:W-:-:S04]  /*14c0*/  IADD3 R10, P0, PT, R11, UR12, RZ ;  /* 0x0000000c0b0a7c10 */ /* 0x001fc8000ff1e0ff */
[----:B------:R-:W-:Y:S01]  /*14d0*/  IADD3.X R11, PT, PT, R14, UR13, RZ, P0, !PT ;  /* 0x0000000d0e0b7c10 */ /* 0x000fe200087fe4ff */
[----:B--2---:R-:W-:-:S05]  /*14e0*/  FMUL R13, R12, R13 ;  /* 0x0000000d0c0d7220 */ /* 0x004fca0000400000 */
[----:B------:R0:W-:Y:S04]  /*14f0*/  STG.E desc[UR10][R10.64], R13 ;  /* 0x0000000d0a007986 */ /* 0x0001e8000c10190a */
[----:B------:R-:W2:Y:S04]  /*1500*/  LDG.E R12, desc[UR10][R6.64+0x4] ;  /* 0x0000040a060c7981 */ /* 0x000ea8000c1e1900 */
[----:B------:R-:W2:Y:S02]  /*1510*/  LDG.E R15, desc[UR10][R86.64] ;  /* 0x0000000a560f7981 */ /* 0x000ea4000c1e1900 */
[----:B--2---:R-:W-:-:S05]  /*1520*/  FFMA R15, R12, R12, R15 ;  /* 0x0000000c0c0f7223 */ /* 0x004fca000000000f */
[----:B------:R2:W-:Y:S04]  /*1530*/  STG.E desc[UR10][R86.64], R15 ;  /* 0x0000000f56007986 */ /* 0x0005e8000c10190a */
[----:B-1----:R-:W3:Y:S04]  /*1540*/  LDG.E R3, desc[UR10][R8.64+0x4] ;  /* 0x0000040a08037981 */ /* 0x002ee8000c1e1900 */
[----:B------:R-:W3:Y:S02]  /*1550*/  LDG.E R12, desc[UR10][R6.64+0x4] ;  /* 0x0000040a060c7981 */ /* 0x000ee4000c1e1900 */
[----:B---3--:R-:W-:-:S05]  /*1560*/  FMUL R3, R3, R12 ;  /* 0x0000000c03037220 */ /* 0x008fca0000400000 */
[----:B------:R1:W-:Y:S04]  /*1570*/  STG.E desc[UR10][R10.64+0x4], R3 ;  /* 0x000004030a007986 */ /* 0x0003e8000c10190a */
[----:B------:R-:W3:Y:S04]  /*1580*/  LDG.E R12, desc[UR10][R6.64+0x8] ;  /* 0x0000080a060c7981 */ /* 0x000ee8000c1e1900 */
[----:B------:R-:W3:Y:S02]  /*1590*/  LDG.E R17, desc[UR10][R86.64] ;  /* 0x0000000a56117981 */ /* 0x000ee4000c1e1900 */
[----:B---3--:R-:W-:-:S05]  /*15a0*/  FFMA R17, R12, R12, R17 ;  /* 0x0000000c0c117223 */ /* 0x008fca0000000011 */
[----:B------:R3:W-:Y:S04]  /*15b0*/  STG.E desc[UR10][R86.64], R17 ;  /* 0x0000001156007986 */ /* 0x0007e8000c10190a */
[----:B------:R-:W4:Y:S04]  /*15c0*/  LDG.E R12, desc[UR10][R8.64+0x8] ;  /* 0x0000080a080c7981 */ /* 0x000f28000c1e1900 */
[----:B0-----:R-:W4:Y:S02]  /*15d0*/  LDG.E R13, desc[UR10][R6.64+0x8] ;  /* 0x0000080a060d7981 */ /* 0x001f24000c1e1900 */
[----:B----4-:R-:W-:-:S05]  /*15e0*/  FMUL R13, R12, R13 ;  /* 0x0000000d0c0d7220 */ /* 0x010fca0000400000 */
[----:B------:R0:W-:Y:S04]  /*15f0*/  STG.E desc[UR10][R10.64+0x8], R13 ;  /* 0x0000080d0a007986 */ /* 0x0001e8000c10190a */
[----:B------:R-:W4:Y:S04]  /*1600*/  LDG.E R12, desc[UR10][R6.64+0xc] ;  /* 0x00000c0a060c7981 */ /* 0x000f28000c1e1900 */
[----:B--2---:R-:W4:Y:S02]  /*1610*/  LDG.E R15, desc[UR10][R86.64] ;  /* 0x0000000a560f7981 */ /* 0x004f24000c1e1900 */
[----:B----4-:R-:W-:-:S05]  /*1620*/  FFMA R15, R12, R12, R15 ;  /* 0x0000000c0c0f7223 */ /* 0x010fca000000000f */
[----:B------:R2:W-:Y:S04]  /*1630*/  STG.E desc[UR10][R86.64], R15 ;  /* 0x0000000f56007986 */ /* 0x0005e8000c10190a */
[----:B-1----:R-:W4:Y:S04]  /*1640*/  LDG.E R3, desc[UR10][R8.64+0xc] ;  /* 0x00000c0a08037981 */ /* 0x002f28000c1e1900 */
[----:B------:R-:W4:Y:S02]  /*1650*/  LDG.E R12, desc[UR10][R6.64+0xc] ;  /* 0x00000c0a060c7981 */ /* 0x000f24000c1e1900 */
[----:B----4-:R-:W-:-:S05]  /*1660*/  FMUL R3, R3, R12 ;  /* 0x0000000c03037220 */ /* 0x010fca0000400000 */
[----:B------:R1:W-:Y:S04]  /*1670*/  STG.E desc[UR10][R10.64+0xc], R3 ;  /* 0x00000c030a007986 */ /* 0x0003e8000c10190a */
[----:B------:R-:W4:Y:S04]  /*1680*/  LDG.E R12, desc[UR10][R6.64+0x10] ;  /* 0x0000100a060c7981 */ /* 0x000f28000c1e1900 */
[----:B---3--:R-:W4:Y:S02]  /*1690*/  LDG.E R17, desc[UR10][R86.64] ;  /* 0x0000000a56117981 */ /* 0x008f24000c1e1900 */
[----:B----4-:R-:W-:-:S05]  /*16a0*/  FFMA R17, R12, R12, R17 ;  /* 0x0000000c0c117223 */ /* 0x010fca0000000011 */
        /* <DEDUP_REMOVED lines=25> */
[----:B-1----:R-:W2:Y:S04]  /*1840*/  LDG.E R3, desc[UR10][R8.64+0x1c] ;  /* 0x00001c0a08037981 */ /* 0x002ea8000c1e1900 */
[----:B------:R-:W2:Y:S01]  /*1850*/  LDG.E R12, desc[UR10][R6.64+0x1c] ;  /* 0x00001c0a060c7981 */ /* 0x000ea2000c1e1900 */
[----:B------:R-:W-:-:S04]  /*1860*/  UIADD3 UR5, UPT, UPT, UR5, 0x8, URZ ;  /* 0x0000000805057890 */ /* 0x000fc8000fffe0ff */
[----:B------:R-:W-:Y:S01]  /*1870*/  UISETP.NE.AND UP2, UPT, UR5, UR4, UPT ;  /* 0x000000040500728c */ /* 0x000fe2000bf45270 */
[----:B--2---:R-:W-:-:S05]  /*1880*/  FMUL R3, R3, R12 ;  /* 0x0000000c03037220 */ /* 0x004fca0000400000 */
[----:B------:R3:W-:Y:S03]  /*1890*/  STG.E desc[UR10][R10.64+0x1c], R3 ;  /* 0x00001c030a007986 */ /* 0x0007e6000c10190a */
[----:B------:R-:W-:Y:S05]  /*18a0*/  BRA.U UP2, `(.L_x_14) ;  /* 0xfffffff902cc7547 */ /* 0x000fea000b83ffff */
.L_x_13:
[----:B------:R-:W-:Y:S05]  /*18b0*/  BRA.U !UP1, `(.L_x_12) ;  /* 0x0000000509ac7547 */ /* 0x000fea000b800000 */
[----:B------:R-:W-:Y:S02]  /*18c0*/  UISETP.GE.U32.AND UP1, UPT, UR7, 0x4, UPT ;  /* 0x000000040700788c */ /* 0x000fe4000bf26070 */
[----:B------:R-:W-:-:S04]  /*18d0*/  ULOP3.LUT UR5, UR6, 0x3, URZ, 0xc0, !UPT ;  /* 0x0000000306057892 */ /* 0x000fc8000f8ec0ff */
[----:B------:R-:W-:-:S03]  /*18e0*/  UISETP.NE.AND UP2, UPT, UR5, URZ, UPT ;  /* 0x000000ff0500728c */ /* 0x000fc6000bf45270 */
[----:B------:R-:W-:Y:S08]  /*18f0*/  BRA.U !UP1, `(.L_x_15) ;  /* 0x0000000109b87547 */ /* 0x000ff0000b800000 */
[----:B------:R-:W4:Y:S01]  /*1900*/  LDCU.64 UR8, c[0x0][0x3e0] ;  /* 0x00007c00ff0877ac */ /* 0x000f220008000a00 */
[----:B------:R-:W-:Y:S01]  /*1910*/  IADD3 R14, P0, PT, R4, UR4, RZ ;  /* 0x00000004040e7c10 */ /* 0x000fe2000ff1e0ff */
[----:B---3--:R-:W2:Y:S03]  /*1920*/  LDG.E R10, desc[UR10][R86.64] ;  /* 0x0000000a560a7981 */ /* 0x008ea6000c1e1900 */
[----:B------:R-:W-:Y:S01]  /*1930*/  SHF.L.U32 R11, R14, 0x2, RZ ;  /* 0x000000020e0b7819 */ /* 0x000fe200000006ff */
[----:B------:R-:W-:-:S05]  /*1940*/  IMAD.X R3, RZ, RZ, R0, P0 ;  /* 0x000000ffff037224 */ /* 0x000fca00000e0600 */
[----:B------:R-:W-:Y:S02]  /*1950*/  SHF.L.U64.HI R14, R14, 0x2, R3 ;  /* 0x000000020e0e7819 */ /* 0x000fe40000010203 */
[----:B----4-:R-:W-:-:S04]  /*1960*/  IADD3 R6, P0, PT, R11, UR8, RZ ;  /* 0x000000080b067c10 */ /* 0x010fc8000ff1e0ff */
[----:B------:R-:W-:Y:S01]  /*1970*/  IADD3.X R7, PT, PT, R14, UR9, RZ, P0, !PT ;  /* 0x000000090e077c10 */ /* 0x000fe200087fe4ff */
[----:B------:R-:W0:Y:S04]  /*1980*/  LDCU.64 UR8, c[0x0][0x3d8] ;  /* 0x00007b00ff0877ac */ /* 0x000e280008000a00 */
[----:B------:R-:W2:Y:S01]  /*1990*/  LDG.E R3, desc[UR10][R6.64] ;  /* 0x0000000a06037981 */ /* 0x000ea2000c1e1900 */
[----:B0-----:R-:W-:-:S04]  /*19a0*/  IADD3 R8, P0, PT, R11, UR8, RZ ;  /* 0x000000080b087c10 */ /* 0x001fc8000ff1e0ff */
[----:B------:R-:W-:Y:S01]  /*19b0*/  IADD3.X R9, PT, PT, R14, UR9, RZ, P0, !PT ;  /* 0x000000090e097c10 */ /* 0x000fe200087fe4ff */
[----:B------:R-:W0:Y:S01]  /*19c0*/  LDCU.64 UR8, c[0x0][0x408] ;  /* 0x00008100ff0877ac */ /* 0x000e220008000a00 */
[----:B--2---:R-:W-:-:S05]  /*19d0*/  FFMA R3, R3, R3, R10 ;  /* 0x0000000303037223 */ /* 0x004fca000000000a */
        /* <DEDUP_REMOVED lines=29> */
[----:B------:R-:W-:Y:S01]  /*1bb0*/  UIADD3 UR4, UPT, UPT, UR4, 0x4, URZ ;  /* 0x0000000404047890 */ /* 0x000fe2000fffe0ff */
[----:B--2---:R-:W-:-:S05]  /*1bc0*/  FMUL R3, R3, R12 ;  /* 0x0000000c03037220 */ /* 0x004fca0000400000 */
[----:B------:R3:W-:Y:S06]  /*1bd0*/  STG.E desc[UR10][R10.64+0xc], R3 ;  /* 0x00000c030a007986 */ /* 0x0007ec000c10190a */
.L_x_15:
[----:B------:R-:W-:Y:S05]  /*1be0*/  BRA.U !UP2, `(.L_x_12) ;  /* 0x000000010ae07547 */ /* 0x000fea000b800000 */
[----:B------:R-:W-:Y:S02]  /*1bf0*/  UISETP.NE.AND UP1, UPT, UR5, 0x1, UPT ;  /* 0x000000010500788c */ /* 0x000fe4000bf25270 */
[----:B------:R-:W-:-:S04]  /*1c00*/  ULOP3.LUT UR7, UR6, 0x1, URZ, 0xc0, !UPT ;  /* 0x0000000106077892 */ /* 0x000fc8000f8ec0ff */
[----:B------:R-:W-:-:S03]  /*1c10*/  UISETP.NE.U32.AND UP2, UPT, UR7, 0x1, UPT ;  /* 0x000000010700788c */ /* 0x000fc6000bf45070 */
[----:B------:R-:W-:Y:S08]  /*1c20*/  BRA.U !UP1, `(.L_x_16) ;  /* 0x0000000109787547 */ /* 0x000ff0000b800000 */
[----:B------:R-:W0:Y:S01]  /*1c30*/  LDCU.64 UR8, c[0x0][0x3e0] ;  /* 0x00007c00ff0877ac */ /* 0x000e220008000a00 */
[----:B---3--:R-:W-:Y:S01]  /*1c40*/  IADD3 R3, P0, PT, R4, UR4, RZ ;  /* 0x0000000404037c10 */ /* 0x008fe2000ff1e0ff */
[----:B------:R-:W2:Y:S04]  /*1c50*/  LDG.E R10, desc[UR10][R86.64] ;  /* 0x0000000a560a7981 */ /* 0x000ea8000c1e1900 */
[----:B----4-:R-:W-:Y:S02]  /*1c60*/  IMAD.X R6, RZ, RZ, R0, P0 ;  /* 0x000000ffff067224 */ /* 0x010fe400000e0600 */
[----:B------:R-:W-:-:S03]  /*1c70*/  IMAD.SHL.U32 R14, R3, 0x4, RZ ;  /* 0x00000004030e7824 */ /* 0x000fc600078e00ff */
[----:B------:R-:W-:Y:S02]  /*1c80*/  SHF.L.U64.HI R11, R3, 0x2, R6 ;  /* 0x00000002030b7819 */ /* 0x000fe40000010206 */
[----:B0-----:R-:W-:-:S04]  /*1c90*/  IADD3 R6, P0, PT, R14, UR8, RZ ;  /* 0x000000080e067c10 */ /* 0x001fc8000ff1e0ff */
        /* <DEDUP_REMOVED lines=18> */
[----:B-1----:R-:W2:Y:S04]  /*1dc0*/  LDG.E R3, desc[UR10][R8.64+0x4] ;  /* 0x0000040a08037981 */ /* 0x002ea8000c1e1900 */
[----:B------:R-:W2:Y:S01]  /*1dd0*/  LDG.E R12, desc[UR10][R6.64+0x4] ;  /* 0x0000040a060c7981 */ /* 0x000ea2000c1e1900 */
[----:B------:R-:W-:Y:S01]  /*1de0*/  UIADD3 UR4, UPT, UPT, UR4, 0x2, URZ ;  /* 0x0000000204047890 */ /* 0x000fe2000fffe0ff */
[----:B--2---:R-:W-:-:S05]  /*1df0*/  FMUL R3, R3, R12 ;  /* 0x0000000c03037220 */ /* 0x004fca0000400000 */
[----:B------:R0:W-:Y:S06]  /*1e00*/  STG.E desc[UR10][R10.64+0x4], R3 ;  /* 0x000004030a007986 */ /* 0x0001ec000c10190a */
.L_x_16:
[----:B------:R-:W-:Y:S05]  /*1e10*/  BRA.U UP2, `(.L_x_12) ;  /* 0x0000000102547547 */ /* 0x000fea000b800000 */
[----:B------:R-:W1:Y:S01]  /*1e20*/  LDCU.64 UR8, c[0x0][0x3e0] ;  /* 0x00007c00ff0877ac */ /* 0x000e620008000a00 */
[----:B------:R-:W-:Y:S01]  /*1e30*/  IADD3 R4, P0, PT, R4, UR4, RZ ;  /* 0x0000000404047c10 */ /* 0x000fe2000ff1e0ff */
[----:B0--3--:R-:W2:Y:S01]  /*1e40*/  LDG.E R3, desc[UR10][R86.64] ;  /* 0x0000000a56037981 */ /* 0x009ea2000c1e1900 */
[----:B------:R-:W0:Y:S02]  /*1e50*/  LDCU.64 UR4, c[0x0][0x3d8] ;  /* 0x00007b00ff0477ac */ /* 0x000e240008000a00 */
[----:B------:R-:W-:Y:S01]  /*1e60*/  SHF.L.U32 R8, R4, 0x2, RZ ;  /* 0x0000000204087819 */ /* 0x000fe200000006ff */
[----:B----4-:R-:W-:-:S05]  /*1e70*/  IMAD.X R9, RZ, RZ, R0, P0 ;  /* 0x000000ffff097224 */ /* 0x010fca00000e0600 */
[----:B------:R-:W-:Y:S02]  /*1e80*/  SHF.L.U64.HI R9, R4, 0x2, R9 ;  /* 0x0000000204097819 */ /* 0x000fe40000010209 */
[----:B-1----:R-:W-:-:S04]  /*1e90*/  IADD3 R4, P0, PT, R8, UR8, RZ ;  /* 0x0000000808047c10 */ /* 0x002fc8000ff1e0ff */
[----:B------:R-:W-:-:S05]  /*1ea0*/  IADD3.X R5, PT, PT, R9, UR9, RZ, P0, !PT ;  /* 0x0000000909057c10 */ /* 0x000fca00087fe4ff */
        /* <DEDUP_REMOVED lines=11> */
[----:B------:R1:W-:Y:S03]  /*1f60*/  STG.E desc[UR10][R8.64], R11 ;  /* 0x0000000b08007986 */ /* 0x0003e6000c10190a */
.L_x_12:
[----:B------:R-:W5:Y:S01]  /*1f70*/  LDCU.64 UR4, c[0x0][0x4b0] ;  /* 0x00009600ff0477ac */ /* 0x000f620008000a00 */
[----:B------:R-:W-:Y:S01]  /*1f80*/  IMAD.MOV.U32 R42, RZ, RZ, 0x1 ;  /* 0x00000001ff2a7424 */ /* 0x000fe200078e00ff */
[----:B------:R-:W2:Y:S01]  /*1f90*/  LDCU.64 UR8, c[0x0][0x488] ;  /* 0x00009100ff0877ac */ /* 0x000ea20008000a00 */
[----:B------:R-:W4:Y:S01]  /*1fa0*/  LDCU.64 UR12, c[0x0][0x388] ;  /* 0x00007100ff0c77ac */ /* 0x000f220008000a00 */
[----:B------:R-:W0:Y:S01]  /*1fb0*/  LDCU.64 UR14, c[0x0][0x430] ;  /* 0x00008600ff0e77ac */ /* 0x000e220008000a00 */
[----:B------:R-:W3:Y:S01]  /*1fc0*/  LDCU.64 UR16, c[0x0][0x440] ;  /* 0x00008800ff1077ac */ /* 0x000ee20008000a00 */
[----:B-----5:R-:W-:Y:S01]  /*1fd0*/  IADD3 R84, P0, PT, R28, UR4, RZ ;  /* 0x000000041c547c10 */ /* 0x020fe2000ff1e0ff */
[----:B------:R-:W1:Y:S01]  /*1fe0*/  LDCU UR18, c[0x0][0x50c] ;  /* 0x0000a180ff1277ac */ /* 0x000e620008000800 */
[----:B--2---:R-:W-:Y:S02]  /*1ff0*/  IADD3 R82, P1, PT, R34, UR8, RZ ;  /* 0x0000000822527c10 */ /* 0x004fe4000ff3e0ff */
[----:B------:R-:W-:Y:S01]  /*2000*/  IADD3.X R85, PT, PT, R29, UR5, RZ, P0, !PT ;  /* 0x000000051d557c10 */ /* 0x000fe200087fe4ff */
[----:B------:R-:W2:Y:S01]  /*2010*/  LDCU UR20, c[0x0][0x4e0] ;  /* 0x00009c00ff1477ac */ /* 0x000ea20008000800 */
[----:B------:R-:W-:-:S03]  /*2020*/  IADD3.X R83, PT, PT, R2, UR9, RZ, P1, !PT ;  /* 0x0000000902537c10 */ /* 0x000fc60008ffe4ff */
[----:B------:R1:W-:Y:S01]  /*2030*/  STG.E.U8 desc[UR10][R84.64], R42 ;  /* 0x0000002a54007986 */ /* 0x0003e2000c10110a */
[C---:B0-----:R-:W-:Y:S01]  /*2040*/  IADD3 R78, P2, PT, R34.reuse, UR14, RZ ;  /* 0x0000000e224e7c10 */ /* 0x041fe2000ff5e0ff */
[----:B------:R-:W0:Y:S02]  /*2050*/  LDCU UR19, c[0x0][0x4f0] ;  /* 0x00009e00ff1377ac */ /* 0x000e240008000800 */
[----:B------:R0:W-:Y:S01]  /*2060*/  STG.E desc[UR10][R82.64], RZ ;  /* 0x000000ff52007986 */ /* 0x0001e2000c10190a */
[C---:B---3--:R-:W-:Y:S01]  /*2070*/  IADD3 R76, P3, PT, R34.reuse, UR16, RZ ;  /* 0x00000010224c7c10 */ /* 0x048fe2000ff7e0ff */
[----:B------:R-:W3:Y:S02]  /*2080*/  LDCU.64 UR4, c[0x0][0x408] ;  /* 0x00008100ff0477ac */ /* 0x000ee40008000a00 */
[----:B------:R-:W5:Y:S01]  /*2090*/  LDG.E.U8 R0, desc[UR10][R84.64] ;  /* 0x0000000a54007981 */ /* 0x000f62000c1e1100 */
[----:B----4-:R-:W-:Y:S01]  /*20a0*/  IADD3 R80, P1, PT, R34, UR12, RZ ;  /* 0x0000000c22507c10 */ /* 0x010fe2000ff3e0ff */
[----:B------:R-:W4:Y:S01]  /*20b0*/  LDCU.64 UR8, c[0x0][0x3f0] ;  /* 0x00007e00ff0877ac */ /* 0x000f220008000a00 */
[C---:B------:R-:W-:Y:S01]  /*20c0*/  IADD3.X R79, PT, PT, R2.reuse, UR15, RZ, P2, !PT ;  /* 0x0000000f024f7c10 */ /* 0x040fe200097fe4ff */
[----:B------:R-:W-:Y:S01]  /*20d0*/  BSSY.RECONVERGENT B3, `(.L_x_17) ;  /* 0x00001ac000037945 */ /* 0x000fe20003800200 */
[----:B------:R-:W-:-:S02]  /*20e0*/  IADD3.X R81, PT, PT, R2, UR13, RZ, P1, !PT ;  /* 0x0000000d02517c10 */ /* 0x000fc40008ffe4ff */
[----:B------:R-:W-:Y:S02]  /*20f0*/  IADD3.X R77, PT, PT, R2, UR17, RZ, P3, !PT ;  /* 0x00000011024d7c10 */ /* 0x000fe40009ffe4ff */
[----:B-----5:R-:W-:-:S13]  /*2100*/  ISETP.NE.AND P0, PT, R0, RZ, PT ;  /* 0x000000ff0000720c */ /* 0x020fda0003f05270 */
[----:B01234-:R-:W-:Y:S05]  /*2110*/  @!P0 BRA `(.L_x_18) ;  /* 0x00000018009c8947 */ /* 0x01ffea0003800000 */
[----:B------:R-:W-:Y:S01]  /*2120*/  I2FP.F32.U32 R6, UR6 ;  /* 0x0000000600067c45 */ /* 0x000fe20008201000 */
[----:B------:R-:W-:Y:S06]  /*2130*/  BRA.U !UP0, `(.L_x_19) ;  /* 0x0000001508d87547 */ /* 0x000fec000b800000 */
[----:B------:R-:W-:Y:S01]  /*2140*/  IMAD R7, R29, UR6, RZ ;  /* 0x000000061d077c24 */ /* 0x000fe2000f8e02ff */
[----:B------:R-:W-:Y:S01]  /*2150*/  BSSY.RECONVERGENT B2, `(.L_x_20) ;  /* 0x0000173000027945 */ /* 0x000fe20003800200 */
[----:B------:R-:W-:-:S04]  /*2160*/  IMAD.WIDE.U32 R4, R28, UR6, RZ ;  /* 0x000000061c047c25 */ /* 0x000fc8000f8e00ff */
[----:B------:R-:W-:-:S07]  /*2170*/  IMAD.IADD R7, R5, 0x1, R7 ;  /* 0x0000000105077824 */ /* 0x000fce00078e0207 */
.L_x_54:
[----:B------:R-:W2:Y:S02]  /*2180*/  LDG.E R0, desc[UR10][R82.64] ;  /* 0x0000000a52007981 */ /* 0x000ea4000c1e1900 */
[----:B0-2---:R-:W-:-:S05]  /*2190*/  VIADD R3, R0, 0x1 ;  /* 0x0000000100037836 */ /* 0x005fca0000000000 */
[----:B------:R0:W-:Y:S04]  /*21a0*/  STG.E desc[UR10][R82.64], R3 ;  /* 0x0000000352007986 */ /* 0x0001e8000c10190a */
[----:B------:R-:W2:Y:S01]  /*21b0*/  LDG.E R9, desc[UR10][R80.64] ;  /* 0x0000000a50097981 */ /* 0x000ea2000c1e1900 */
[----:B------:R-:W-:-:S03]  /*21c0*/  HFMA2 R11, -RZ, RZ, 0, 0 ;  /* 0x00000000ff0b7431 */ /* 0x000fc600000001ff */
[----:B--2---:R0:W-:Y:S04]  /*21d0*/  STG.E desc[UR10][R78.64], R9 ;  /* 0x000000094e007986 */ /* 0x0041e8000c10190a */
[----:B------:R0:W-:Y:S02]  /*21e0*/  STG.E desc[UR10][R76.64], RZ ;  /* 0x000000ff4c007986 */ /* 0x0001e4000c10190a */
.L_x_49:
[----:B01----:R-:W-:Y:S01]  /*21f0*/  IADD3 R3, P0, PT, R11, R4, RZ ;  /* 0x000000040b037210 */ /* 0x003fe20007f1e0ff */
[----:B------:R-:W2:Y:S04]  /*2200*/  LDG.E R0, desc[UR10][R80.64] ;  /* 0x0000000a50007981 */ /* 0x000ea8000c1e1900 */
[----:B------:R-:W-:Y:S02]  /*2210*/  IMAD.X R8, RZ, RZ, R7, P0 ;  /* 0x000000ffff087224 */ /* 0x000fe400000e0607 */
[----:B------:R-:W-:-:S03]  /*2220*/  IMAD.SHL.U32 R15, R3, 0x4, RZ ;  /* 0x00000004030f7824 */ /* 0x000fc600078e00ff */
[----:B------:R-:W-:Y:S02]  /*2230*/  SHF.L.U64.HI R14, R3, 0x2, R8 ;  /* 0x00000002030e7819 */ /* 0x000fe40000010208 */
[----:B------:R-:W-:-:S04]  /*2240*/  IADD3 R8, P0, PT, R15, UR4, RZ ;  /* 0x000000040f087c10 */ /* 0x000fc8000ff1e0ff */
[----:B------:R-:W-:-:S05]  /*2250*/  IADD3.X R9, PT, PT, R14, UR5, RZ, P0, !PT ;  /* 0x000000050e097c10 */ /* 0x000fca00087fe4ff */
[----:B------:R-:W3:Y:S01]  /*2260*/  LDG.E R3, desc[UR10][R8.64] ;  /* 0x0000000a08037981 */ /* 0x000ee2000c1e1900 */
[----:B------:R-:W-:Y:S01]  /*2270*/  VIADD R11, R11, 0x1 ;  /* 0x000000010b0b7836 */ /* 0x000fe20000000000 */
[----:B------:R-:W-:Y:S04]  /*2280*/  BSSY.RECONVERGENT B4, `(.L_x_21) ;  /* 0x000000d000047945 */ /* 0x000fe80003800200 */
[----:B------:R-:W-:Y:S01]  /*2290*/  ISETP.NE.AND P4, PT, R11, UR18, PT ;  /* 0x000000120b007c0c */ /* 0x000fe2000bf85270 */
[----:B--2---:R-:W0:Y:S02]  /*22a0*/  MUFU.RCP R13, R0 ;  /* 0x00000000000d7308 */ /* 0x004e240000001000 */
[----:B0-----:R-:W-:-:S06]  /*22b0*/  FFMA R10, -R0, R13, 1 ;  /* 0x3f800000000a7423 */ /* 0x001fcc000000010d */
[----:B---3--:R-:W0:Y:S01]  /*22c0*/  FCHK P0, R3, R0 ;  /* 0x0000000003007302 */ /* 0x008e220000000000 */
[----:B------:R-:W-:-:S04]  /*22d0*/  FFMA R10, R13, R10, R13 ;  /* 0x0000000a0d0a7223 */ /* 0x000fc8000000000d */
[----:B------:R-:W-:-:S04]  /*22e0*/  FFMA R13, R3, R10, RZ ;  /* 0x0000000a030d7223 */ /* 0x000fc800000000ff */
[----:B------:R-:W-:-:S04]  /*22f0*/  FFMA R12, -R0, R13, R3 ;  /* 0x0000000d000c7223 */ /* 0x000fc80000000103 */
[----:B------:R-:W-:Y:S01]  /*2300*/  FFMA R12, R10, R12, R13 ;  /* 0x0000000c0a0c7223 */ /* 0x000fe2000000000d */
[----:B0-----:R-:W-:Y:S06]  /*2310*/  @!P0 BRA `(.L_x_22) ;  /* 0x00000000000c8947 */ /* 0x001fec0003800000 */
[----:B------:R-:W-:-:S07]  /*2320*/  MOV R8, 0x2340 ;  /* 0x0000234000087802 */ /* 0x000fce0000000f00 */
[----:B------:R-:W-:Y:S05]  /*2330*/  CALL.REL.NOINC `($__internal_3_$__cuda_sm3x_div_rn_noftz_f32_slowpath) ;  /* 0x000001a800647944 */ /* 0x000fea0003c00000 */
[----:B------:R-:W-:-:S07]  /*2340*/  MOV R12, R0 ;  /* 0x00000000000c7202 */ /* 0x000fce0000000f00 */
.L_x_22:
[----:B------:R-:W-:Y:S05]  /*2350*/  BSYNC.RECONVERGENT B4 ;  /* 0x0000000000047941 */ /* 0x000fea0003800200 */
.L_x_21:
[----:B------:R-:W-:Y:S01]  /*2360*/  IADD3 R8, P0, PT, R15, UR8, RZ ;  /* 0x000000080f087c10 */ /* 0x000fe2000ff1e0ff */
[----:B------:R-:W-:Y:S01]  /*2370*/  BSSY.RECONVERGENT B4, `(.L_x_23) ;  /* 0x000008c000047945 */ /* 0x000fe20003800200 */
[----:B------:R-:W-:Y:S02]  /*2380*/  FADD R13, |R12|, -RZ ;  /* 0x800000ff0c0d7221 */ /* 0x000fe40000000200 */
[----:B------:R-:W-:Y:S02]  /*2390*/  IADD3.X R9, PT, PT, R14, UR9, RZ, P0, !PT ;  /* 0x000000090e097c10 */ /* 0x000fe400087fe4ff */
[----:B------:R-:W-:-:S03]  /*23a0*/  FSETP.GEU.AND P0, PT, |R12|, 3.75, PT ;  /* 0x407000000c00780b */ /* 0x000fc60003f0e200 */
[----:B------:R0:W-:Y:S10]  /*23b0*/  STG.E desc[UR10][R8.64], R12 ;  /* 0x0000000c08007986 */ /* 0x0001f4000c10190a */
[----:B------:R-:W-:Y:S05]  /*23c0*/  @P0 BRA `(.L_x_24) ;  /* 0x0000000000c80947 */ /* 0x000fea0003800000 */
[----:B------:R-:W-:Y:S01]  /*23d0*/  IMAD.MOV.U32 R0, RZ, RZ, 0x3e888889 ;  /* 0x3e888889ff007424 */ /* 0x000fe200078e00ff */
[----:B------:R-:W1:Y:S01]  /*23e0*/  FCHK P0, R12, 3.75 ;  /* 0x407000000c007902 */ /* 0x000e620000000000 */
[----:B------:R-:W-:Y:S01]  /*23f0*/  IMAD.MOV.U32 R3, RZ, RZ, 0x40700000 ;  /* 0x40700000ff037424 */ /* 0x000fe200078e00ff */
[----:B------:R-:W-:Y:S03]  /*2400*/  BSSY.RECONVERGENT B5, `(.L_x_25) ;  /* 0x000000b000057945 */ /* 0x000fe60003800200 */
[----:B------:R-:W-:-:S04]  /*2410*/  FFMA R3, R0, -R3, 1 ;  /* 0x3f80000000037423 */ /* 0x000fc80000000803 */
[----:B------:R-:W-:-:S04]  /*2420*/  FFMA R3, R3, R0, 0.26666668057441711426 ;  /* 0x3e88888903037423 */ /* 0x000fc80000000000 */
[----:B0-----:R-:W-:-:S04]  /*2430*/  FFMA R9, R3, R12, RZ ;  /* 0x0000000c03097223 */ /* 0x001fc800000000ff */
[----:B------:R-:W-:-:S04]  /*2440*/  FFMA R0, R9, -3.75, R12 ;  /* 0xc070000009007823 */ /* 0x000fc8000000000c */
[----:B------:R-:W-:Y:S01]  /*2450*/  FFMA R0, R3, R0, R9 ;  /* 0x0000000003007223 */ /* 0x000fe20000000009 */
[----:B-1----:R-:W-:Y:S06]  /*2460*/  @!P0 BRA `(.L_x_26) ;  /* 0x0000000000108947 */ /* 0x002fec0003800000 */
[----:B------:R-:W-:Y:S02]  /*2470*/  HFMA2 R0, -RZ, RZ, 2.21875, 0 ;  /* 0x40700000ff007431 */ /* 0x000fe400000001ff */
[----:B------:R-:W-:Y:S01]  /*2480*/  IMAD.MOV.U32 R3, RZ, RZ, R12 ;  /* 0x000000ffff037224 */ /* 0x000fe200078e000c */
[----:B------:R-:W-:-:S07]  /*2490*/  MOV R8, 0x24b0 ;  /* 0x000024b000087802 */ /* 0x000fce0000000f00 */
[----:B------:R-:W-:Y:S05]  /*24a0*/  CALL.REL.NOINC `($__internal_3_$__cuda_sm3x_div_rn_noftz_f32_slowpath) ;  /* 0x000001a800087944 */ /* 0x000fea0003c00000 */
.L_x_26:
[----:B------:R-:W-:Y:S05]  /*24b0*/  BSYNC.RECONVERGENT B5 ;  /* 0x0000000000057941 */ /* 0x000fea0003800200 */
.L_x_25:
[----:B------:R-:W-:Y:S01]  /*24c0*/  FMUL R14, R0, R0 ;  /* 0x00000000000e7220 */ /* 0x000fe20000400000 */
[----:B------:R-:W-:Y:S01]  /*24d0*/  IMAD.MOV.U32 R8, RZ, RZ, -0x66d11a64 ;  /* 0x992ee59cff087424 */ /* 0x000fe200078e00ff */
[----:B------:R-:W-:Y:S01]  /*24e0*/  UMOV UR12, 0xd9adb0d3 ;  /* 0xd9adb0d3000c7882 */ /* 0x000fe20000000000 */
[----:B------:R-:W-:Y:S01]  /*24f0*/  IMAD.MOV.U32 R9, RZ, RZ, 0x3f68b395 ;  /* 0x3f68b395ff097424 */ /* 0x000fe200078e00ff */
[----:B------:R-:W-:Y:S01]  /*2500*/  UMOV UR13, 0x3f353da9 ;  /* 0x3f353da9000d7882 */ /* 0x000fe20000000000 */
[----:B------:R-:W-:Y:S01]  /*2510*/  IMAD.MOV.U32 R3, RZ, RZ, 0x3bbb989d ;  /* 0x3bbb989dff037424 */ /* 0x000fe200078e00ff */
[----:B------:R-:W0:Y:S01]  /*2520*/  F2F.F64.F32 R14, R14 ;  /* 0x0000000e000e7310 */ /* 0x000e220000201800 */
[----:B------:R-:W-:Y:S02]  /*2530*/  MOV R17, 0x437c0000 ;  /* 0x437c000000117802 */ /* 0x000fe40000000f00 */
[----:B------:R-:W-:-:S04]  /*2540*/  FFMA.SAT R0, |R12|, -R3, 0.5 ;  /* 0x3f0000000c007423 */ /* 0x000fc80000002a03 */
[----:B------:R-:W-:-:S04]  /*2550*/  FFMA.RM R0, R0, R17, 12582913 ;  /* 0x4b40000100007423 */ /* 0x000fc80000004011 */
[C---:B------:R-:W-:Y:S01]  /*2560*/  FADD R3, R0.reuse, -12583039 ;  /* 0xcb40007f00037421 */ /* 0x040fe20000000000 */
[----:B------:R-:W-:Y:S01]  /*2570*/  IMAD.SHL.U32 R0, R0, 0x800000, RZ ;  /* 0x0080000000007824 */ /* 0x000fe200078e00ff */
[----:B0-----:R-:W-:Y:S01]  /*2580*/  DFMA R8, R14, UR12, R8 ;  /* 0x0000000c0e087c2b */ /* 0x001fe20008000008 */
[----:B------:R-:W-:Y:S01]  /*2590*/  UMOV UR12, 0x835a121a ;  /* 0x835a121a000c7882 */ /* 0x000fe20000000000 */
[----:B------:R-:W-:Y:S01]  /*25a0*/  UMOV UR13, 0x3f9b39b5 ;  /* 0x3f9b39b5000d7882 */ /* 0x000fe20000000000 */
[----:B------:R-:W-:-:S04]  /*25b0*/  FFMA R3, |R12|, -1.4426950216293334961, -R3 ;  /* 0xbfb8aa3b0c037823 */ /* 0x000fc80000000a03 */
[----:B------:R-:W-:Y:S01]  /*25c0*/  FFMA R3, |R12|, -1.925963033500011079e-08, R3 ;  /* 0xb2a570600c037823 */ /* 0x000fe20000000203 */
[----:B------:R-:W-:Y:S01]  /*25d0*/  DFMA R8, R14, R8, UR12 ;  /* 0x0000000c0e087e2b */ /* 0x000fe20008000008 */
[----:B------:R-:W-:Y:S01]  /*25e0*/  UMOV UR12, 0xfaf62aea ;  /* 0xfaf62aea000c7882 */ /* 0x000fe20000000000 */
[----:B------:R-:W-:-:S03]  /*25f0*/  UMOV UR13, 0x3fc34f07 ;  /* 0x3fc34f07000d7882 */ /* 0x000fc60000000000 */
[----:B------:R-:W0:Y:S03]  /*2600*/  MUFU.EX2 R3, R3 ;  /* 0x0000000300037308 */ /* 0x000e260000000800 */
[----:B------:R-:W-:Y:S01]  /*2610*/  DFMA R8, R14, R8, UR12 ;  /* 0x0000000c0e087e2b */ /* 0x000fe20008000008 */
[----:B------:R-:W-:Y:S01]  /*2620*/  UMOV UR12, 0x8fab8428 ;  /* 0x8fab8428000c7882 */ /* 0x000fe20000000000 */
[----:B------:R-:W-:-:S06]  /*2630*/  UMOV UR13, 0x3fe07ac9 ;  /* 0x3fe07ac9000d7882 */ /* 0x000fcc0000000000 */
[----:B------:R-:W-:Y:S01]  /*2640*/  DFMA R8, R14, R8, UR12 ;  /* 0x0000000c0e087e2b */ /* 0x000fe20008000008 */
[----:B------:R-:W-:Y:S01]  /*2650*/  UMOV UR12, 0x5991eca7 ;  /* 0x5991eca7000c7882 */ /* 0x000fe20000000000 */
[----:B------:R-:W-:-:S06]  /*2660*/  UMOV UR13, 0x3fec1fff ;  /* 0x3fec1fff000d7882 */ /* 0x000fcc0000000000 */
[C---:B------:R-:W-:Y:S02]  /*2670*/  DFMA R16, R14.reuse, R8, UR12 ;  /* 0x0000000c0e107e2b */ /* 0x040fe40008000008 */
[----:B------:R-:W1:Y:S06]  /*2680*/  F2F.F64.F32 R8, |R12| ;  /* 0x4000000c00087310 */ /* 0x000e6c0000201800 */
[----:B------:R-:W-:Y:S01]  /*2690*/  DFMA R16, R14, R16, 0.5 ;  /* 0x3fe000000e10742b */ /* 0x000fe20000000010 */
[----:B0-----:R-:W-:-:S07]  /*26a0*/  FMUL R15, R0, R3 ;  /* 0x00000003000f7220 */ /* 0x001fce0000400000 */
[----:B-1----:R-:W-:-:S10]  /*26b0*/  DMUL R8, R8, R16 ;  /* 0x0000001008087228 */ /* 0x002fd40000000000 */
[----:B------:R-:W0:Y:S02]  /*26c0*/  F2F.F32.F64 R8, R8 ;  /* 0x0000000800087310 */ /* 0x000e240000301000 */
[----:B0-----:R-:W-:Y:S01]  /*26d0*/  FMUL R15, R8, R15 ;  /* 0x0000000f080f7220 */ /* 0x001fe20000400000 */
[----:B------:R-:W-:Y:S06]  /*26e0*/  BRA `(.L_x_27) ;  /* 0x0000000400507947 */ /* 0x000fec0003800000 */
.L_x_24:
[----:B------:R-:W1:Y:S01]  /*26f0*/  MUFU.RCP R3, |R12| ;  /* 0x4000000c00037308 */ /* 0x000e620000001000 */
[----:B------:R-:W-:Y:S01]  /*2700*/  UMOV UR7, 0x40700000 ;  /* 0x4070000000077882 */ /* 0x000fe20000000000 */
[----:B------:R-:W-:Y:S01]  /*2710*/  BSSY.RECONVERGENT B5, `(.L_x_28) ;  /* 0x000000d000057945 */ /* 0x000fe20003800200 */
[----:B0-----:R-:W-:-:S05]  /*2720*/  IMAD.U32 R9, RZ, RZ, UR7 ;  /* 0x00000007ff097e24 */ /* 0x001fca000f8e00ff */
[----:B------:R-:W0:Y:S01]  /*2730*/  FCHK P0, R9, |R12| ;  /* 0x4000000c09007302 */ /* 0x000e220000000000 */
[----:B-1----:R-:W-:-:S04]  /*2740*/  FFMA R0, R3, -|R12|, 1 ;  /* 0x3f80000003007423 */ /* 0x002fc80000000c0c */
[----:B------:R-:W-:-:S04]  /*2750*/  FFMA R0, R3, R0, R3 ;  /* 0x0000000003007223 */ /* 0x000fc80000000003 */
[----:B------:R-:W-:-:S04]  /*2760*/  FFMA R3, R0, 3.75, RZ ;  /* 0x4070000000037823 */ /* 0x000fc800000000ff */
[----:B------:R-:W-:-:S04]  /*2770*/  FFMA R8, R3, -|R12|, 3.75 ;  /* 0x4070000003087423 */ /* 0x000fc80000000c0c */
[----:B------:R-:W-:Y:S01]  /*2780*/  FFMA R0, R0, R8, R3 ;  /* 0x0000000800007223 */ /* 0x000fe20000000003 */
[----:B0-----:R-:W-:Y:S06]  /*2790*/  @!P0 BRA `(.L_x_29) ;  /* 0x0000000000108947 */ /* 0x001fec0003800000 */
[----:B------:R-:W-:Y:S01]  /*27a0*/  IMAD.MOV.U32 R3, RZ, RZ, 0x40700000 ;  /* 0x40700000ff037424 */ /* 0x000fe200078e00ff */
[----:B------:R-:W-:Y:S02]  /*27b0*/  MOV R0, R13 ;  /* 0x0000000d00007202 */ /* 0x000fe40000000f00 */
[----:B------:R-:W-:-:S07]  /*27c0*/  MOV R8, 0x27e0 ;  /* 0x000027e000087802 */ /* 0x000fce0000000f00 */
[----:B------:R-:W-:Y:S05]  /*27d0*/  CALL.REL.NOINC `($__internal_3_$__cuda_sm3x_div_rn_noftz_f32_slowpath) ;  /* 0x000001a4003c7944 */ /* 0x000fea0003c00000 */
.L_x_29:
[----:B------:R-:W-:Y:S05]  /*27e0*/  BSYNC.RECONVERGENT B5 ;  /* 0x0000000000057941 */ /* 0x000fea0003800200 */
.L_x_28:
[----:B------:R-:W0:Y:S01]  /*27f0*/  F2F.F64.F32 R8, R0 ;  /* 0x0000000000087310 */ /* 0x000e220000201800 */
[----:B------:R-:W-:Y:S01]  /*2800*/  IMAD.MOV.U32 R14, RZ, RZ, 0x4aa99c71 ;  /* 0x4aa99c71ff0e7424 */ /* 0x000fe200078e00ff */
[----:B------:R-:W-:Y:S01]  /*2810*/  UMOV UR12, 0x4ac8503b ;  /* 0x4ac8503b000c7882 */ /* 0x000fe20000000000 */
[----:B------:R-:W-:Y:S01]  /*2820*/  IMAD.MOV.U32 R15, RZ, RZ, 0x3f924e3a ;  /* 0x3f924e3aff0f7424 */ /* 0x000fe200078e00ff */
[----:B------:R-:W-:Y:S01]  /*2830*/  UMOV UR13, 0x3f7134a3 ;  /* 0x3f7134a3000d7882 */ /* 0x000fe20000000000 */
[----:B------:R-:W-:Y:S04]  /*2840*/  BSSY.RECONVERGENT B0, `(.L_x_30) ;  /* 0x0000027000007945 */ /* 0x000fe80003800200 */
[----:B0-----:R-:W-:Y:S01]  /*2850*/  DFMA R14, R8, -UR12, R14 ;  /* 0x8000000c080e7c2b */ /* 0x001fe2000800000e */
[----:B------:R-:W-:Y:S01]  /*2860*/  UMOV UR12, 0xfe119350 ;  /* 0xfe119350000c7882 */ /* 0x000fe20000000000 */
[----:B------:R-:W-:-:S06]  /*2870*/  UMOV UR13, 0x3f9da5e2 ;  /* 0x3f9da5e2000d7882 */ /* 0x000fcc0000000000 */
[----:B------:R-:W-:Y:S01]  /*2880*/  DFMA R14, R8, R14, -UR12 ;  /* 0x8000000c080e7e2b */ /* 0x000fe2000800000e */
[----:B------:R-:W-:Y:S01]  /*2890*/  UMOV UR12, 0x381d27d9 ;  /* 0x381d27d9000c7882 */ /* 0x000fe20000000000 */
[----:B------:R-:W-:-:S06]  /*28a0*/  UMOV UR13, 0x3f9760a9 ;  /* 0x3f9760a9000d7882 */ /* 0x000fcc0000000000 */
[----:B------:R-:W-:Y:S01]  /*28b0*/  DFMA R14, R8, R14, UR12 ;  /* 0x0000000c080e7e2b */ /* 0x000fe2000800000e */
[----:B------:R-:W-:Y:S01]  /*28c0*/  UMOV UR12, 0xaf1f3cdc ;  /* 0xaf1f3cdc000c7882 */ /* 0x000fe20000000000 */
[----:B------:R-:W-:-:S08]  /*28d0*/  UMOV UR13, 0x3f852051 ;  /* 0x3f852051000d7882 */ /* 0x000fd00000000000 */
[----:B------:R-:W0:Y:S02]  /*28e0*/  F2F.F32.F64 R15, R14 ;  /* 0x0000000e000f7310 */ /* 0x000e240000301000 */
[----:B0-----:R-:W-:Y:S01]  /*28f0*/  FMUL R3, R15, R0 ;  /* 0x000000000f037220 */ /* 0x001fe20000400000 */
[----:B------:R-:W-:-:S05]  /*2900*/  VIADD R0, R13, 0xf3000000 ;  /* 0xf30000000d007836 */ /* 0x000fca0000000000 */
[----:B------:R0:W1:Y:S01]  /*2910*/  MUFU.RSQ R15, |R12| ;  /* 0x4000000c000f7308 */ /* 0x0000620000001400 */
[----:B------:R-:W-:-:S07]  /*2920*/  ISETP.GT.U32.AND P0, PT, R0, 0x727fffff, PT ;  /* 0x727fffff0000780c */ /* 0x000fce0003f04070 */
[----:B------:R-:W2:Y:S02]  /*2930*/  F2F.F64.F32 R16, R3 ;  /* 0x0000000300107310 */ /* 0x000ea40000201800 */
[----:B--2---:R-:W-:Y:S01]  /*2940*/  DADD R16, R16, -UR12 ;  /* 0x8000000c10107e29 */ /* 0x004fe20008000000 */
[----:B------:R-:W-:Y:S01]  /*2950*/  UMOV UR12, 0xd85a7496 ;  /* 0xd85a7496000c7882 */ /* 0x000fe20000000000 */
[----:B------:R-:W-:-:S06]  /*2960*/  UMOV UR13, 0x3f5ad64f ;  /* 0x3f5ad64f000d7882 */ /* 0x000fcc0000000000 */
[----:B------:R-:W-:Y:S01]  /*2970*/  DFMA R16, R8, R16, UR12 ;  /* 0x0000000c08107e2b */ /* 0x000fe20008000010 */
[----:B------:R-:W-:Y:S01]  /*2980*/  UMOV UR12, 0x56948c3f ;  /* 0x56948c3f000c7882 */ /* 0x000fe20000000000 */
[----:B------:R-:W-:-:S06]  /*2990*/  UMOV UR13, 0x3f6da811 ;  /* 0x3f6da811000d7882 */ /* 0x000fcc0000000000 */
[----:B------:R-:W-:Y:S01]  /*29a0*/  DFMA R16, R8, R16, -UR12 ;  /* 0x8000000c08107e2b */ /* 0x000fe20008000010 */
[----:B------:R-:W-:Y:S01]  /*29b0*/  UMOV UR12, 0xcd1cfebe ;  /* 0xcd1cfebe000c7882 */ /* 0x000fe20000000000 */
[----:B------:R-:W-:-:S06]  /*29c0*/  UMOV UR13, 0x3fa46b2e ;  /* 0x3fa46b2e000d7882 */ /* 0x000fcc0000000000 */
[----:B------:R-:W-:Y:S01]  /*29d0*/  DFMA R16, R8, R16, -UR12 ;  /* 0x8000000c08107e2b */ /* 0x000fe20008000010 */
[----:B------:R-:W-:Y:S01]  /*29e0*/  UMOV UR12, 0x3365de00 ;  /* 0x3365de00000c7882 */ /* 0x000fe20000000000 */
[----:B------:R-:W-:-:S06]  /*29f0*/  UMOV UR13, 0x3fd98845 ;  /* 0x3fd98845000d7882 */ /* 0x000fcc0000000000 */
[----:B------:R-:W-:-:S06]  /*2a00*/  DFMA R16, R8, R16, UR12 ;  /* 0x0000000c08107e2b */ /* 0x000fcc0008000010 */
[----:B------:R0:W2:Y:S01]  /*2a10*/  F2F.F32.F64 R20, R16 ;  /* 0x0000001000147310 */ /* 0x0000a20000301000 */
[----:B-1----:R-:W-:Y:S05]  /*2a20*/  @!P0 BRA `(.L_x_31) ;  /* 0x0000000000108947 */ /* 0x002fea0003800000 */
[----:B------:R-:W-:Y:S01]  /*2a30*/  FADD R0, |R12|, -RZ ;  /* 0x800000ff0c007221 */ /* 0x000fe20000000200 */
[----:B------:R-:W-:-:S07]  /*2a40*/  MOV R8, 0x2a60 ;  /* 0x00002a6000087802 */ /* 0x000fce0000000f00 */
[----:B0-2---:R-:W-:Y:S05]  /*2a50*/  CALL.REL.NOINC `($__internal_2_$__cuda_sm20_sqrt_rn_f32_slowpath) ;  /* 0x000001a000447944 */ /* 0x005fea0003c00000 */
[----:B------:R-:W-:Y:S05]  /*2a60*/  BRA `(.L_x_32) ;  /* 0x0000000000107947 */ /* 0x000fea0003800000 */
.L_x_31:
[C---:B------:R-:W-:Y:S01]  /*2a70*/  FMUL.FTZ R3, R15.reuse, |R12| ;  /* 0x4000000c0f037220 */ /* 0x040fe20000410000 */
[----:B------:R-:W-:-:S03]  /*2a80*/  FMUL.FTZ R8, R15, 0.5 ;  /* 0x3f0000000f087820 */ /* 0x000fc60000410000 */
[----:B------:R-:W-:-:S04]  /*2a90*/  FFMA R0, -R3, R3, |R12| ;  /* 0x0000000303007223 */ /* 0x000fc8000000050c */
[----:B------:R-:W-:-:S07]  /*2aa0*/  FFMA R0, R0, R8, R3 ;  /* 0x0000000800007223 */ /* 0x000fce0000000003 */
.L_x_32:
[----:B------:R-:W-:Y:S05]  /*2ab0*/  BSYNC.RECONVERGENT B0 ;  /* 0x0000000000007941 */ /* 0x000fea0003800200 */
.L_x_30:
[----:B------:R-:W1:Y:S01]  /*2ac0*/  F2F.F64.F32 R18, R0 ;  /* 0x0000000000127310 */ /* 0x000e620000201800 */
[----:B------:R-:W-:Y:S07]  /*2ad0*/  BSSY.RECONVERGENT B1, `(.L_x_33) ;  /* 0x0000012000017945 */ /* 0x000fee0003800200 */
[----:B-1----:R-:W1:Y:S01]  /*2ae0*/  MUFU.RCP64H R9, R19 ;  /* 0x0000001300097308 */ /* 0x002e620000001800 */
[----:B------:R-:W-:-:S04]  /*2af0*/  IADD3 R8, PT, PT, R19, 0x300402, RZ ;  /* 0x0030040213087810 */ /* 0x000fc80007ffe0ff */
[----:B------:R-:W-:Y:S02]  /*2b00*/  FSETP.GEU.AND P0, PT, |R8|, 5.8789094863358348022e-39, PT ;  /* 0x004004020800780b */ /* 0x000fe40003f0e200 */
[----:B-1----:R-:W-:-:S08]  /*2b10*/  DFMA R14, -R18, R8, 1 ;  /* 0x3ff00000120e742b */ /* 0x002fd00000000108 */
[----:B------:R-:W-:-:S08]  /*2b20*/  DFMA R14, R14, R14, R14 ;  /* 0x0000000e0e0e722b */ /* 0x000fd0000000000e */
[----:B------:R-:W-:-:S08]  /*2b30*/  DFMA R14, R8, R14, R8 ;  /* 0x0000000e080e722b */ /* 0x000fd00000000008 */
[----:B0-----:R-:W-:-:S08]  /*2b40*/  DFMA R16, -R18, R14, 1 ;  /* 0x3ff000001210742b */ /* 0x001fd0000000010e */
[----:B------:R-:W-:Y:S01]  /*2b50*/  DFMA R14, R14, R16, R14 ;  /* 0x000000100e0e722b */ /* 0x000fe2000000000e */
[----:B------:R-:W-:Y:S10]  /*2b60*/  @P0 BRA `(.L_x_34) ;  /* 0x0000000000200947 */ /* 0x000ff40003800000 */
[----:B------:R-:W-:Y:S01]  /*2b70*/  LOP3.LUT R0, R19, 0x7fffffff, RZ, 0xc0, !PT ;  /* 0x7fffffff13007812 */ /* 0x000fe200078ec0ff */
[----:B------:R-:W-:Y:S02]  /*2b80*/  IMAD.MOV.U32 R8, RZ, RZ, R18 ;  /* 0x000000ffff087224 */ /* 0x000fe400078e0012 */
[----:B------:R-:W-:Y:S02]  /*2b90*/  IMAD.MOV.U32 R27, RZ, RZ, R19 ;  /* 0x000000ffff1b7224 */ /* 0x000fe400078e0013 */
[----:B------:R-:W-:Y:S01]  /*2ba0*/  VIADD R3, R0, 0xfff00000 ;  /* 0xfff0000000037836 */ /* 0x000fe20000000000 */
[----:B------:R-:W-:-:S07]  /*2bb0*/  MOV R0, 0x2bd0 ;  /* 0x00002bd000007802 */ /* 0x000fce0000000f00 */
[----:B--2---:R-:W-:Y:S05]  /*2bc0*/  CALL.REL.NOINC `($__internal_0_$__cuda_sm20_dblrcp_rn_slowpath_v3) ;  /* 0x0000019400cc7944 */ /* 0x004fea0003c00000 */
[----:B------:R-:W-:Y:S01]  /*2bd0*/  MOV R14, R26 ;  /* 0x0000001a000e7202 */ /* 0x000fe20000000f00 */
[----:B------:R-:W-:-:S07]  /*2be0*/  IMAD.MOV.U32 R15, RZ, RZ, R27 ;  /* 0x000000ffff0f7224 */ /* 0x000fce00078e001b */
.L_x_34:
[----:B------:R-:W-:Y:S05]  /*2bf0*/  BSYNC.RECONVERGENT B1 ;  /* 0x0000000000017941 */ /* 0x000fea0003800200 */
.L_x_33:
[----:B--2---:R-:W0:Y:S02]  /*2c00*/  F2F.F64.F32 R8, R20 ;  /* 0x0000001400087310 */ /* 0x004e240000201800 */
[----:B0-----:R-:W-:-:S06]  /*2c10*/  DMUL R8, R8, R14 ;  /* 0x0000000e08087228 */ /* 0x001fcc0000000000 */
[----:B------:R0:W1:Y:S05]  /*2c20*/  F2F.F32.F64 R15, R8 ;  /* 0x00000008000f7310 */ /* 0x00006a0000301000 */
.L_x_27:
[----:B------:R-:W-:Y:S05]  /*2c30*/  BSYNC.RECONVERGENT B4 ;  /* 0x0000000000047941 */ /* 0x000fea0003800200 */
.L_x_23:
[C---:B------:R-:W-:Y:S01]  /*2c40*/  FSETP.GEU.AND P1, PT, |R12|.reuse, 3.75, PT ;  /* 0x407000000c00780b */ /* 0x040fe20003f2e200 */
[----:B------:R-:W-:Y:S01]  /*2c50*/  BSSY.RECONVERGENT B4, `(.L_x_35) ;  /* 0x0000084000047945 */ /* 0x000fe20003800200 */
[----:B------:R-:W-:-:S04]  /*2c60*/  FSETP.GEU.AND P0, PT, R12, RZ, PT ;  /* 0x000000ff0c00720b */ /* 0x000fc80003f0e000 */
[----:B-1----:R-:W-:-:S07]  /*2c70*/  FSEL R15, -R15, R15, !P0 ;  /* 0x0000000f0f0f7208 */ /* 0x002fce0004000100 */
        /* <DEDUP_REMOVED lines=11> */
[----:B------:R-:W-:Y:S01]  /*2d30*/  MOV R3, R12 ;  /* 0x0000000c00037202 */ /* 0x000fe20000000f00 */
[----:B------:R-:W-:Y:S01]  /*2d40*/  IMAD.MOV.U32 R0, RZ, RZ, 0x40700000 ;  /* 0x40700000ff007424 */ /* 0x000fe200078e00ff */
[----:B------:R-:W-:-:S07]  /*2d50*/  MOV R8, 0x2d70 ;  /* 0x00002d7000087802 */ /* 0x000fce0000000f00 */
[----:B------:R-:W-:Y:S05]  /*2d60*/  CALL.REL.NOINC `($__internal_3_$__cuda_sm3x_div_rn_noftz_f32_slowpath) ;  /* 0x0000019c00d87944 */ /* 0x000fea0003c00000 */
.L_x_38:
[----:B------:R-:W-:Y:S05]  /*2d70*/  BSYNC.RECONVERGENT B5 ;  /* 0x0000000000057941 */ /* 0x000fea0003800200 */
.L_x_37:
[----:B------:R-:W-:Y:S01]  /*2d80*/  FMUL R8, R0, R0 ;  /* 0x0000000000087220 */ /* 0x000fe20000400000 */
[----:B------:R-:W-:Y:S01]  /*2d90*/  IMAD.MOV.U32 R16, RZ, RZ, -0x77b61a03 ;  /* 0x8849e5fdff107424 */ /* 0x000fe200078e00ff */
[----:B------:R-:W-:Y:S01]  /*2da0*/  UMOV UR12, 0x5ac54874 ;  /* 0x5ac54874000c7882 */ /* 0x000fe20000000000 */
[----:B------:R-:W-:Y:S01]  /*2db0*/  IMAD.MOV.U32 R17, RZ, RZ, 0x3fa278a8 ;  /* 0x3fa278a8ff117424 */ /* 0x000fe200078e00ff */
[----:B------:R-:W-:Y:S01]  /*2dc0*/  UMOV UR13, 0x3f72c3d7 ;  /* 0x3f72c3d7000d7882 */ /* 0x000fe20000000000 */
[----:B------:R-:W-:Y:S01]  /*2dd0*/  HFMA2 R3, -RZ, RZ, 0.96630859375, -0.0022525787353515625 ;  /* 0x3bbb989dff037431 */ /* 0x000fe200000001ff */
[----:B------:R-:W0:Y:S01]  /*2de0*/  F2F.F64.F32 R8, R8 ;  /* 0x0000000800087310 */ /* 0x000e220000201800 */
[----:B------:R-:W-:-:S03]  /*2df0*/  IMAD.MOV.U32 R0, RZ, RZ, 0x437c0000 ;  /* 0x437c0000ff007424 */ /* 0x000fc600078e00ff */
[----:B------:R-:W-:-:S04]  /*2e00*/  FFMA.SAT R3, |R12|, -R3, 0.5 ;  /* 0x3f0000000c037423 */ /* 0x000fc80000002a03 */
[----:B------:R-:W-:Y:S01]  /*2e10*/  FFMA.RM R0, R3, R0, 12582913 ;  /* 0x4b40000103007423 */ /* 0x000fe20000004000 */
[----:B0-----:R-:W-:Y:S01]  /*2e20*/  DFMA R16, R8, UR12, R16 ;  /* 0x0000000c08107c2b */ /* 0x001fe20008000010 */
[----:B------:R-:W-:Y:S01]  /*2e30*/  UMOV UR12, 0x74e732aa ;  /* 0x74e732aa000c7882 */ /* 0x000fe20000000000 */
[----:B------:R-:W-:Y:S01]  /*2e40*/  UMOV UR13, 0x3fd105b4 ;  /* 0x3fd105b4000d7882 */ /* 0x000fe20000000000 */
[C---:B------:R-:W-:Y:S01]  /*2e50*/  FADD R3, R0.reuse, -12583039 ;  /* 0xcb40007f00037421 */ /* 0x040fe20000000000 */
[----:B------:R-:W-:-:S03]  /*2e60*/  IMAD.SHL.U32 R0, R0, 0x800000, RZ ;  /* 0x0080000000007824 */ /* 0x000fc600078e00ff */
[C---:B------:R-:W-:Y:S01]  /*2e70*/  FFMA R3, |R12|.reuse, -1.4426950216293334961, -R3 ;  /* 0xbfb8aa3b0c037823 */ /* 0x040fe20000000a03 */
[----:B------:R-:W-:Y:S01]  /*2e80*/  DFMA R16, R8, R16, UR12 ;  /* 0x0000000c08107e2b */ /* 0x000fe20008000010 */
[----:B------:R-:W-:Y:S01]  /*2e90*/  UMOV UR12, 0x3fc7962c ;  /* 0x3fc7962c000c7882 */ /* 0x000fe20000000000 */
[----:B------:R-:W-:Y:S01]  /*2ea0*/  UMOV UR13, 0x3ff34ed8 ;  /* 0x3ff34ed8000d7882 */ /* 0x000fe20000000000 */
[----:B------:R-:W-:-:S05]  /*2eb0*/  FFMA R3, |R12|, -1.925963033500011079e-08, R3 ;  /* 0xb2a570600c037823 */ /* 0x000fca0000000203 */
[C---:B------:R-:W-:Y:S01]  /*2ec0*/  DFMA R16, R8.reuse, R16, UR12 ;  /* 0x0000000c08107e2b */ /* 0x040fe20008000010 */
[----:B------:R-:W-:Y:S01]  /*2ed0*/  UMOV UR12, 0xb89430a4 ;  /* 0xb89430a4000c7882 */ /* 0x000fe20000000000 */
[----:B------:R-:W-:Y:S01]  /*2ee0*/  UMOV UR13, 0x4008b833 ;  /* 0x4008b833000d7882 */ /* 0x000fe20000000000 */
[----:B------:R-:W0:Y:S05]  /*2ef0*/  MUFU.EX2 R3, R3 ;  /* 0x0000000300037308 */ /* 0x000e2a0000000800 */
[----:B------:R-:W-:Y:S01]  /*2f00*/  DFMA R16, R8, R16, UR12 ;  /* 0x0000000c08107e2b */ /* 0x000fe20008000010 */
[----:B------:R-:W-:Y:S01]  /*2f10*/  UMOV UR12, 0xe6248ca7 ;  /* 0xe6248ca7000c7882 */ /* 0x000fe20000000000 */
[----:B------:R-:W-:-:S06]  /*2f20*/  UMOV UR13, 0x400c1ffe ;  /* 0x400c1ffe000d7882 */ /* 0x000fcc0000000000 */
[----:B------:R-:W-:-:S08]  /*2f30*/  DFMA R16, R8, R16, UR12 ;  /* 0x0000000c08107e2b */ /* 0x000fd00008000010 */
[----:B------:R-:W-:Y:S01]  /*2f40*/  DFMA R16, R8, R16, 1 ;  /* 0x3ff000000810742b */ /* 0x000fe20000000010 */
[----:B0-----:R-:W-:-:S09]  /*2f50*/  FMUL R9, R0, R3 ;  /* 0x0000000300097220 */ /* 0x001fd20000400000 */
[----:B------:R-:W0:Y:S02]  /*2f60*/  F2F.F32.F64 R16, R16 ;  /* 0x0000001000107310 */ /* 0x000e240000301000 */
[----:B0-----:R-:W-:Y:S01]  /*2f70*/  FMUL R0, R9, R16 ;  /* 0x0000001009007220 */ /* 0x001fe20000400000 */
[----:B------:R-:W-:Y:S06]  /*2f80*/  BRA `(.L_x_39) ;  /* 0x0000000400407947 */ /* 0x000fec0003800000 */
.L_x_36:
        /* <DEDUP_REMOVED lines=11> */
[----:B------:R-:W-:Y:S02]  /*3040*/  HFMA2 R3, -RZ, RZ, 2.21875, 0 ;  /* 0x40700000ff037431 */ /* 0x000fe400000001ff */
[----:B------:R-:W-:Y:S01]  /*3050*/  FADD R0, |R12|, -RZ ;  /* 0x800000ff0c007221 */ /* 0x000fe20000000200 */
[----:B------:R-:W-:-:S07]  /*3060*/  MOV R8, 0x3080 ;  /* 0x0000308000087802 */ /* 0x000fce0000000f00 */
[----:B------:R-:W-:Y:S05]  /*3070*/  CALL.REL.NOINC `($__internal_3_$__cuda_sm3x_div_rn_noftz_f32_slowpath) ;  /* 0x0000019c00147944 */ /* 0x000fea0003c00000 */
[----:B------:R-:W-:-:S07]  /*3080*/  IMAD.MOV.U32 R14, RZ, RZ, R0 ;  /* 0x000000ffff0e7224 */ /* 0x000fce00078e0000 */
.L_x_41:
[----:B------:R-:W-:Y:S05]  /*3090*/  BSYNC.RECONVERGENT B5 ;  /* 0x0000000000057941 */ /* 0x000fea0003800200 */
.L_x_40:
[----:B------:R-:W-:Y:S01]  /*30a0*/  VIADD R13, R13, 0xf3000000 ;  /* 0xf30000000d0d7836 */ /* 0x000fe20000000000 */
[----:B------:R0:W1:Y:S01]  /*30b0*/  MUFU.RSQ R9, |R12| ;  /* 0x4000000c00097308 */ /* 0x0000620000001400 */
[----:B------:R-:W-:Y:S03]  /*30c0*/  BSSY.RECONVERGENT B0, `(.L_x_42) ;  /* 0x000000b000007945 */ /* 0x000fe60003800200 */
[----:B------:R-:W-:-:S13]  /*30d0*/  ISETP.GT.U32.AND P0, PT, R13, 0x727fffff, PT ;  /* 0x727fffff0d00780c */ /* 0x000fda0003f04070 */
[----:B01----:R-:W-:Y:S05]  /*30e0*/  @!P0 BRA `(.L_x_43) ;  /* 0x0000000000108947 */ /* 0x003fea0003800000 */
[----:B------:R-:W-:Y:S01]  /*30f0*/  FADD R0, |R12|, -RZ ;  /* 0x800000ff0c007221 */ /* 0x000fe20000000200 */
[----:B------:R-:W-:-:S07]  /*3100*/  MOV R8, 0x3120 ;  /* 0x0000312000087802 */ /* 0x000fce0000000f00 */
[----:B------:R-:W-:Y:S05]  /*3110*/  CALL.REL.NOINC `($__internal_2_$__cuda_sm20_sqrt_rn_f32_slowpath) ;  /* 0x0000019800947944 */ /* 0x000fea0003c00000 */
[----:B------:R-:W-:Y:S05]  /*3120*/  BRA `(.L_x_44) ;  /* 0x0000000000107947 */ /* 0x000fea0003800000 */
.L_x_43:
[C---:B------:R-:W-:Y:S01]  /*3130*/  FMUL.FTZ R3, R9.reuse, |R12| ;  /* 0x4000000c09037220 */ /* 0x040fe20000410000 */
[----:B------:R-:W-:-:S03]  /*3140*/  FMUL.FTZ R8, R9, 0.5 ;  /* 0x3f00000009087820 */ /* 0x000fc60000410000 */
[----:B------:R-:W-:-:S04]  /*3150*/  FFMA R0, -R3, R3, |R12| ;  /* 0x0000000303007223 */ /* 0x000fc8000000050c */
[----:B------:R-:W-:-:S07]  /*3160*/  FFMA R0, R0, R8, R3 ;  /* 0x0000000800007223 */ /* 0x000fce0000000003 */
.L_x_44:
[----:B------:R-:W-:Y:S05]  /*3170*/  BSYNC.RECONVERGENT B0 ;  /* 0x0000000000007941 */ /* 0x000fea0003800200 */
.L_x_42:
[----:B------:R-:W0:Y:S01]  /*3180*/  F2F.F64.F32 R20, R0 ;  /* 0x0000000000147310 */ /* 0x000e220000201800 */
[----:B------:R-:W-:Y:S07]  /*3190*/  BSSY.RECONVERGENT B1, `(.L_x_45) ;  /* 0x0000012000017945 */ /* 0x000fee0003800200 */
[----:B0-----:R-:W0:Y:S01]  /*31a0*/  MUFU.RCP64H R9, R21 ;  /* 0x0000001500097308 */ /* 0x001e220000001800 */
[----:B------:R-:W-:-:S05]  /*31b0*/  VIADD R8, R21, 0x300402 ;  /* 0x0030040215087836 */ /* 0x000fca0000000000 */
[----:B------:R-:W-:Y:S01]  /*31c0*/  FSETP.GEU.AND P0, PT, |R8|, 5.8789094863358348022e-39, PT ;  /* 0x004004020800780b */ /* 0x000fe20003f0e200 */
[----:B0-----:R-:W-:-:S08]  /*31d0*/  DFMA R16, -R20, R8, 1 ;  /* 0x3ff000001410742b */ /* 0x001fd00000000108 */
[----:B------:R-:W-:-:S08]  /*31e0*/  DFMA R16, R16, R16, R16 ;  /* 0x000000101010722b */ /* 0x000fd00000000010 */
[----:B------:R-:W-:-:S08]  /*31f0*/  DFMA R16, R8, R16, R8 ;  /* 0x000000100810722b */ /* 0x000fd00000000008 */
[----:B------:R-:W-:-:S08]  /*3200*/  DFMA R18, -R20, R16, 1 ;  /* 0x3ff000001412742b */ /* 0x000fd00000000110 */
[----:B------:R-:W-:Y:S01]  /*3210*/  DFMA R16, R16, R18, R16 ;  /* 0x000000121010722b */ /* 0x000fe20000000010 */
[----:B------:R-:W-:Y:S10]  /*3220*/  @P0 BRA `(.L_x_46) ;  /* 0x0000000000200947 */ /* 0x000ff40003800000 */
[----:B------:R-:W-:Y:S01]  /*3230*/  LOP3.LUT R0, R21, 0x7fffffff, RZ, 0xc0, !PT ;  /* 0x7fffffff15007812 */ /* 0x000fe200078ec0ff */
[----:B------:R-:W-:Y:S01]  /*3240*/  IMAD.MOV.U32 R27, RZ, RZ, R21 ;  /* 0x000000ffff1b7224 */ /* 0x000fe200078e0015 */
[----:B------:R-:W-:-:S03]  /*3250*/  MOV R8, R20 ;  /* 0x0000001400087202 */ /* 0x000fc60000000f00 */
[----:B------:R-:W-:Y:S01]  /*3260*/  VIADD R3, R0, 0xfff00000 ;  /* 0xfff0000000037836 */ /* 0x000fe20000000000 */
[----:B------:R-:W-:-:S07]  /*3270*/  MOV R0, 0x3290 ;  /* 0x0000329000007802 */ /* 0x000fce0000000f00 */
[----:B------:R-:W-:Y:S05]  /*3280*/  CALL.REL.NOINC `($__internal_0_$__cuda_sm20_dblrcp_rn_slowpath_v3) ;  /* 0x00000190001c7944 */ /* 0x000fea0003c00000 */
[----:B------:R-:W-:Y:S01]  /*3290*/  IMAD.MOV.U32 R16, RZ, RZ, R26 ;  /* 0x000000ffff107224 */ /* 0x000fe200078e001a */
[----:B------:R-:W-:-:S07]  /*32a0*/  MOV R17, R27 ;  /* 0x0000001b00117202 */ /* 0x000fce0000000f00 */
.L_x_46:
[----:B------:R-:W-:Y:S05]  /*32b0*/  BSYNC.RECONVERGENT B1 ;  /* 0x0000000000017941 */ /* 0x000fea0003800200 */
.L_x_45:
[----:B------:R-:W0:Y:S01]  /*32c0*/  F2F.F64.F32 R8, R14 ;  /* 0x0000000e00087310 */ /* 0x000e220000201800 */
[----:B------:R-:W-:Y:S01]  /*32d0*/  IMAD.MOV.U32 R18, RZ, RZ, -0x35f7b3ab ;  /* 0xca084c55ff127424 */ /* 0x000fe200078e00ff */
[----:B------:R-:W-:Y:S01]  /*32e0*/  UMOV UR12, 0xfd3b7f88 ;  /* 0xfd3b7f88000c7882 */ /* 0x000fe20000000000 */
[----:B------:R-:W-:Y:S01]  /*32f0*/  IMAD.MOV.U32 R19, RZ, RZ, 0x3f90df2b ;  /* 0x3f90df2bff137424 */ /* 0x000fe200078e00ff */
[----:B------:R-:W-:-:S05]  /*3300*/  UMOV UR13, 0x3f70125e ;  /* 0x3f70125e000d7882 */ /* 0x000fca0000000000 */
[----:B0-----:R-:W-:Y:S01]  /*3310*/  DFMA R18, R8, UR12, -R18 ;  /* 0x0000000c08127c2b */ /* 0x001fe20008000812 */
        /* <DEDUP_REMOVED lines=17> */
[----:B------:R-:W-:Y:S01]  /*3430*/  DFMA R18, R8, R18, UR12 ;  /* 0x0000000c08127e2b */ /* 0x000fe20008000012 */
[----:B------:R-:W-:Y:S01]  /*3440*/  UMOV UR12, 0x3365de00 ;  /* 0x3365de00000c7882 */ /* 0x000fe20000000000 */
[----:B------:R-:W-:-:S06]  /*3450*/  UMOV UR13, 0x3fd98845 ;  /* 0x3fd98845000d7882 */ /* 0x000fcc0000000000 */
[----:B------:R-:W-:-:S08]  /*3460*/  DFMA R18, R8, R18, UR12 ;  /* 0x0000000c08127e2b */ /* 0x000fd00008000012 */
[----:B------:R-:W-:-:S06]  /*3470*/  DMUL R16, R18, R16 ;  /* 0x0000001012107228 */ /* 0x000fcc0000000000 */
[----:B------:R0:W1:Y:S05]  /*3480*/  F2F.F32.F64 R0, R16 ;  /* 0x0000001000007310 */ /* 0x00006a0000301000 */
.L_x_39:
[----:B------:R-:W-:Y:S05]  /*3490*/  BSYNC.RECONVERGENT B4 ;  /* 0x0000000000047941 */ /* 0x000fea0003800200 */
.L_x_35:
[----:B-1----:R-:W1:Y:S01]  /*34a0*/  MUFU.RCP R9, R0 ;  /* 0x0000000000097308 */ /* 0x002e620000001000 */
[----:B------:R-:W-:Y:S01]  /*34b0*/  FMUL R3, R15, R12 ;  /* 0x0000000c0f037220 */ /* 0x000fe20000400000 */
[----:B------:R-:W-:Y:S06]  /*34c0*/  BSSY.RECONVERGENT B4, `(.L_x_47) ;  /* 0x000000b000047945 */ /* 0x000fec0003800200 */
[----:B------:R-:W2:Y:S01]  /*34d0*/  FCHK P0, R3, R0 ;  /* 0x0000000003007302 */ /* 0x000ea20000000000 */
[----:B-1----:R-:W-:-:S04]  /*34e0*/  FFMA R8, R9, -R0, 1 ;  /* 0x3f80000009087423 */ /* 0x002fc80000000800 */
[----:B------:R-:W-:-:S04]  /*34f0*/  FFMA R8, R9, R8, R9 ;  /* 0x0000000809087223 */ /* 0x000fc80000000009 */
[----:B------:R-:W-:-:S04]  /*3500*/  FFMA R9, R3, R8, RZ ;  /* 0x0000000803097223 */ /* 0x000fc800000000ff */
[----:B------:R-:W-:-:S04]  /*3510*/  FFMA R10, R9, -R0, R3 ;  /* 0x80000000090a7223 */ /* 0x000fc80000000003 */
[----:B------:R-:W-:Y:S01]  /*3520*/  FFMA R8, R8, R10, R9 ;  /* 0x0000000a08087223 */ /* 0x000fe20000000009 */
[----:B--2---:R-:W-:Y:S06]  /*3530*/  @!P0 BRA `(.L_x_48) ;  /* 0x00000000000c8947 */ /* 0x004fec0003800000 */
[----:B------:R-:W-:-:S07]  /*3540*/  MOV R8, 0x3560 ;  /* 0x0000356000087802 */ /* 0x000fce0000000f00 */
[----:B0-----:R-:W-:Y:S05]  /*3550*/  CALL.REL.NOINC `($__internal_3_$__cuda_sm3x_div_rn_noftz_f32_slowpath) ;  /* 0x0000019400dc7944 */ /* 0x001fea0003c00000 */
[----:B------:R-:W-:-:S07]  /*3560*/  IMAD.MOV.U32 R8, RZ, RZ, R0 ;  /* 0x000000ffff087224 */ /* 0x000fce00078e0000 */
.L_x_48:
[----:B------:R-:W-:Y:S05]  /*3570*/  BSYNC.RECONVERGENT B4 ;  /* 0x0000000000047941 */ /* 0x000fea0003800200 */
.L_x_47:
[----:B------:R-:W2:Y:S02]  /*3580*/  LDG.E R3, desc[UR10][R76.64] ;  /* 0x0000000a4c037981 */ /* 0x000ea4000c1e1900 */
[----:B--2---:R-:W-:-:S05]  /*3590*/  FADD R3, R3, R8 ;  /* 0x0000000803037221 */ /* 0x004fca0000000000 */
[----:B------:R1:W-:Y:S01]  /*35a0*/  STG.E desc[UR10][R76.64], R3 ;  /* 0x000000034c007986 */ /* 0x0003e2000c10190a */
[----:B------:R-:W-:Y:S05]  /*35b0*/  @P4 BRA `(.L_x_49) ;  /* 0xffffffec000c4947 */ /* 0x000fea000383ffff */
[----:B------:R-:W2:Y:S01]  /*35c0*/  LDG.E R0, desc[UR10][R86.64] ;  /* 0x0000000a56007981 */ /* 0x000ea2000c1e1900 */
[----:B0-----:R-:W-:Y:S01]  /*35d0*/  FADD R16, R6, R3 ;  /* 0x0000000306107221 */ /* 0x001fe20000000000 */
[----:B------:R-:W-:Y:S01]  /*35e0*/  MOV R10, 0x1 ;  /* 0x00000001000a7802 */ /* 0x000fe20000000f00 */
[----:B------:R-:W-:Y:S04]  /*35f0*/  BSSY.RECONVERGENT B0, `(.L_x_50) ;  /* 0x0000018000007945 */ /* 0x000fe80003800200 */
[----:B------:R-:W0:Y:S08]  /*3600*/  F2F.F64.F32 R16, R16 ;  /* 0x0000001000107310 */ /* 0x000e300000201800 */
[----:B0-----:R-:W0:Y:S02]  /*3610*/  MUFU.RCP64H R11, R17 ;  /* 0x00000011000b7308 */ /* 0x001e240000001800 */
[----:B0-----:R-:W-:-:S08]  /*3620*/  DFMA R8, -R16, R10, 1 ;  /* 0x3ff000001008742b */ /* 0x001fd0000000010a */
[----:B------:R-:W-:-:S08]  /*3630*/  DFMA R12, R8, R8, R8 ;  /* 0x00000008080c722b */ /* 0x000fd00000000008 */
[----:B------:R-:W-:-:S08]  /*3640*/  DFMA R12, R10, R12, R10 ;  /* 0x0000000c0a0c722b */ /* 0x000fd0000000000a */
[----:B------:R-:W-:-:S08]  /*3650*/  DFMA R14, -R16, R12, 1 ;  /* 0x3ff00000100e742b */ /* 0x000fd0000000010c */
[----:B------:R-:W-:Y:S01]  /*3660*/  DFMA R14, R12, R14, R12 ;  /* 0x0000000e0c0e722b */ /* 0x000fe2000000000c */
[----:B--2---:R-:W0:Y:S02]  /*3670*/  F2F.F64.F32 R8, R0 ;  /* 0x0000000000087310 */ /* 0x004e240000201800 */
[----:B0-----:R-:W-:-:S08]  /*3680*/  DMUL R10, R8, 0.5 ;  /* 0x3fe00000080a7828 */ /* 0x001fd00000000000 */
[----:B------:R-:W-:Y:S02]  /*3690*/  DMUL R8, R10, R14 ;  /* 0x0000000e0a087228 */ /* 0x000fe40000000000 */
[----:B------:R-:W-:-:S06]  /*36a0*/  FSETP.GEU.AND P1, PT, |R11|, 6.5827683646048100446e-37, PT ;  /* 0x036000000b00780b */ /* 0x000fcc0003f2e200 */
[----:B------:R-:W-:-:S08]  /*36b0*/  DFMA R12, -R16, R8, R10 ;  /* 0x00000008100c722b */ /* 0x000fd0000000010a */
[----:B------:R-:W-:-:S10]  /*36c0*/  DFMA R8, R14, R12, R8 ;  /* 0x0000000c0e08722b */ /* 0x000fd40000000008 */
[----:B-1----:R-:W-:-:S05]  /*36d0*/  FFMA R3, RZ, R17, R9 ;  /* 0x00000011ff037223 */ /* 0x002fca0000000009 */
[----:B------:R-:W-:-:S13]  /*36e0*/  FSETP.GT.AND P0, PT, |R3|, 1.469367938527859385e-39, PT ;  /* 0x001000000300780b */ /* 0x000fda0003f04200 */
[----:B------:R-:W-:Y:S05]  /*36f0*/  @P0 BRA P1, `(.L_x_51) ;  /* 0x00000000001c0947 */ /* 0x000fea0000800000 */
[----:B------:R-:W-:Y:S01]  /*3700*/  IMAD.MOV.U32 R20, RZ, RZ, R10 ;  /* 0x000000ffff147224 */ /* 0x000fe200078e000a */
[----:B------:R-:W-:Y:S01]  /*3710*/  MOV R0, 0x3750 ;  /* 0x0000375000007802 */ /* 0x000fe20000000f00 */
[----:B------:R-:W-:Y:S02]  /*3720*/  IMAD.MOV.U32 R21, RZ, RZ, R11 ;  /* 0x000000ffff157224 */ /* 0x000fe400078e000b */
[----:B------:R-:W-:-:S07]  /*3730*/  IMAD.MOV.U32 R19, RZ, RZ, R17 ;  /* 0x000000ffff137224 */ /* 0x000fce00078e0011 */
[----:B------:R-:W-:Y:S05]  /*3740*/  CALL.REL.NOINC `($__internal_1_$__cuda_sm20_div_rn_f64_full) ;  /* 0x0000018c00947944 */ /* 0x000fea0003c00000 */
[----:B------:R-:W-:Y:S01]  /*3750*/  MOV R8, R90 ;  /* 0x0000005a00087202 */ /* 0x000fe20000000f00 */
[----:B------:R-:W-:-:S07]  /*3760*/  IMAD.MOV.U32 R9, RZ, RZ, R91 ;  /* 0x000000ffff097224 */ /* 0x000fce00078e005b */
.L_x_51:
[----:B------:R-:W-:Y:S05]  /*3770*/  BSYNC.RECONVERGENT B0 ;  /* 0x0000000000007941 */ /* 0x000fea0003800200 */
.L_x_50:
[----:B------:R-:W0:Y:S01]  /*3780*/  F2F.F32.F64 R9, R8 ;  /* 0x0000000800097310 */ /* 0x000e220000301000 */
[----:B------:R-:W1:Y:S01]  /*3790*/  LDCU UR7, c[0x0][0x4f0] ;  /* 0x00009e00ff0777ac */ /* 0x000e620008000800 */
[----:B0-----:R0:W-:Y:S04]  /*37a0*/  STG.E desc[UR10][R80.64], R9 ;  /* 0x0000000950007986 */ /* 0x0011e8000c10190a */
[----:B------:R-:W1:Y:S01]  /*37b0*/  LDG.E R0, desc[UR10][R82.64] ;  /* 0x0000000a52007981 */ /* 0x000e62000c1e1900 */
[----:B------:R-:W-:Y:S01]  /*37c0*/  BSSY.RECONVERGENT B0, `(.L_x_52) ;  /* 0x0000008000007945 */ /* 0x000fe20003800200 */
[----:B------:R-:W-:Y:S02]  /*37d0*/  PLOP3.LUT P0, PT, PT, PT, PT, 0x8, 0x80 ;  /* 0x000000000080781c */ /* 0x000fe40003f0e170 */
[----:B-1----:R-:W-:-:S13]  /*37e0*/  ISETP.GE.U32.AND P1, PT, R0, UR7, PT ;  /* 0x0000000700007c0c */ /* 0x002fda000bf26070 */
[----:B0-----:R-:W-:Y:S05]  /*37f0*/  @P1 BRA `(.L_x_53) ;  /* 0x0000000000101947 */ /* 0x001fea0003800000 */
[----:B------:R-:W2:Y:S01]  /*3800*/  LDG.E R0, desc[UR10][R78.64] ;  /* 0x0000000a4e007981 */ /* 0x000ea2000c1e1900 */
[----:B------:R-:W0:Y:S01]  /*3810*/  LDCU UR7, c[0x0][0x4e0] ;  /* 0x00009c00ff0777ac */ /* 0x000e220008000800 */
[----:B--2---:R-:W-:-:S05]  /*3820*/  FADD R0, R9, -R0 ;  /* 0x8000000009007221 */ /* 0x004fca0000000000 */
[----:B0-----:R-:W-:-:S13]  /*3830*/  FSETP.GT.AND P0, PT, |R0|, UR7, PT ;  /* 0x0000000700007c0b */ /* 0x001fda000bf04200 */
.L_x_53:
[----:B------:R-:W-:Y:S05]  /*3840*/  BSYNC.RECONVERGENT B0 ;  /* 0x0000000000007941 */ /* 0x000fea0003800200 */
.L_x_52:
[----:B------:R-:W-:-:S05]  /*3850*/  SEL R3, RZ, 0x1, !P0 ;  /* 0x00000001ff037807 */ /* 0x000fca0004000000 */
[----:B------:R0:W-:Y:S01]  /*3860*/  STG.E.U8 desc[UR10][R84.64], R3 ;  /* 0x0000000354007986 */ /* 0x0001e2000c10110a */
[----:B------:R-:W-:Y:S05]  /*3870*/  @P0 BRA `(.L_x_54) ;  /* 0xffffffe800400947 */ /* 0x000fea000383ffff */
[----:B------:R-:W-:Y:S05]  /*3880*/  BSYNC.RECONVERGENT B2 ;  /* 0x0000000000027941 */ /* 0x000fea0003800200 */
.L_x_20:
[----:B------:R-:W-:Y:S05]  /*3890*/  BRA `(.L_x_18) ;  /* 0x0000000000bc7947 */ /* 0x000fea0003800000 */
.L_x_19:
[----:B------:R-:W0:Y:S02]  /*38a0*/  F2F.F64.F32 R6, R6 ;  /* 0x0000000600067310 */ /* 0x000e240000201800 */
.L_x_58:
[----:B------:R-:W2:Y:S02]  /*38b0*/  LDG.E R0, desc[UR10][R82.64] ;  /* 0x0000000a52007981 */ /* 0x000ea4000c1e1900 */
[----:B-12---:R-:W-:-:S05]  /*38c0*/  VIADD R3, R0, 0x1 ;  /* 0x0000000100037836 */ /* 0x006fca0000000000 */
[----:B------:R-:W-:Y:S04]  /*38d0*/  STG.E desc[UR10][R82.64], R3 ;  /* 0x0000000352007986 */ /* 0x000fe8000c10190a */
[----:B------:R-:W2:Y:S01]  /*38e0*/  LDG.E R13, desc[UR10][R80.64] ;  /* 0x0000000a500d7981 */ /* 0x000ea2000c1e1900 */
[----:B0-----:R-:W0:Y:S01]  /*38f0*/  MUFU.RCP64H R5, R7 ;  /* 0x0000000700057308 */ /* 0x001e220000001800 */
[----:B------:R-:W-:Y:S02]  /*3900*/  IMAD.MOV.U32 R4, RZ, RZ, 0x1 ;  /* 0x00000001ff047424 */ /* 0x000fe400078e00ff */
[----:B--2---:R1:W-:Y:S04]  /*3910*/  STG.E desc[UR10][R78.64], R13 ;  /* 0x0000000d4e007986 */ /* 0x0043e8000c10190a */
[----:B------:R2:W-:Y:S04]  /*3920*/  STG.E desc[UR10][R76.64], RZ ;  /* 0x000000ff4c007986 */ /* 0x0005e8000c10190a */
[----:B------:R-:W3:Y:S01]  /*3930*/  LDG.E R0, desc[UR10][R86.64] ;  /* 0x0000000a56007981 */ /* 0x000ee2000c1e1900 */
[----:B0-----:R-:W-:Y:S01]  /*3940*/  DFMA R8, -R6, R4, 1 ;  /* 0x3ff000000608742b */ /* 0x001fe20000000104 */
[----:B------:R-:W-:Y:S07]  /*3950*/  BSSY.RECONVERGENT B0, `(.L_x_55) ;  /* 0x0000016000007945 */ /* 0x000fee0003800200 */
[----:B------:R-:W-:-:S08]  /*3960*/  DFMA R8, R8, R8, R8 ;  /* 0x000000080808722b */ /* 0x000fd00000000008 */
[----:B------:R-:W-:-:S08]  /*3970*/  DFMA R8, R4, R8, R4 ;  /* 0x000000080408722b */ /* 0x000fd00000000004 */
[----:B------:R-:W-:-:S08]  /*3980*/  DFMA R10, -R6, R8, 1 ;  /* 0x3ff00000060a742b */ /* 0x000fd00000000108 */
[----:B------:R-:W-:Y:S01]  /*3990*/  DFMA R10, R8, R10, R8 ;  /* 0x0000000a080a722b */ /* 0x000fe20000000008 */
[----:B---3--:R-:W0:Y:S02]  /*39a0*/  F2F.F64.F32 R4, R0 ;  /* 0x0000000000047310 */ /* 0x008e240000201800 */
[----:B0-----:R-:W-:-:S08]  /*39b0*/  DMUL R8, R4, 0.5 ;  /* 0x3fe0000004087828 */ /* 0x001fd00000000000 */
[----:B------:R-:W-:Y:S02]  /*39c0*/  DMUL R4, R8, R10 ;  /* 0x0000000a08047228 */ /* 0x000fe40000000000 */
[----:B------:R-:W-:-:S06]  /*39d0*/  FSETP.GEU.AND P1, PT, |R9|, 6.5827683646048100446e-37, PT ;  /* 0x036000000900780b */ /* 0x000fcc0003f2e200 */
[----:B-1----:R-:W-:-:S08]  /*39e0*/  DFMA R12, -R6, R4, R8 ;  /* 0x00000004060c722b */ /* 0x002fd00000000108 */
[----:B------:R-:W-:-:S10]  /*39f0*/  DFMA R4, R10, R12, R4 ;  /* 0x0000000c0a04722b */ /* 0x000fd40000000004 */
[----:B------:R-:W-:-:S05]  /*3a00*/  FFMA R3, RZ, R7, R5 ;  /* 0x00000007ff037223 */ /* 0x000fca0000000005 */
[----:B------:R-:W-:-:S13]  /*3a10*/  FSETP.GT.AND P0, PT, |R3|, 1.469367938527859385e-39, PT ;  /* 0x001000000300780b */ /* 0x000fda0003f04200 */
[----:B--2---:R-:W-:Y:S05]  /*3a20*/  @P0 BRA P1, `(.L_x_56) ;  /* 0x0000000000200947 */ /* 0x004fea0000800000 */
[----:B------:R-:W-:Y:S01]  /*3a30*/  MOV R20, R8 ;  /* 0x0000000800147202 */ /* 0x000fe20000000f00 */
[----:B------:R-:W-:Y:S01]  /*3a40*/  IMAD.MOV.U32 R21, RZ, RZ, R9 ;  /* 0x000000ffff157224 */ /* 0x000fe200078e0009 */
[----:B------:R-:W-:Y:S01]  /*3a50*/  MOV R0, 0x3a90 ;  /* 0x00003a9000007802 */ /* 0x000fe20000000f00 */
[----:B------:R-:W-:Y:S02]  /*3a60*/  IMAD.MOV.U32 R16, RZ, RZ, R6 ;  /* 0x000000ffff107224 */ /* 0x000fe400078e0006 */
[----:B------:R-:W-:-:S07]  /*3a70*/  IMAD.MOV.U32 R19, RZ, RZ, R7 ;  /* 0x000000ffff137224 */ /* 0x000fce00078e0007 */
[----:B------:R-:W-:Y:S05]  /*3a80*/  CALL.REL.NOINC `($__internal_1_$__cuda_sm20_div_rn_f64_full) ;  /* 0x0000018800c47944 */ /* 0x000fea0003c00000 */
[----:B------:R-:W-:Y:S01]  /*3a90*/  MOV R4, R90 ;  /* 0x0000005a00047202 */ /* 0x000fe20000000f00 */
[----:B------:R-:W-:-:S07]  /*3aa0*/  IMAD.MOV.U32 R5, RZ, RZ, R91 ;  /* 0x000000ffff057224 */ /* 0x000fce00078e005b */
.L_x_56:
[----:B------:R-:W-:Y:S05]  /*3ab0*/  BSYNC.RECONVERGENT B0 ;  /* 0x0000000000007941 */ /* 0x000fea0003800200 */
.L_x_55:
[----:B------:R-:W0:Y:S02]  /*3ac0*/  F2F.F32.F64 R5, R4 ;  /* 0x0000000400057310 */ /* 0x000e240000301000 */
[----:B0-----:R0:W-:Y:S04]  /*3ad0*/  STG.E desc[UR10][R80.64], R5 ;  /* 0x0000000550007986 */ /* 0x0011e8000c10190a */
[----:B------:R-:W2:Y:S02]  /*3ae0*/  LDG.E R0, desc[UR10][R82.64] ;  /* 0x0000000a52007981 */ /* 0x000ea4000c1e1900 */
[----:B--2---:R-:W-:-:S13]  /*3af0*/  ISETP.GE.U32.AND P0, PT, R0, UR19, PT ;  /* 0x0000001300007c0c */ /* 0x004fda000bf06070 */
[----:B0-----:R-:W-:Y:S05]  /*3b00*/  @P0 BRA `(.L_x_57) ;  /* 0x00000000001c0947 */ /* 0x001fea0003800000 */
[----:B------:R-:W2:Y:S02]  /*3b10*/  LDG.E R0, desc[UR10][R78.64] ;  /* 0x0000000a4e007981 */ /* 0x000ea4000c1e1900 */
[----:B--2---:R-:W-:-:S05]  /*3b20*/  FADD R0, R5, -R0 ;  /* 0x8000000005007221 */ /* 0x004fca0000000000 */
[----:B------:R-:W-:-:S04]  /*3b30*/  FSETP.GT.AND P0, PT, |R0|, UR20, PT ;  /* 0x0000001400007c0b */ /* 0x000fc8000bf04200 */
[----:B------:R-:W-:-:S05]  /*3b40*/  SEL R3, RZ, 0x1, !P0 ;  /* 0x00000001ff037807 */ /* 0x000fca0004000000 */
[----:B------:R1:W-:Y:S04]  /*3b50*/  STG.E.U8 desc[UR10][R84.64], R3 ;  /* 0x0000000354007986 */ /* 0x0003e8000c10110a */
[----:B------:R-:W-:Y:S05]  /*3b60*/  @P0 BRA `(.L_x_58) ;  /* 0xfffffffc00500947 */ /* 0x000fea000383ffff */
[----:B------:R-:W-:Y:S05]  /*3b70*/  BRA `(.L_x_18) ;  /* 0x0000000000047947 */ /* 0x000fea0003800000 */
.L_x_57:
[----:B------:R1:W-:Y:S02]  /*3b80*/  STG.E.U8 desc[UR10][R84.64], RZ ;  /* 0x000000ff54007986 */ /* 0x0003e4000c10110a */
.L_x_18:
[----:B------:R-:W-:Y:S05]  /*3b90*/  BSYNC.RECONVERGENT B3 ;  /* 0x0000000000037941 */ /* 0x000fea0003800200 */
.L_x_17:
[----:B------:R-:W2:Y:S01]  /*3ba0*/  LDCU.128 UR12, c[0x0][0x490] ;  /* 0x00009200ff0c77ac */ /* 0x000ea20008000c00 */
[----:B------:R-:W-:Y:S01]  /*3bb0*/  IMAD.MOV.U32 R25, RZ, RZ, 0x1 ;  /* 0x00000001ff197424 */ /* 0x000fe200078e00ff */
[----:B------:R-:W3:Y:S01]  /*3bc0*/  LDCU.128 UR16, c[0x0][0x4c0] ;  /* 0x00009800ff1077ac */ /* 0x000ee20008000c00 */
[----:B------:R-:W4:Y:S01]  /*3bd0*/  LDCU.128 UR32, c[0x0][0x4d0] ;  /* 0x00009a00ff2077ac */ /* 0x000f220008000c00 */
[----:B------:R-:W5:Y:S01]  /*3be0*/  LDCU.128 UR20, c[0x0][0x450] ;  /* 0x00008a00ff1477ac */ /* 0x000f620008000c00 */
[----:B------:R-:W0:Y:S01]  /*3bf0*/  LDCU.64 UR4, c[0x0][0x4b8] ;  /* 0x00009700ff0477ac */ /* 0x000e220008000a00 */
[C---:B--2---:R-:W-:Y:S02]  /*3c00*/  IADD3 R74, P0, PT, R34.reuse, UR12, RZ ;  /* 0x0000000c224a7c10 */ /* 0x044fe4000ff1e0ff */
[----:B------:R-:W-:Y:S01]  /*3c10*/  IADD3 R72, P1, PT, R34, UR14, RZ ;  /* 0x0000000e22487c10 */ /* 0x000fe2000ff3e0ff */
[----:B------:R-:W2:Y:S01]  /*3c20*/  LDCU.64 UR6, c[0x0][0x438] ;  /* 0x00008700ff0677ac */ /* 0x000ea20008000a00 */
[----:B------:R-:W-:-:S02]  /*3c30*/  IADD3.X R75, PT, PT, R2, UR13, RZ, P0, !PT ;  /* 0x0000000d024b7c10 */ /* 0x000fc400087fe4ff */
[----:B---3--:R-:W-:Y:S01]  /*3c40*/  IADD3 R70, P0, PT, R28, UR16, RZ ;  /* 0x000000101c467c10 */ /* 0x008fe2000ff1e0ff */
[----:B------:R-:W3:Y:S01]  /*3c50*/  LDCU.128 UR24, c[0x0][0x4a0] ;  /* 0x00009400ff1877ac */ /* 0x000ee20008000c00 */
[----:B------:R-:W-:Y:S02]  /*3c60*/  IADD3.X R73, PT, PT, R2, UR15, RZ, P1, !PT ;  /* 0x0000000f02497c10 */ /* 0x000fe40008ffe4ff */
[C---:B----4-:R-:W-:Y:S01]  /*3c70*/  IADD3 R66, P1, PT, R28.reuse, UR34, RZ ;  /* 0x000000221c427c10 */ /* 0x050fe2000ff3e0ff */
[----:B------:R-:W4:Y:S01]  /*3c80*/  LDCU.128 UR28, c[0x0][0x460] ;  /* 0x00008c00ff1c77ac */ /* 0x000f220008000c00 */
[----:B------:R-:W-:Y:S02]  /*3c90*/  IADD3 R64, P3, PT, R28, UR32, RZ ;  /* 0x000000201c407c10 */ /* 0x000fe4000ff7e0ff */
[----:B------:R-:W-:Y:S01]  /*3ca0*/  IADD3.X R71, PT, PT, R29, UR17, RZ, P0, !PT ;  /* 0x000000111d477c10 */ /* 0x000fe200087fe4ff */
[----:B------:R-:W1:Y:S01]  /*3cb0*/  LDCU.64 UR8, c[0x0][0x510] ;  /* 0x0000a200ff0877ac */ /* 0x000e620008000a00 */
[----:B-----5:R-:W-:-:S02]  /*3cc0*/  IADD3 R62, P0, PT, R34, UR20, RZ ;  /* 0x00000014223e7c10 */ /* 0x020fc4000ff1e0ff */
[C---:B------:R-:W-:Y:S01]  /*3cd0*/  IADD3.X R67, PT, PT, R29.reuse, UR35, RZ, P1, !PT ;  /* 0x000000231d437c10 */ /* 0x040fe20008ffe4ff */
[----:B------:R-:W5:Y:S01]  /*3ce0*/  LDCU.64 UR12, c[0x0][0x428] ;  /* 0x00008500ff0c77ac */ /* 0x000f620008000a00 */
[C---:B------:R-:W-:Y:S02]  /*3cf0*/  IADD3.X R65, PT, PT, R29.reuse, UR33, RZ, P3, !PT ;  /* 0x000000211d417c10 */ /* 0x040fe40009ffe4ff */
[----:B------:R-:W-:Y:S01]  /*3d00*/  IADD3.X R63, PT, PT, R2, UR21, RZ, P0, !PT ;  /* 0x00000015023f7c10 */ /* 0x000fe200087fe4ff */
[----:B------:R-:W5:Y:S01]  /*3d10*/  LDCU UR36, c[0x0][0x50c] ;  /* 0x0000a180ff2477ac */ /* 0x000f620008000800 */
[C---:B------:R-:W-:Y:S02]  /*3d20*/  IADD3 R68, P2, PT, R28.reuse, UR18, RZ ;  /* 0x000000121c447c10 */ /* 0x040fe4000ff5e0ff */
[----:B0-----:R-:W-:Y:S01]  /*3d30*/  IADD3 R50, P0, PT, R28, UR4, RZ ;  /* 0x000000041c327c10 */ /* 0x001fe2000ff1e0ff */
[----:B------:R-:W0:Y:S01]  /*3d40*/  LDCU.128 UR32, c[0x0][0x470] ;  /* 0x00008e00ff2077ac */ /* 0x000e220008000c00 */
[----:B------:R-:W-:-:S02]  /*3d50*/  IADD3.X R69, PT, PT, R29, UR19, RZ, P2, !PT ;  /* 0x000000131d457c10 */ /* 0x000fc400097fe4ff */
[C---:B------:R-:W-:Y:S01]  /*3d60*/  IADD3 R60, P1, PT, R34.reuse, UR22, RZ ;  /* 0x00000016223c7c10 */ /* 0x040fe2000ff3e0ff */
[----:B------:R-:W0:Y:S01]  /*3d70*/  LDCU.64 UR20, c[0x0][0x380] ;  /* 0x00007000ff1477ac */ /* 0x000e220008000a00 */
[C---:B------:R-:W-:Y:S01]  /*3d80*/  IADD3.X R51, PT, PT, R29.reuse, UR5, RZ, P0, !PT ;  /* 0x000000051d337c10 */ /* 0x040fe200087fe4ff */
[C---:B-1----:R-:W-:Y:S01]  /*3d90*/  IMAD R7, R29.reuse, UR8, RZ ;  /* 0x000000081d077c24 */ /* 0x042fe2000f8e02ff */
[C---:B---3--:R-:W-:Y:S01]  /*3da0*/  IADD3 R58, P2, PT, R34.reuse, UR24, RZ ;  /* 0x00000018223a7c10 */ /* 0x048fe2000ff5e0ff */
[----:B------:R-:W1:Y:S01]  /*3db0*/  LDCU.64 UR14, c[0x0][0x418] ;  /* 0x00008300ff0e77ac */ /* 0x000e620008000a00 */
[----:B--2---:R-:W-:Y:S01]  /*3dc0*/  IADD3 R44, P0, PT, R34, UR6, RZ ;  /* 0x00000006222c7c10 */ /* 0x004fe2000ff1e0ff */
[----:B------:R-:W-:Y:S01]  /*3dd0*/  IMAD.WIDE.U32 R36, R28, UR8, RZ ;  /* 0x000000081c247c25 */ /* 0x000fe2000f8e00ff */
[----:B------:R-:W-:Y:S01]  /*3de0*/  IADD3.X R61, PT, PT, R2, UR23, RZ, P1, !PT ;  /* 0x00000017023d7c10 */ /* 0x000fe20008ffe4ff */
[----:B------:R-:W2:Y:S01]  /*3df0*/  LDCU.64 UR18, c[0x0][0x448] ;  /* 0x00008900ff1277ac */ /* 0x000ea20008000a00 */
[----:B----4-:R-:W-:Y:S01]  /*3e00*/  IADD3 R54, P1, PT, R34, UR28, RZ ;  /* 0x0000001c22367c10 */ /* 0x010fe2000ff3e0ff */
[C---:B-----5:R-:W-:Y:S01]  /*3e10*/  IMAD R3, R29.reuse, UR36, RZ ;  /* 0x000000241d037c24 */ /* 0x060fe2000f8e02ff */
[C---:B------:R-:W-:Y:S01]  /*3e20*/  IADD3.X R59, PT, PT, R2.reuse, UR25, RZ, P2, !PT ;  /* 0x00000019023b7c10 */ /* 0x040fe200097fe4ff */
[----:B------:R-:W3:Y:S01]  /*3e30*/  LDCU.64 UR16, c[0x0][0x3e8] ;  /* 0x00007d00ff1077ac */ /* 0x000ee20008000a00 */
[----:B------:R-:W-:Y:S01]  /*3e40*/  IADD3.X R45, PT, PT, R2, UR7, RZ, P0, !PT ;  /* 0x00000007022d7c10 */ /* 0x000fe200087fe4ff */
[----:B------:R-:W-:Y:S01]  /*3e50*/  IMAD.WIDE.U32 R30, R28, UR36, RZ ;  /* 0x000000241c1e7c25 */ /* 0x000fe2000f8e00ff */
[C---:B------:R-:W-:Y:S01]  /*3e60*/  IADD3 R52, P2, PT, R34.reuse, UR30, RZ ;  /* 0x0000001e22347c10 */ /* 0x040fe2000ff5e0ff */
[----:B------:R-:W4:Y:S01]  /*3e70*/  LDCU.64 UR4, c[0x0][0x480] ;  /* 0x00009000ff0477ac */ /* 0x000f220008000a00 */
[----:B------:R-:W-:Y:S01]  /*3e80*/  IADD3 R42, P0, PT, R34, UR12, RZ ;  /* 0x0000000c222a7c10 */ /* 0x000fe2000ff1e0ff */
[----:B------:R-:W-:Y:S01]  /*3e90*/  IMAD R5, R29, UR9, RZ ;  /* 0x000000091d057c24 */ /* 0x000fe2000f8e02ff */
[----:B------:R-:W-:Y:S01]  /*3ea0*/  IADD3.X R55, PT, PT, R2, UR29, RZ, P1, !PT ;  /* 0x0000001d02377c10 */ /* 0x000fe20008ffe4ff */
[----:B------:R-:W-:Y:S01]  /*3eb0*/  IMAD.WIDE.U32 R28, R28, UR9, RZ ;  /* 0x000000091c1c7c25 */ /* 0x000fe2000f8e00ff */
[----:B0-----:R-:W-:Y:S01]  /*3ec0*/  IADD3 R48, P1, PT, R34, UR32, RZ ;  /* 0x0000002022307c10 */ /* 0x001fe2000ff3e0ff */
[----:B------:R-:W-:Y:S01]  /*3ed0*/  UIADD3 UR6, UPT, UPT, UR8, 0x3, URZ ;  /* 0x0000000308067890 */ /* 0x000fe2000fffe0ff */
[C---:B------:R-:W-:Y:S01]  /*3ee0*/  IADD3.X R53, PT, PT, R2.reuse, UR31, RZ, P2, !PT ;  /* 0x0000001f02357c10 */ /* 0x040fe200097fe4ff */
[----:B------:R-:W-:Y:S01]  /*3ef0*/  IMAD.IADD R7, R37, 0x1, R7 ;  /* 0x0000000125077824 */ /* 0x000fe200078e0207 */
[----:B------:R-:W-:Y:S01]  /*3f00*/  IADD3.X R43, PT, PT, R2, UR13, RZ, P0, !PT ;  /* 0x0000000d022b7c10 */ /* 0x000fe200087fe4ff */
[----:B------:R-:W-:Y:S01]  /*3f10*/  IMAD.IADD R5, R29, 0x1, R5 ;  /* 0x000000011d057824 */ /* 0x000fe200078e0205 */
[----:B------:R-:W-:Y:S01]  /*3f20*/  IADD3 R46, P2, PT, R34, UR34, RZ ;  /* 0x00000022222e7c10 */ /* 0x000fe2000ff5e0ff */
[----:B------:R-:W-:Y:S01]  /*3f30*/  IMAD.WIDE.U32 R12, R28, UR9, RZ ;  /* 0x000000091c0c7c25 */ /* 0x000fe2000f8e00ff */
[----:B------:R-:W-:Y:S01]  /*3f40*/  LEA R32, P0, R36, UR20, 0x2 ;  /* 0x0000001424207c11 */ /* 0x000fe2000f8010ff */
[----:B------:R0:W-:Y:S01]  /*3f50*/  STG.E.U8 desc[UR10][R50.64], R25 ;  /* 0x0000001932007986 */ /* 0x0001e2000c10110a */
[----:B------:R-:W-:Y:S01]  /*3f60*/  IADD3.X R49, PT, PT, R2, UR33, RZ, P1, !PT ;  /* 0x0000002102317c10 */ /* 0x000fe20008ffe4ff */
[----:B------:R-:W-:Y:S01]  /*3f70*/  ULOP3.LUT UR7, UR6, 0x3, URZ, 0xc0, !UPT ;  /* 0x0000000306077892 */ /* 0x000fe2000f8ec0ff */
[----:B-1----:R-:W-:Y:S01]  /*3f80*/  IADD3 R40, P1, PT, R34, UR14, RZ ;  /* 0x0000000e22287c10 */ /* 0x002fe2000ff3e0ff */
[----:B------:R-:W-:Y:S01]  /*3f90*/  ULOP3.LUT UR6, UR6, 0x1, URZ, 0xc0, !UPT ;  /* 0x0000000106067892 */ /* 0x000fe2000f8ec0ff */
[----:B------:R-:W-:Y:S01]  /*3fa0*/  IADD3.X R47, PT, PT, R2, UR35, RZ, P2, !PT ;  /* 0x00000023022f7c10 */ /* 0x000fe200097fe4ff */
[----:B------:R-:W-:Y:S01]  /*3fb0*/  UIADD3 UR7, UPT, UPT, UR7, -0x1, URZ ;  /* 0xffffffff07077890 */ /* 0x000fe2000fffe0ff */
[----:B------:R-:W-:-:S02]  /*3fc0*/  LEA.HI.X R33, R36, UR21, R7, 0x2, P0 ;  /* 0x0000001524217c11 */ /* 0x000fc400080f1407 */
[----:B------:R-:W-:Y:S01]  /*3fd0*/  IADD3 R6, PT, PT, R31, R3, RZ ;  /* 0x000000031f067210 */ /* 0x000fe20007ffe0ff */
[----:B------:R-:W-:Y:S01]  /*3fe0*/  IMAD R3, R5, UR9, RZ ;  /* 0x0000000905037c24 */ /* 0x000fe2000f8e02ff */
[C---:B------:R-:W-:Y:S02]  /*3ff0*/  IADD3 R56, P3, PT, R34.reuse, UR26, RZ ;  /* 0x0000001a22387c10 */ /* 0x040fe4000ff7e0ff */
[----:B--2---:R-:W-:Y:S01]  /*4000*/  IADD3 R38, P2, PT, R34, UR18, RZ ;  /* 0x0000001222267c10 */ /* 0x004fe2000ff5e0ff */
[----:B------:R-:W-:Y:S01]  /*4010*/  IMAD.IADD R4, R13, 0x1, R3 ;  /* 0x000000010d047824 */ /* 0x000fe200078e0203 */
[----:B---3--:R-:W-:Y:S02]  /*4020*/  LEA R24, P0, R30, UR16, 0x2 ;  /* 0x000000101e187c11 */ /* 0x008fe4000f8010ff */
[----:B------:R-:W-:Y:S02]  /*4030*/  IADD3.X R41, PT, PT, R2, UR15, RZ, P1, !PT ;  /* 0x0000000f02297c10 */ /* 0x000fe40008ffe4ff */
[----:B----4-:R-:W-:-:S02]  /*4040*/  IADD3 R34, P1, PT, R34, UR4, RZ ;  /* 0x0000000422227c10 */ /* 0x010fc4000ff3e0ff */
[C---:B------:R-:W-:Y:S02]  /*4050*/  IADD3.X R57, PT, PT, R2.reuse, UR27, RZ, P3, !PT ;  /* 0x0000001b02397c10 */ /* 0x040fe40009ffe4ff */
[----:B------:R-:W-:Y:S02]  /*4060*/  IADD3.X R39, PT, PT, R2, UR19, RZ, P2, !PT ;  /* 0x0000001302277c10 */ /* 0x000fe400097fe4ff */
[----:B0-----:R-:W-:Y:S02]  /*4070*/  LEA.HI.X R25, R30, UR17, R6, 0x2, P0 ;  /* 0x000000111e197c11 */ /* 0x001fe400080f1406 */
[----:B------:R-:W-:Y:S01]  /*4080*/  IADD3.X R35, PT, PT, R2, UR5, RZ, P1, !PT ;  /* 0x0000000502237c10 */ /* 0x000fe20008ffe4ff */
[----:B------:R-:W-:-:S12]  /*4090*/  UIADD3 UR5, UPT, UPT, UR8, -0x2, URZ ;  /* 0xfffffffe08057890 */ /* 0x000fd8000fffe0ff */
.L_x_381:
[----:B------:R-:W2:Y:S02]  /*40a0*/  LDG.E R0, desc[UR10][R74.64] ;  /* 0x0000000a4a007981 */ /* 0x000ea4000c1e1900 */
[----:B0-2---:R-:W-:Y:S02]  /*40b0*/  VIADD R3, R0, 0x1 ;  /* 0x0000000100037836 */ /* 0x005fe40000000000 */
[----:B------:R-:W0:Y:S03]  /*40c0*/  LDC R0, c[0x0][0x510] ;  /* 0x00014400ff007b82 */ /* 0x000e260000000800 */
[----:B------:R1:W-:Y:S04]  /*40d0*/  STG.E desc[UR10][R74.64], R3 ;  /* 0x000000034a007986 */ /* 0x0003e8000c10190a */
[----:B------:R-:W2:Y:S01]  /*40e0*/  LDG.E R9, desc[UR10][R80.64] ;  /* 0x0000000a50097981 */ /* 0x000ea2000c1e1900 */
[----:B0-----:R-:W-:-:S03]  /*40f0*/  ISETP.NE.AND P0, PT, R0, RZ, PT ;  /* 0x000000ff0000720c */ /* 0x001fc60003f05270 */
[----:B--2---:R1:W-:Y:S10]  /*4100*/  STG.E desc[UR10][R44.64], R9 ;  /* 0x000000092c007986 */ /* 0x0043f4000c10190a */
[----:B------:R-:W-:Y:S05]  /*4110*/  @!P0 BRA `(.L_x_59) ;  /* 0x0000000400f88947 */ /* 0x000fea0003800000 */
[----:B------:R-:W-:Y:S01]  /*4120*/  IADD3 R2, PT, PT, R0, -0x1, RZ ;  /* 0xffffffff00027810 */ /* 0x000fe20007ffe0ff */
[----:B------:R-:W-:-:S03]  /*4130*/  IMAD.MOV.U32 R11, RZ, RZ, RZ ;  /* 0x000000ffff0b7224 */ /* 0x000fc600078e00ff */
[----:B------:R-:W-:-:S13]  /*4140*/  ISETP.GE.U32.AND P0, PT, R2, 0xf, PT ;  /* 0x0000000f0200780c */ /* 0x000fda0003f06070 */
[----:B------:R-:W-:Y:S05]  /*4150*/  @!P0 BRA `(.L_x_60) ;  /* 0x0000000000d48947 */ /* 0x000fea0003800000 */
[----:B------:R-:W0:Y:S01]  /*4160*/  LDCU.64 UR12, c[0x0][0x380] ;  /* 0x00007000ff0c77ac */ /* 0x000e220008000a00 */
[----:B------:R-:W-:Y:S02]  /*4170*/  LEA R14, P0, R36, 0x20, 0x2 ;  /* 0x00000020240e7811 */ /* 0x000fe400078010ff */
[----:B------:R-:W-:Y:S01]  /*4180*/  LOP3.LUT R11, R0, 0xfffffff0, RZ, 0xc0, !PT ;  /* 0xfffffff0000b7812 */ /* 0x000fe200078ec0ff */
[----:B------:R-:W2:Y:S01]  /*4190*/  LDCU.64 UR8, c[0x0][0x3d0] ;  /* 0x00007a00ff0877ac */ /* 0x000ea20008000a00 */
[----:B------:R-:W-:-:S03]  /*41a0*/  LEA.HI.X R23, R36, RZ, R7, 0x2, P0 ;  /* 0x000000ff24177211 */ /* 0x000fc600000f1407 */
[----:B------:R-:W-:Y:S01]  /*41b0*/  IMAD.MOV R10, RZ, RZ, -R11 ;  /* 0x000000ffff0a7224 */ /* 0x000fe200078e0a0b */
[C---:B0-----:R-:W-:Y:S02]  /*41c0*/  IADD3 R16, P1, PT, R14.reuse, UR12, RZ ;  /* 0x0000000c0e107c10 */ /* 0x041fe4000ff3e0ff */
[----:B--2---:R-:W-:Y:S02]  /*41d0*/  IADD3 R14, P2, PT, R14, UR8, RZ ;  /* 0x000000080e0e7c10 */ /* 0x004fe4000ff5e0ff */
[C---:B------:R-:W-:Y:S02]  /*41e0*/  IADD3.X R15, PT, PT, R23.reuse, UR13, RZ, P1, !PT ;  /* 0x0000000d170f7c10 */ /* 0x040fe40008ffe4ff */
[----:B------:R-:W-:-:S09]  /*41f0*/  IADD3.X R23, PT, PT, R23, UR9, RZ, P2, !PT ;  /* 0x0000000917177c10 */ /* 0x000fd200097fe4ff */
.L_x_61:
[----:B------:R-:W-:Y:S01]  /*4200*/  IMAD.MOV.U32 R2, RZ, RZ, R16 ;  /* 0x000000ffff027224 */ /* 0x000fe200078e0010 */
[----:B-1----:R-:W-:-:S05]  /*4210*/  MOV R3, R15 ;  /* 0x0000000f00037202 */ /* 0x002fca0000000f00 */
[----:B------:R-:W2:Y:S01]  /*4220*/  LDG.E R15, desc[UR10][R2.64+-0x20] ;  /* 0xffffe00a020f7981 */ /* 0x000ea2000c1e1900 */
[----:B----4-:R-:W-:Y:S02]  /*4230*/  IMAD.MOV.U32 R8, RZ, RZ, R14 ;  /* 0x000000ffff087224 */ /* 0x010fe400078e000e */
[----:B------:R-:W-:-:S05]  /*4240*/  IMAD.MOV.U32 R9, RZ, RZ, R23 ;  /* 0x000000ffff097224 */ /* 0x000fca00078e0017 */
[----:B--2---:R0:W-:Y:S04]  /*4250*/  STG.E desc[UR10][R8.64+-0x20], R15 ;  /* 0xffffe00f08007986 */ /* 0x0041e8000c10190a */
[----:B------:R-:W2:Y:S04]  /*4260*/  LDG.E R17, desc[UR10][R2.64+-0x1c] ;  /* 0xffffe40a02117981 */ /* 0x000ea8000c1e1900 */
[----:B--2---:R1:W-:Y:S04]  /*4270*/  STG.E desc[UR10][R8.64+-0x1c], R17 ;  /* 0xffffe41108007986 */ /* 0x0043e8000c10190a */
[----:B------:R-:W2:Y:S04]  /*4280*/  LDG.E R19, desc[UR10][R2.64+-0x18] ;  /* 0xffffe80a02137981 */ /* 0x000ea8000c1e1900 */
[----:B--2---:R2:W-:Y:S04]  /*4290*/  STG.E desc[UR10][R8.64+-0x18], R19 ;  /* 0xffffe81308007986 */ /* 0x0045e8000c10190a */
[----:B------:R-:W3:Y:S04]  /*42a0*/  LDG.E R21, desc[UR10][R2.64+-0x14] ;  /* 0xffffec0a02157981 */ /* 0x000ee8000c1e1900 */
[----:B---3--:R3:W-:Y:S04]  /*42b0*/  STG.E desc[UR10][R8.64+-0x14], R21 ;  /* 0xffffec1508007986 */ /* 0x0087e8000c10190a */
[----:B------:R-:W4:Y:S04]  /*42c0*/  LDG.E R23, desc[UR10][R2.64+-0x10] ;  /* 0xfffff00a02177981 */ /* 0x000f28000c1e1900 */
[----:B----4-:R4:W-:Y:S04]  /*42d0*/  STG.E desc[UR10][R8.64+-0x10], R23 ;  /* 0xfffff01708007986 */ /* 0x0109e8000c10190a */
[----:B------:R-:W5:Y:S04]  /*42e0*/  LDG.E R27, desc[UR10][R2.64+-0xc] ;  /* 0xfffff40a021b7981 */ /* 0x000f68000c1e1900 */
[----:B-----5:R5:W-:Y:S04]  /*42f0*/  STG.E desc[UR10][R8.64+-0xc], R27 ;  /* 0xfffff41b08007986 */ /* 0x020be8000c10190a */
[----:B0-----:R-:W2:Y:S04]  /*4300*/  LDG.E R15, desc[UR10][R2.64+-0x8] ;  /* 0xfffff80a020f7981 */ /* 0x001ea8000c1e1900 */
[----:B--2---:R0:W-:Y:S04]  /*4310*/  STG.E desc[UR10][R8.64+-0x8], R15 ;  /* 0xfffff80f08007986 */ /* 0x0041e8000c10190a */
[----:B-1----:R-:W2:Y:S04]  /*4320*/  LDG.E R17, desc[UR10][R2.64+-0x4] ;  /* 0xfffffc0a02117981 */ /* 0x002ea8000c1e1900 */
[----:B--2---:R1:W-:Y:S04]  /*4330*/  STG.E desc[UR10][R8.64+-0x4], R17 ;  /* 0xfffffc1108007986 */ /* 0x0043e8000c10190a */
[----:B------:R-:W2:Y:S04]  /*4340*/  LDG.E R19, desc[UR10][R2.64] ;  /* 0x0000000a02137981 */ /* 0x000ea8000c1e1900 */
[----:B--2---:R2:W-:Y:S04]  /*4350*/  STG.E desc[UR10][R8.64], R19 ;  /* 0x0000001308007986 */ /* 0x0045e8000c10190a */
[----:B---3--:R-:W3:Y:S04]  /*4360*/  LDG.E R21, desc[UR10][R2.64+0x4] ;  /* 0x0000040a02157981 */ /* 0x008ee8000c1e1900 */
[----:B---3--:R3:W-:Y:S04]  /*4370*/  STG.E desc[UR10][R8.64+0x4], R21 ;  /* 0x0000041508007986 */ /* 0x0087e8000c10190a */
[----:B----4-:R-:W4:Y:S04]  /*4380*/  LDG.E R23, desc[UR10][R2.64+0x8] ;  /* 0x0000080a02177981 */ /* 0x010f28000c1e1900 */
[----:B----4-:R-:W-:Y:S04]  /*4390*/  STG.E desc[UR10][R8.64+0x8], R23 ;  /* 0x0000081708007986 */ /* 0x010fe8000c10190a */
[----:B-----5:R-:W4:Y:S04]  /*43a0*/  LDG.E R27, desc[UR10][R2.64+0xc] ;  /* 0x00000c0a021b7981 */ /* 0x020f28000c1e1900 */
[----:B----4-:R-:W-:Y:S04]  /*43b0*/  STG.E desc[UR10][R8.64+0xc], R27 ;  /* 0x00000c1b08007986 */ /* 0x010fe8000c10190a */
[----:B0-----:R-:W4:Y:S04]  /*43c0*/  LDG.E R15, desc[UR10][R2.64+0x10] ;  /* 0x0000100a020f7981 */ /* 0x001f28000c1e1900 */
[----:B----4-:R0:W-:Y:S04]  /*43d0*/  STG.E desc[UR10][R8.64+0x10], R15 ;  /* 0x0000100f08007986 */ /* 0x0101e8000c10190a */
[----:B-1----:R-:W4:Y:S04]  /*43e0*/  LDG.E R17, desc[UR10][R2.64+0x14] ;  /* 0x0000140a02117981 */ /* 0x002f28000c1e1900 */
[----:B----4-:R4:W-:Y:S04]  /*43f0*/  STG.E desc[UR10][R8.64+0x14], R17 ;  /* 0x0000141108007986 */ /* 0x0109e8000c10190a */
[----:B--2---:R-:W2:Y:S04]  /*4400*/  LDG.E R19, desc[UR10][R2.64+0x18] ;  /* 0x0000180a02137981 */ /* 0x004ea8000c1e1900 */
[----:B--2---:R4:W-:Y:S04]  /*4410*/  STG.E desc[UR10][R8.64+0x18], R19 ;  /* 0x0000181308007986 */ /* 0x0049e8000c10190a */
[----:B---3--:R-:W2:Y:S01]  /*4420*/  LDG.E R21, desc[UR10][R2.64+0x1c] ;  /* 0x00001c0a02157981 */ /* 0x008ea2000c1e1900 */
[----:B------:R-:W-:Y:S01]  /*4430*/  VIADD R10, R10, 0x10 ;  /* 0x000000100a0a7836 */ /* 0x000fe20000000000 */
[----:B------:R-:W-:-:S02]  /*4440*/  IADD3 R16, P2, PT, R2, 0x40, RZ ;  /* 0x0000004002107810 */ /* 0x000fc40007f5e0ff */
[----:B------:R-:W-:Y:S02]  /*4450*/  IADD3 R14, P1, PT, R8, 0x40, RZ ;  /* 0x00000040080e7810 */ /* 0x000fe40007f3e0ff */
[----:B------:R-:W-:Y:S01]  /*4460*/  ISETP.NE.AND P0, PT, R10, RZ, PT ;  /* 0x000000ff0a00720c */ /* 0x000fe20003f05270 */
[----:B0-----:R-:W-:Y:S01]  /*4470*/  IMAD.X R15, RZ, RZ, R3, P2 ;  /* 0x000000ffff0f7224 */ /* 0x001fe200010e0603 */
[----:B------:R-:W-:Y:S01]  /*4480*/  IADD3.X R23, PT, PT, RZ, R9, RZ, P1, !PT ;  /* 0x00000009ff177210 */ /* 0x000fe20000ffe4ff */
[----:B--2---:R4:W-:Y:S10]  /*4490*/  STG.E desc[UR10][R8.64+0x1c], R21 ;  /* 0x00001c1508007986 */ /* 0x0049f4000c10190a */
[----:B------:R-:W-:Y:S05]  /*44a0*/  @P0 BRA `(.L_x_61) ;  /* 0xfffffffc00540947 */ /* 0x000fea000383ffff */
.L_x_60:
[----:B------:R-:W-:-:S13]  /*44b0*/  LOP3.LUT P0, RZ, R0, 0xf, RZ, 0xc0, !PT ;  /* 0x0000000f00ff7812 */ /* 0x000fda000780c0ff */
[----:B------:R-:W-:Y:S05]  /*44c0*/  @!P0 BRA `(.L_x_59) ;  /* 0x00000004000c8947 */ /* 0x000fea0003800000 */
[C---:B------:R-:W-:Y:S02]  /*44d0*/  LOP3.LUT R2, R0.reuse, 0xf, RZ, 0xc0, !PT ;  /* 0x0000000f00027812 */ /* 0x040fe400078ec0ff */
[----:B------:R-:W-:-:S03]  /*44e0*/  LOP3.LUT P1, RZ, R0, 0x7, RZ, 0xc0, !PT ;  /* 0x0000000700ff7812 */ /* 0x000fc6000782c0ff */
[----:B------:R-:W-:-:S05]  /*44f0*/  VIADD R2, R2, 0xffffffff ;  /* 0xffffffff02027836 */ /* 0x000fca0000000000 */
[----:B------:R-:W-:-:S13]  /*4500*/  ISETP.GE.U32.AND P0, PT, R2, 0x7, PT ;  /* 0x000000070200780c */ /* 0x000fda0003f06070 */
[----:B------:R-:W-:Y:S05]  /*4510*/  @!P0 BRA `(.L_x_62) ;  /* 0x00000000005c8947 */ /* 0x000fea0003800000 */
[C---:B-1----:R-:W-:Y:S01]  /*4520*/  IMAD.WIDE.U32 R2, R11.reuse, 0x4, R32 ;  /* 0x000000040b027825 */ /* 0x042fe200078e0020 */
[----:B------:R-:W0:Y:S04]  /*4530*/  LDCU.64 UR8, c[0x0][0x3d0] ;  /* 0x00007a00ff0877ac */ /* 0x000e280008000a00 */
[----:B------:R-:W2:Y:S01]  /*4540*/  LDG.E R15, desc[UR10][R2.64] ;  /* 0x0000000a020f7981 */ /* 0x000ea2000c1e1900 */
[----:B----4-:R-:W-:-:S05]  /*4550*/  IADD3 R9, P0, PT, R11, R36, RZ ;  /* 0x000000240b097210 */ /* 0x010fca0007f1e0ff */
[----:B------:R-:W-:Y:S01]  /*4560*/  IMAD.X R10, RZ, RZ, R7, P0 ;  /* 0x000000ffff0a7224 */ /* 0x000fe200000e0607 */
[----:B0-----:R-:W-:-:S04]  /*4570*/  LEA R8, P0, R9, UR8, 0x2 ;  /* 0x0000000809087c11 */ /* 0x001fc8000f8010ff */
[----:B------:R-:W-:-:S05]  /*4580*/  LEA.HI.X R9, R9, UR9, R10, 0x2, P0 ;  /* 0x0000000909097c11 */ /* 0x000fca00080f140a */
[----:B--2---:R0:W-:Y:S04]  /*4590*/  STG.E desc[UR10][R8.64], R15 ;  /* 0x0000000f08007986 */ /* 0x0041e8000c10190a */
[----:B------:R-:W2:Y:S04]  /*45a0*/  LDG.E R17, desc[UR10][R2.64+0x4] ;  /* 0x0000040a02117981 */ /* 0x000ea8000c1e1900 */
[----:B--2---:R1:W-:Y:S04]  /*45b0*/  STG.E desc[UR10][R8.64+0x4], R17 ;  /* 0x0000041108007986 */ /* 0x0043e8000c10190a */
[----:B------:R-:W2:Y:S04]  /*45c0*/  LDG.E R19, desc[UR10][R2.64+0x8] ;  /* 0x0000080a02137981 */ /* 0x000ea8000c1e1900 */
[----:B--2---:R2:W-:Y:S04]  /*45d0*/  STG.E desc[UR10][R8.64+0x8], R19 ;  /* 0x0000081308007986 */ /* 0x0045e8000c10190a */
[----:B------:R-:W3:Y:S04]  /*45e0*/  LDG.E R21, desc[UR10][R2.64+0xc] ;  /* 0x00000c0a02157981 */ /* 0x000ee8000c1e1900 */
[----:B---3--:R2:W-:Y:S04]  /*45f0*/  STG.E desc[UR10][R8.64+0xc], R21 ;  /* 0x00000c1508007986 */ /* 0x0085e8000c10190a */
[----:B------:R-:W3:Y:S04]  /*4600*/  LDG.E R23, desc[UR10][R2.64+0x10] ;  /* 0x0000100a02177981 */ /* 0x000ee8000c1e1900 */
[----:B---3--:R2:W-:Y:S04]  /*4610*/  STG.E desc[UR10][R8.64+0x10], R23 ;  /* 0x0000101708007986 */ /* 0x0085e8000c10190a */
[----:B------:R-:W3:Y:S04]  /*4620*/  LDG.E R27, desc[UR10][R2.64+0x14] ;  /* 0x0000140a021b7981 */ /* 0x000ee8000c1e1900 */
[----:B---3--:R2:W-:Y:S04]  /*4630*/  STG.E desc[UR10][R8.64+0x14], R27 ;  /* 0x0000141b08007986 */ /* 0x0085e8000c10190a */
[----:B0-----:R-:W3:Y:S04]  /*4640*/  LDG.E R15, desc[UR10][R2.64+0x18] ;  /* 0x0000180a020f7981 */ /* 0x001ee8000c1e1900 */
[----:B---3--:R2:W-:Y:S04]  /*4650*/  STG.E desc[UR10][R8.64+0x18], R15 ;  /* 0x0000180f08007986 */ /* 0x0085e8000c10190a */
[----:B-1----:R-:W3:Y:S01]  /*4660*/  LDG.E R17, desc[UR10][R2.64+0x1c] ;  /* 0x00001c0a02117981 */ /* 0x002ee2000c1e1900 */
[----:B------:R-:W-:-:S03]  /*4670*/  IADD3 R11, PT, PT, R11, 0x8, RZ ;  /* 0x000000080b0b7810 */ /* 0x000fc60007ffe0ff */
[----:B---3--:R2:W-:Y:S04]  /*4680*/  STG.E desc[UR10][R8.64+0x1c], R17 ;  /* 0x00001c1108007986 */ /* 0x0085e8000c10190a */
.L_x_62:
        /* <DEDUP_REMOVED lines=8> */
[----:B--2---:R-:W2:Y:S01]  /*4710*/  LDG.E R15, desc[UR10][R2.64] ;  /* 0x0000000a020f7981 */ /* 0x004ea2000c1e1900 */
        /* <DEDUP_REMOVED lines=9> */
[----:B------:R-:W2:Y:S01]  /*47b0*/  LDG.E R21, desc[UR10][R2.64+0xc] ;  /* 0x00000c0a02157981 */ /* 0x000ea2000c1e1900 */
[----:B------:R-:W-:-:S03]  /*47c0*/  VIADD R11, R11, 0x4 ;  /* 0x000000040b0b7836 */ /* 0x000fc60000000000 */
[----:B--2---:R0:W-:Y:S04]  /*47d0*/  STG.E desc[UR10][R8.64+0xc], R21 ;  /* 0x00000c1508007986 */ /* 0x0041e8000c10190a */
.L_x_63:
[----:B------:R-:W-:Y:S05]  /*47e0*/  @!P0 BRA `(.L_x_59) ;  /* 0x0000000000448947 */ /* 0x000fea0003800000 */
[C---:B-1----:R-:W-:Y:S01]  /*47f0*/  IMAD.WIDE.U32 R2, R11.reuse, 0x4, R32 ;  /* 0x000000040b027825 */ /* 0x042fe200078e0020 */
[----:B------:R-:W4:Y:S04]  /*4800*/  LDCU.64 UR8, c[0x0][0x3d0] ;  /* 0x00007a00ff0877ac */ /* 0x000f280008000a00 */
[----:B0-2---:R-:W2:Y:S01]  /*4810*/  LDG.E R15, desc[UR10][R2.64] ;  /* 0x0000000a020f7981 */ /* 0x005ea2000c1e1900 */
[----:B------:R-:W-:-:S04]  /*4820*/  IADD3 R11, P0, PT, R11, R36, RZ ;  /* 0x000000240b0b7210 */ /* 0x000fc80007f1e0ff */
[----:B------:R-:W-:Y:S02]  /*4830*/  IADD3.X R10, PT, PT, RZ, R7, RZ, P0, !PT ;  /* 0x00000007ff0a7210 */ /* 0x000fe400007fe4ff */
[----:B----4-:R-:W-:-:S04]  /*4840*/  LEA R8, P0, R11, UR8, 0x2 ;  /* 0x000000080b087c11 */ /* 0x010fc8000f8010ff */
[----:B------:R-:W-:Y:S02]  /*4850*/  LEA.HI.X R9, R11, UR9, R10, 0x2, P0 ;  /* 0x000000090b097c11 */ /* 0x000fe400080f140a */
[----:B------:R-:W-:-:S04]  /*4860*/  LOP3.LUT R10, R0, 0x3, RZ, 0xc0, !PT ;  /* 0x00000003000a7812 */ /* 0x000fc800078ec0ff */
[----:B------:R-:W-:Y:S01]  /*4870*/  ISETP.NE.AND P0, PT, R10, 0x1, PT ;  /* 0x000000010a00780c */ /* 0x000fe20003f05270 */
[----:B--2---:R3:W-:-:S12]  /*4880*/  STG.E desc[UR10][R8.64], R15 ;  /* 0x0000000f08007986 */ /* 0x0047d8000c10190a */
[----:B------:R-:W-:Y:S05]  /*4890*/  @!P0 BRA `(.L_x_59) ;  /* 0x0000000000188947 */ /* 0x000fea0003800000 */
[----:B------:R-:W2:Y:S01]  /*48a0*/  LDG.E R11, desc[UR10][R2.64+0x4] ;  /* 0x0000040a020b7981 */ /* 0x000ea2000c1e1900 */
[----:B------:R-:W-:-:S03]  /*48b0*/  ISETP.NE.AND P0, PT, R10, 0x2, PT ;  /* 0x000000020a00780c */ /* 0x000fc60003f05270 */
[----:B--2---:R0:W-:Y:S10]  /*48c0*/  STG.E desc[UR10][R8.64+0x4], R11 ;  /* 0x0000040b08007986 */ /* 0x0041f4000c10190a */
[----:B------:R-:W-:Y:S05]  /*48d0*/  @!P0 BRA `(.L_x_59) ;  /* 0x0000000000088947 */ /* 0x000fea0003800000 */
[----:B------:R-:W2:Y:S04]  /*48e0*/  LDG.E R3, desc[UR10][R2.64+0x8] ;  /* 0x0000080a02037981 */ /* 0x000ea8000c1e1900 */
[----:B--2---:R1:W-:Y:S02]  /*48f0*/  STG.E desc[UR10][R8.64+0x8], R3 ;  /* 0x0000080308007986 */ /* 0x0043e4000c10190a */
.L_x_59:
[----:B------:R-:W5:Y:S01]  /*4900*/  LDCU UR4, c[0x0][0x50c] ;  /* 0x0000a180ff0477ac */ /* 0x000f620008000800 */
[----:B------:R1:W-:Y:S01]  /*4910*/  STG.E desc[UR10][R86.64], RZ ;  /* 0x000000ff56007986 */ /* 0x0003e2000c10190a */
[----:B------:R-:W-:Y:S02]  /*4920*/  VIADD R0, R0, 0x7 ;  /* 0x0000000700007836 */ /* 0x000fe40000000000 */
[----:B------:R-:W-:-:S03]  /*4930*/  IMAD.MOV.U32 R2, RZ, RZ, RZ ;  /* 0x000000ffff027224 */ /* 0x000fc600078e00ff */
[C---:B0-----:R-:W-:Y:S02]  /*4940*/  LOP3.LUT R11, R0.reuse, 0x7, RZ, 0xc0, !PT ;  /* 0x00000007000b7812 */ /* 0x041fe400078ec0ff */
[----:B------:R-:W-:Y:S02]  /*4950*/  LOP3.LUT R14, R0, 0x3, RZ, 0xc0, !PT ;  /* 0x00000003000e7812 */ /* 0x000fe400078ec0ff */
[----:B------:R-:W-:Y:S01]  /*4960*/  IADD3 R11, PT, PT, R11, -0x1, RZ ;  /* 0xffffffff0b0b7810 */ /* 0x000fe20007ffe0ff */
[----:B-----5:R-:W-:-:S05]  /*4970*/  IMAD.U32 R10, RZ, RZ, UR4 ;  /* 0x00000004ff0a7e24 */ /* 0x020fca000f8e00ff */
[----:B------:R-:W-:-:S13]  /*4980*/  ISETP.NE.AND P0, PT, R10, RZ, PT ;  /* 0x000000ff0a00720c */ /* 0x000fda0003f05270 */
[----:B-1----:R-:W-:Y:S05]  /*4990*/  @!P0 BRA `(.L_x_64) ;  /* 0x0000000c00188947 */ /* 0x002fea0003800000 */
[----:B--23--:R-:W-:-:S07]  /*49a0*/  IMAD.MOV.U32 R15, RZ, RZ, RZ ;  /* 0x000000ffff0f7224 */ /* 0x00cfce00078e00ff */
.L_x_71:
[----:B------:R-:W0:Y:S01]  /*49b0*/  LDCU.64 UR8, c[0x0][0x3e0] ;  /* 0x00007c00ff0877ac */ /* 0x000e220008000a00 */
[----:B------:R-:W1:Y:S01]  /*49c0*/  LDC R0, c[0x0][0x510] ;  /* 0x00014400ff007b82 */ /* 0x000e620000000800 */
[----:B------:R-:W-:Y:S01]  /*49d0*/  IADD3 R2, P0, PT, R15, R30, RZ ;  /* 0x0000001e0f027210 */ /* 0x000fe20007f1e0ff */
[----:B----4-:R-:W-:-:S04]  /*49e0*/  IMAD.MOV.U32 R19, RZ, RZ, RZ ;  /* 0x000000ffff137224 */ /* 0x010fc800078e00ff */
[----:B------:R-:W-:Y:S01]  /*49f0*/  IMAD.X R3, RZ, RZ, R6, P0 ;  /* 0x000000ffff037224 */ /* 0x000fe200000e0606 */
[----:B0-----:R-:W-:-:S04]  /*4a00*/  LEA R8, P0, R2, UR8, 0x2 ;  /* 0x0000000802087c11 */ /* 0x001fc8000f8010ff */
[----:B------:R-:W-:Y:S02]  /*4a10*/  LEA.HI.X R9, R2, UR9, R3, 0x2, P0 ;  /* 0x0000000902097c11 */ /* 0x000fe400080f1403 */
[----:B-1----:R-:W-:-:S03]  /*4a20*/  ISETP.GE.U32.AND P0, PT, R0, 0x2, PT ;  /* 0x000000020000780c */ /* 0x002fc60003f06070 */
[----:B------:R0:W-:Y:S10]  /*4a30*/  STG.E desc[UR10][R8.64], RZ ;  /* 0x000000ff08007986 */ /* 0x0001f4000c10190a */
[----:B0-----:R-:W-:Y:S05]  /*4a40*/  @!P0 BRA `(.L_x_65) ;  /* 0x0000000400f08947 */ /* 0x001fea0003800000 */
[----:B------:R-:W-:Y:S01]  /*4a50*/  UISETP.GE.U32.AND UP0, UPT, UR5, 0x7, UPT ;  /* 0x000000070500788c */ /* 0x000fe2000bf06070 */
[----:B------:R-:W-:Y:S02]  /*4a60*/  HFMA2 R10, -RZ, RZ, 0, 5.9604644775390625e-08 ;  /* 0x00000001ff0a7431 */ /* 0x000fe400000001ff */
[----:B------:R-:W-:-:S06]  /*4a70*/  IMAD.MOV.U32 R19, RZ, RZ, RZ ;  /* 0x000000ffff137224 */ /* 0x000fcc00078e00ff */
[----:B------:R-:W-:Y:S05]  /*4a80*/  BRA.U !UP0, `(.L_x_66) ;  /* 0x0000000108ec7547 */ /* 0x000fea000b800000 */
[----:B------:R-:W-:Y:S01]  /*4a90*/  VIADD R18, R0, 0xffffffff ;  /* 0xffffffff00127836 */ /* 0x000fe20000000000 */
[----:B------:R-:W-:Y:S01]  /*4aa0*/  MOV R19, RZ ;  /* 0x000000ff00137202 */ /* 0x000fe20000000f00 */
[----:B------:R-:W-:-:S03]  /*4ab0*/  IMAD.MOV.U32 R10, RZ, RZ, 0x1 ;  /* 0x00000001ff0a7424 */ /* 0x000fc600078e00ff */
[----:B------:R-:W-:-:S07]  /*4ac0*/  LOP3.LUT R18, R18, 0xfffffff8, RZ, 0xc0, !PT ;  /* 0xfffffff812127812 */ /* 0x000fce00078ec0ff */
.L_x_67:
[----:B------:R-:W0:Y:S01]  /*4ad0*/  LDC.64 R16, c[0x0][0x390] ;  /* 0x0000e400ff107b82 */ /* 0x000e220000000a00 */
[----:B-1----:R-:W1:Y:S01]  /*4ae0*/  LDCU UR4, c[0x0][0x50c] ;  /* 0x0000a180ff0477ac */ /* 0x002e620008000800 */
[----:B------:R-:W-:-:S05]  /*4af0*/  IMAD.WIDE.U32 R2, R10, 0x4, R32 ;  /* 0x000000040a027825 */ /* 0x000fca00078e0020 */
[----:B------:R-:W2:Y:S01]  /*4b00*/  LDG.E R22, desc[UR10][R2.64] ;  /* 0x0000000a02167981 */ /* 0x000ea2000c1e1900 */
[----:B-1----:R-:W-:-:S04]  /*4b10*/  IMAD R23, R10, UR4, R15 ;  /* 0x000000040a177c24 */ /* 0x002fc8000f8e020f */
[----:B0-----:R-:W-:-:S06]  /*4b20*/  IMAD.WIDE.U32 R20, R23, 0x4, R16 ;  /* 0x0000000417147825 */ /* 0x001fcc00078e0010 */
[----:B------:R-:W2:Y:S01]  /*4b30*/  LDG.E R20, desc[UR10][R20.64] ;  /* 0x0000000a14147981 */ /* 0x000ea2000c1e1900 */
[----:B------:R-:W-:Y:S02]  /*4b40*/  VIADD R27, R23, UR4 ;  /* 0x00000004171b7c36 */ /* 0x000fe40008000000 */
[----:B--2---:R-:W-:Y:S02]  /*4b50*/  FFMA R19, R20, R22, R19 ;  /* 0x0000001614137223 */ /* 0x004fe40000000013 */
[----:B------:R-:W-:-:S03]  /*4b60*/  IMAD.WIDE.U32 R22, R27, 0x4, R16 ;  /* 0x000000041b167825 */ /* 0x000fc600078e0010 */
[----:B------:R0:W-:Y:S04]  /*4b70*/  STG.E desc[UR10][R8.64], R19 ;  /* 0x0000001308007986 */ /* 0x0001e8000c10190a */
[----:B------:R-:W2:Y:S04]  /*4b80*/  LDG.E R22, desc[UR10][R22.64] ;  /* 0x0000000a16167981 */ /* 0x000ea8000c1e1900 */
[----:B------:R-:W2:Y:S01]  /*4b90*/  LDG.E R26, desc[UR10][R2.64+0x4] ;  /* 0x0000040a021a7981 */ /* 0x000ea2000c1e1900 */
[----:B------:R-:W-:Y:S02]  /*4ba0*/  VIADD R93, R27, UR4 ;  /* 0x000000041b5d7c36 */ /* 0x000fe40008000000 */
[----:B--2---:R-:W-:-:S02]  /*4bb0*/  FFMA R91, R22, R26, R19 ;  /* 0x0000001a165b7223 */ /* 0x004fc40000000013 */
        /* <DEDUP_REMOVED lines=8> */
[----:B------:R-:W3:Y:S04]  /*4c40*/  LDG.E R20, desc[UR10][R20.64] ;  /* 0x0000000a14147981 */ /* 0x000ee8000c1e1900 */
[----:B0-----:R-:W3:Y:S01]  /*4c50*/  LDG.E R19, desc[UR10][R2.64+0xc] ;  /* 0x00000c0a02137981 */ /* 0x001ee2000c1e1900 */
[----:B------:R-:W-:-:S05]  /*4c60*/  IADD3 R95, PT, PT, R95, UR4, RZ ;  /* 0x000000045f5f7c10 */ /* 0x000fca000fffe0ff */
[----:B------:R-:W-:-:S04]  /*4c70*/  IMAD.WIDE.U32 R22, R95, 0x4, R16 ;  /* 0x000000045f167825 */ /* 0x000fc800078e0010 */
[----:B---3--:R-:W-:-:S05]  /*4c80*/  FFMA R19, R20, R19, R93 ;  /* 0x0000001314137223 */ /* 0x008fca000000005d */
[----:B------:R0:W-:Y:S04]  /*4c90*/  STG.E desc[UR10][R8.64], R19 ;  /* 0x0000001308007986 */ /* 0x0001e8000c10190a */
[----:B------:R-:W1:Y:S04]  /*4ca0*/  LDG.E R22, desc[UR10][R22.64] ;  /* 0x0000000a16167981 */ /* 0x000e68000c1e1900 */
[----:B------:R-:W1:Y:S01]  /*4cb0*/  LDG.E R26, desc[UR10][R2.64+0x10] ;  /* 0x0000100a021a7981 */ /* 0x000e62000c1e1900 */
[----:B------:R-:W-:Y:S02]  /*4cc0*/  VIADD R95, R95, UR4 ;  /* 0x000000045f5f7c36 */ /* 0x000fe40008000000 */
[----:B-1----:R-:W-:-:S02]  /*4cd0*/  FFMA R91, R22, R26, R19 ;  /* 0x0000001a165b7223 */ /* 0x002fc40000000013 */
        /* <DEDUP_REMOVED lines=9> */
[----:B0-----:R-:W2:Y:S01]  /*4d70*/  LDG.E R19, desc[UR10][R2.64+0x18] ;  /* 0x0000180a02137981 */ /* 0x001ea2000c1e1900 */
[----:B------:R-:W-:-:S04]  /*4d80*/  VIADD R95, R95, UR4 ;  /* 0x000000045f5f7c36 */ /* 0x000fc80008000000 */
[----:B------:R-:W-:-:S04]  /*4d90*/  IMAD.WIDE.U32 R16, R95, 0x4, R16 ;  /* 0x000000045f107825 */ /* 0x000fc800078e0010 */
[----:B--2---:R-:W-:-:S05]  /*4da0*/  FFMA R23, R20, R19, R93 ;  /* 0x0000001314177223 */ /* 0x004fca000000005d */
[----:B------:R1:W-:Y:S04]  /*4db0*/  STG.E desc[UR10][R8.64], R23 ;  /* 0x0000001708007986 */ /* 0x0003e8000c10190a */
[----:B------:R-:W2:Y:S04]  /*4dc0*/  LDG.E R16, desc[UR10][R16.64] ;  /* 0x0000000a10107981 */ /* 0x000ea8000c1e1900 */
[----:B------:R-:W2:Y:S01]  /*4dd0*/  LDG.E R19, desc[UR10][R2.64+0x1c] ;  /* 0x00001c0a02137981 */ /* 0x000ea2000c1e1900 */
[----:B------:R-:W-:-:S04]  /*4de0*/  IADD3 R27, PT, PT, R10, 0x7, RZ ;  /* 0x000000070a1b7810 */ /* 0x000fc80007ffe0ff */
[----:B------:R-:W-:Y:S01]  /*4df0*/  ISETP.NE.AND P0, PT, R27, R18, PT ;  /* 0x000000121b00720c */ /* 0x000fe20003f05270 */
[----:B------:R-:W-:Y:S02]  /*4e00*/  VIADD R10, R10, 0x8 ;  /* 0x000000080a0a7836 */ /* 0x000fe40000000000 */
[----:B--2---:R-:W-:-:S05]  /*4e10*/  FFMA R19, R16, R19, R23 ;  /* 0x0000001310137223 */ /* 0x004fca0000000017 */
[----:B------:R1:W-:Y:S05]  /*4e20*/  STG.E desc[UR10][R8.64], R19 ;  /* 0x0000001308007986 */ /* 0x0003ea000c10190a */
[----:B------:R-:W-:Y:S05]  /*4e30*/  @P0 BRA `(.L_x_67) ;  /* 0xfffffffc00240947 */ /* 0x000fea000383ffff */
.L_x_66:
[----:B------:R-:W-:-:S05]  /*4e40*/  VIADD R0, R0, 0xffffffff ;  /* 0xffffffff00007836 */ /* 0x000fca0000000000 */
[----:B------:R-:W-:-:S13]  /*4e50*/  LOP3.LUT P0, RZ, R0, 0x7, RZ, 0xc0, !PT ;  /* 0x0000000700ff7812 */ /* 0x000fda000780c0ff */
[----:B------:R-:W-:Y:S05]  /*4e60*/  @!P0 BRA `(.L_x_65) ;  /* 0x0000000000e88947 */ /* 0x000fea0003800000 */
[----:B------:R-:W-:Y:S02]  /*4e70*/  ISETP.GE.U32.AND P0, PT, R11, 0x3, PT ;  /* 0x000000030b00780c */ /* 0x000fe40003f06070 */
[----:B------:R-:W-:-:S11]  /*4e80*/  ISETP.NE.AND P1, PT, R14, RZ, PT ;  /* 0x000000ff0e00720c */ /* 0x000fd60003f25270 */
[----:B------:R-:W-:Y:S05]  /*4e90*/  @!P0 BRA `(.L_x_68) ;  /* 0x0000000000708947 */ /* 0x000fea0003800000 */
[----:B-1----:R-:W0:Y:S01]  /*4ea0*/  LDC.64 R22, c[0x0][0x390] ;  /* 0x0000e400ff167b82 */ /* 0x002e220000000a00 */
[----:B------:R-:W1:Y:S01]  /*4eb0*/  LDCU UR4, c[0x0][0x50c] ;  /* 0x0000a180ff0477ac */ /* 0x000e620008000800 */
        /* <DEDUP_REMOVED lines=11> */
[----:B------:R-:W-:-:S05]  /*4f70*/  IADD3 R93, PT, PT, R21, UR4, RZ ;  /* 0x00000004155d7c10 */ /* 0x000fca000fffe0ff */
[----:B------:R-:W-:-:S04]  /*4f80*/  IMAD.WIDE.U32 R20, R93, 0x4, R22 ;  /* 0x000000045d147825 */ /* 0x000fc800078e0016 */
[----:B--2---:R-:W-:-:S05]  /*4f90*/  FFMA R91, R18, R0, R27 ;  /* 0x00000000125b7223 */ /* 0x004fca000000001b */
[----:B------:R0:W-:Y:S04]  /*4fa0*/  STG.E desc[UR10][R8.64], R91 ;  /* 0x0000005b08007986 */ /* 0x0001e8000c10190a */
[----:B------:R-:W2:Y:S04]  /*4fb0*/  LDG.E R20, desc[UR10][R20.64] ;  /* 0x0000000a14147981 */ /* 0x000ea8000c1e1900 */
[----:B------:R-:W2:Y:S01]  /*4fc0*/  LDG.E R0, desc[UR10][R2.64+0x8] ;  /* 0x0000080a02007981 */ /* 0x000ea2000c1e1900 */
[----:B------:R-:W-:-:S04]  /*4fd0*/  VIADD R17, R93, UR4 ;  /* 0x000000045d117c36 */ /* 0x000fc80008000000 */
[----:B------:R-:W-:-:S04]  /*4fe0*/  IMAD.WIDE.U32 R16, R17, 0x4, R22 ;  /* 0x0000000411107825 */ /* 0x000fc800078e0016 */
[----:B--2---:R-:W-:-:S05]  /*4ff0*/  FFMA R93, R20, R0, R91 ;  /* 0x00000000145d7223 */ /* 0x004fca000000005b */
[----:B------:R0:W-:Y:S04]  /*5000*/  STG.E desc[UR10][R8.64], R93 ;  /* 0x0000005d08007986 */ /* 0x0001e8000c10190a */
[----:B------:R-:W2:Y:S04]  /*5010*/  LDG.E R16, desc[UR10][R16.64] ;  /* 0x0000000a10107981 */ /* 0x000ea8000c1e1900 */
[----:B------:R-:W2:Y:S01]  /*5020*/  LDG.E R19, desc[UR10][R2.64+0xc] ;  /* 0x00000c0a02137981 */ /* 0x000ea2000c1e1900 */
[----:B------:R-:W-:Y:S02]  /*5030*/  VIADD R10, R10, 0x4 ;  /* 0x000000040a0a7836 */ /* 0x000fe40000000000 */
[----:B--2---:R-:W-:-:S05]  /*5040*/  FFMA R19, R16, R19, R93 ;  /* 0x0000001310137223 */ /* 0x004fca000000005d */
[----:B------:R0:W-:Y:S02]  /*5050*/  STG.E desc[UR10][R8.64], R19 ;  /* 0x0000001308007986 */ /* 0x0001e4000c10190a */
.L_x_68:
[----:B------:R-:W-:Y:S05]  /*5060*/  @!P1 BRA `(.L_x_65) ;  /* 0x0000000000689947 */ /* 0x000fea0003800000 */
[----:B------:R-:W-:-:S13]  /*5070*/  ISETP.NE.AND P0, PT, RZ, UR7, PT ;  /* 0x00000007ff007c0c */ /* 0x000fda000bf05270 */
[----:B------:R-:W1:Y:S01]  /*5080*/  @P0 LDC R18, c[0x0][0x50c] ;  /* 0x00014300ff120b82 */ /* 0x000e620000000800 */
[----:B------:R-:W-:-:S05]  /*5090*/  @P0 IMAD.WIDE.U32 R20, R10, 0x4, R32 ;  /* 0x000000040a140825 */ /* 0x000fca00078e0020 */
[----:B------:R-:W2:Y:S02]  /*50a0*/  @P0 LDG.E R0, desc[UR10][R20.64] ;  /* 0x0000000a14000981 */ /* 0x000ea4000c1e1900 */
[----:B------:R-:W3:Y:S01]  /*50b0*/  @P0 LDC.64 R2, c[0x0][0x390] ;  /* 0x0000e400ff020b82 */ /* 0x000ee20000000a00 */
[----:B-1----:R-:W-:-:S04]  /*50c0*/  @P0 IMAD R23, R10, R18, R15 ;  /* 0x000000120a170224 */ /* 0x002fc800078e020f */
[----:B---3--:R-:W-:-:S06]  /*50d0*/  @P0 IMAD.WIDE.U32 R16, R23, 0x4, R2 ;  /* 0x0000000417100825 */ /* 0x008fcc00078e0002 */
[----:B------:R-:W2:Y:S01]  /*50e0*/  @P0 LDG.E R16, desc[UR10][R16.64] ;  /* 0x0000000a10100981 */ /* 0x000ea2000c1e1900 */
[----:B------:R-:W-:-:S04]  /*50f0*/  @P0 IMAD.IADD R23, R23, 0x1, R18 ;  /* 0x0000000117170824 */ /* 0x000fc800078e0212 */
[----:B------:R-:W-:Y:S01]  /*5100*/  @P0 IMAD.WIDE.U32 R22, R23, 0x4, R2 ;  /* 0x0000000417160825 */ /* 0x000fe200078e0002 */
[----:B------:R-:W-:-:S13]  /*5110*/  ISETP.NE.AND P1, PT, RZ, UR6, PT ;  /* 0x00000006ff007c0c */ /* 0x000fda000bf25270 */
[----:B0-----:R-:W0:Y:S08]  /*5120*/  @P1 LDC R91, c[0x0][0x50c] ;  /* 0x00014300ff5b1b82 */ /* 0x001e300000000800 */
[----:B------:R-:W1:Y:S01]  /*5130*/  @P1 LDC.64 R2, c[0x0][0x390] ;  /* 0x0000e400ff021b82 */ /* 0x000e620000000a00 */
[----:B--2---:R-:W-:-:S05]  /*5140*/  @P0 FFMA R27, R16, R0, R19 ;  /* 0x00000000101b0223 */ /* 0x004fca0000000013 */
[----:B------:R-:W-:Y:S04]  /*5150*/  @P0 STG.E desc[UR10][R8.64], R27 ;  /* 0x0000001b08000986 */ /* 0x000fe8000c10190a */
[----:B------:R-:W2:Y:S04]  /*5160*/  @P0 LDG.E R22, desc[UR10][R22.64] ;  /* 0x0000000a16160981 */ /* 0x000ea8000c1e1900 */
[----:B------:R-:W2:Y:S01]  /*5170*/  @P0 LDG.E R0, desc[UR10][R20.64+0x4] ;  /* 0x0000040a14000981 */ /* 0x000ea2000c1e1900 */
[----:B------:R-:W-:-:S05]  /*5180*/  @P0 IADD3 R10, PT, PT, R10, 0x2, RZ ;  /* 0x000000020a0a0810 */ /* 0x000fca0007ffe0ff */
[C---:B0-----:R-:W-:Y:S02]  /*5190*/  @P1 IMAD R91, R10.reuse, R91, R15 ;  /* 0x0000005b0a5b1224 */ /* 0x041fe400078e020f */
[----:B------:R-:W-:-:S04]  /*51a0*/  @P1 IMAD.WIDE.U32 R16, R10, 0x4, R32 ;  /* 0x000000040a101825 */ /* 0x000fc800078e0020 */
[----:B-1----:R-:W-:-:S04]  /*51b0*/  @P1 IMAD.WIDE.U32 R2, R91, 0x4, R2 ;  /* 0x000000045b021825 */ /* 0x002fc800078e0002 */
[----:B--2---:R-:W-:-:S05]  /*51c0*/  @P0 FFMA R19, R22, R0, R27 ;  /* 0x0000000016130223 */ /* 0x004fca000000001b */
[----:B------:R0:W-:Y:S04]  /*51d0*/  @P0 STG.E desc[UR10][R8.64], R19 ;  /* 0x0000001308000986 */ /* 0x0001e8000c10190a */
[----:B------:R-:W0:Y:S04]  /*51e0*/  @P1 LDG.E R16, desc[UR10][R16.64] ;  /* 0x0000000a10101981 */ /* 0x000e28000c1e1900 */
[----:B------:R-:W0:Y:S02]  /*51f0*/  @P1 LDG.E R2, desc[UR10][R2.64] ;  /* 0x0000000a02021981 */ /* 0x000e24000c1e1900 */
[----:B0-----:R-:W-:-:S07]  /*5200*/  @P1 FFMA R19, R2, R16, R19 ;  /* 0x0000001002131223 */ /* 0x001fce0000000013 */
.L_x_65:
[----:B------:R-:W-:Y:S01]  /*5210*/  IMAD.MOV.U32 R10, RZ, RZ, 0x3bbb989d ;  /* 0x3bbb989dff0a7424 */ /* 0x000fe200078e00ff */
[----:B------:R-:W2:Y:S01]  /*5220*/  LDCU.64 UR8, c[0x0][0x3d8] ;  /* 0x00007b00ff0877ac */ /* 0x000ea20008000a00 */
[----:B-1----:R-:W-:Y:S02]  /*5230*/  IMAD.MOV.U32 R23, RZ, RZ, 0x437c0000 ;  /* 0x437c0000ff177424 */ /* 0x002fe400078e00ff */
[----:B------:R-:W-:-:S04]  /*5240*/  FFMA.SAT R0, R19, R10, 0.5 ;  /* 0x3f00000013007423 */ /* 0x000fc8000000200a */
[----:B------:R-:W-:-:S04]  /*5250*/  FFMA.RM R0, R0, R23, 12582913 ;  /* 0x4b40000100007423 */ /* 0x000fc80000004017 */
[C---:B------:R-:W-:Y:S01]  /*5260*/  FADD R2, R0.reuse, -12583039 ;  /* 0xcb40007f00027421 */ /* 0x040fe20000000000 */
[----:B------:R-:W-:-:S03]  /*5270*/  IMAD.SHL.U32 R0, R0, 0x800000, RZ ;  /* 0x0080000000007824 */ /* 0x000fc600078e00ff */
[----:B------:R-:W-:-:S04]  /*5280*/  FFMA R2, R19, 1.4426950216293334961, -R2 ;  /* 0x3fb8aa3b13027823 */ /* 0x000fc80000000802 */
[----:B------:R-:W-:-:S06]  /*5290*/  FFMA R3, R19, 1.925963033500011079e-08, R2 ;  /* 0x32a5706013037823 */ /* 0x000fcc0000000002 */
[----:B------:R-:W1:Y:S02]  /*52a0*/  MUFU.EX2 R3, R3 ;  /* 0x0000000300037308 */ /* 0x000e640000000800 */
[----:B-1----:R-:W-:-:S05]  /*52b0*/  FMUL R17, R0, R3 ;  /* 0x0000000300117220 */ /* 0x002fca0000400000 */
[----:B------:R1:W-:Y:S04]  /*52c0*/  STG.E desc[UR10][R8.64], R17 ;  /* 0x0000001108007986 */ /* 0x0003e8000c10190a */
[----:B------:R-:W3:Y:S01]  /*52d0*/  LDG.E R0, desc[UR10][R86.64] ;  /* 0x0000000a56007981 */ /* 0x000ee2000c1e1900 */
[----:B------:R-:W-:-:S04]  /*52e0*/  IADD3 R16, P0, PT, R15, R30, RZ ;  /* 0x0000001e0f107210 */ /* 0x000fc80007f1e0ff */
[----:B0-----:R-:W-:Y:S01]  /*52f0*/  IADD3.X R19, PT, PT, RZ, R6, RZ, P0, !PT ;  /* 0x00000006ff137210 */ /* 0x001fe200007fe4ff */
[----:B------:R-:W-:-:S03]  /*5300*/  IMAD.SHL.U32 R2, R16, 0x4, RZ ;  /* 0x0000000410027824 */ /* 0x000fc600078e00ff */
[----:B------:R-:W-:Y:S02]  /*5310*/  SHF.L.U64.HI R16, R16, 0x2, R19 ;  /* 0x0000000210107819 */ /* 0x000fe40000010213 */
[----:B--2---:R-:W-:-:S04]  /*5320*/  IADD3 R18, P0, PT, R2, UR8, RZ ;  /* 0x0000000802127c10 */ /* 0x004fc8000ff1e0ff */
[----:B------:R-:W-:Y:S01]  /*5330*/  IADD3.X R19, PT, PT, R16, UR9, RZ, P0, !PT ;  /* 0x0000000910137c10 */ /* 0x000fe200087fe4ff */
[----:B------:R-:W0:Y:S01]  /*5340*/  LDCU.64 UR8, c[0x0][0x408] ;  /* 0x00008100ff0877ac */ /* 0x000e220008000a00 */
[----:B---3--:R-:W-:-:S05]  /*5350*/  FFMA R3, R17, R17, R0 ;  /* 0x0000001111037223 */ /* 0x008fca0000000000 */
[----:B------:R2:W-:Y:S04]  /*5360*/  STG.E desc[UR10][R86.64], R3 ;  /* 0x0000000356007986 */ /* 0x0005e8000c10190a */
[----:B-1----:R-:W3:Y:S04]  /*5370*/  LDG.E R9, desc[UR10][R8.64] ;  /* 0x0000000a08097981 */ /* 0x002ee8000c1e1900 */
[----:B------:R-:W3:Y:S01]  /*5380*/  LDG.E R18, desc[UR10][R18.64] ;  /* 0x0000000a12127981 */ /* 0x000ee2000c1e1900 */
[----:B0-----:R-:W-:-:S04]  /*5390*/  IADD3 R20, P0, PT, R2, UR8, RZ ;  /* 0x0000000802147c10 */ /* 0x001fc8000ff1e0ff */
[----:B------:R-:W-:Y:S01]  /*53a0*/  IADD3.X R21, PT, PT, R16, UR9, RZ, P0, !PT ;  /* 0x0000000910157c10 */ /* 0x000fe200087fe4ff */
[----:B---3--:R-:W-:-:S05]  /*53b0*/  FMUL R17, R18, R9 ;  /* 0x0000000912117220 */ /* 0x008fca0000400000 */
[----:B------:R0:W-:Y:S04]  /*53c0*/  STG.E desc[UR10][R20.64], R17 ;  /* 0x0000001114007986 */ /* 0x0001e8000c10190a */
[----:B------:R-:W3:Y:S04]  /*53d0*/  LDG.E R0, desc[UR10][R32.64] ;  /* 0x0000000a20007981 */ /* 0x000ee8000c1e1900 */
[----:B------:R-:W4:Y:S01]  /*53e0*/  LDG.E R22, desc[UR10][R80.64] ;  /* 0x0000000a50167981 */ /* 0x000f22000c1e1900 */
[----:B------:R-:W-:Y:S01]  /*53f0*/  BSSY.RECONVERGENT B2, `(.L_x_69) ;  /* 0x0000016000027945 */ /* 0x000fe20003800200 */
[----:B---3--:R-:W-:-:S04]  /*5400*/  FFMA.SAT R10, R0, R10, 0.5 ;  /* 0x3f000000000a7423 */ /* 0x008fc8000000200a */
[----:B------:R-:W-:Y:S01]  /*5410*/  FFMA.RM R10, R10, R23, 12582913 ;  /* 0x4b4000010a0a7423 */ /* 0x000fe20000004017 */
[----:B----4-:R-:W1:Y:S03]  /*5420*/  MUFU.RCP R9, R22 ;  /* 0x0000001600097308 */ /* 0x010e660000001000 */
[C---:B--2---:R-:W-:Y:S01]  /*5430*/  FADD R3, R10.reuse, -12583039 ;  /* 0xcb40007f0a037421 */ /* 0x044fe20000000000 */
[----:B------:R-:W-:-:S03]  /*5440*/  IMAD.SHL.U32 R10, R10, 0x800000, RZ ;  /* 0x008000000a0a7824 */ /* 0x000fc600078e00ff */
[----:B------:R-:W-:-:S04]  /*5450*/  FFMA R3, R0, 1.4426950216293334961, -R3 ;  /* 0x3fb8aa3b00037823 */ /* 0x000fc80000000803 */
[----:B------:R-:W-:-:S04]  /*5460*/  FFMA R0, R0, 1.925963033500011079e-08, R3 ;  /* 0x32a5706000007823 */ /* 0x000fc80000000003 */
[----:B------:R-:W2:Y:S01]  /*5470*/  MUFU.EX2 R3, R0 ;  /* 0x0000000000037308 */ /* 0x000ea20000000800 */
[----:B-1----:R-:W-:-:S04]  /*5480*/  FFMA R8, -R22, R9, 1 ;  /* 0x3f80000016087423 */ /* 0x002fc80000000109 */
[----:B------:R-:W-:Y:S01]  /*5490*/  FFMA R8, R9, R8, R9 ;  /* 0x0000000809087223 */ /* 0x000fe20000000009 */
[----:B--2---:R-:W-:-:S04]  /*54a0*/  FMUL R10, R10, R3 ;  /* 0x000000030a0a7220 */ /* 0x004fc80000400000 */
[----:B------:R-:W-:-:S04]  /*54b0*/  FMUL R3, R17, R10 ;  /* 0x0000000a11037220 */ /* 0x000fc80000400000 */
[----:B------:R-:W1:Y:S01]  /*54c0*/  FCHK P0, R3, R22 ;  /* 0x0000001603007302 */ /* 0x000e620000000000 */
[----:B------:R-:W-:-:S04]  /*54d0*/  FFMA R9, R3, R8, RZ ;  /* 0x0000000803097223 */ /* 0x000fc800000000ff */
[----:B------:R-:W-:-:S04]  /*54e0*/  FFMA R10, -R22, R9, R3 ;  /* 0x00000009160a7223 */ /* 0x000fc80000000103 */
[----:B------:R-:W-:Y:S01]  /*54f0*/  FFMA R9, R8, R10, R9 ;  /* 0x0000000a08097223 */ /* 0x000fe20000000009 */
[----:B01----:R-:W-:Y:S06]  /*5500*/  @!P0 BRA `(.L_x_70) ;  /* 0x0000000000108947 */ /* 0x003fec0003800000 */
[----:B------:R-:W-:Y:S01]  /*5510*/  IMAD.MOV.U32 R0, RZ, RZ, R22 ;  /* 0x000000ffff007224 */ /* 0x000fe200078e0016 */
[----:B------:R-:W-:-:S07]  /*5520*/  MOV R8, 0x5540 ;  /* 0x0000554000087802 */ /* 0x000fce0000000f00 */
[----:B------:R-:W-:Y:S05]  /*5530*/  CALL.REL.NOINC `($__internal_3_$__cuda_sm3x_div_rn_noftz_f32_slowpath) ;  /* 0x0000017400e47944 */ /* 0x000fea0003c00000 */
[----:B------:R-:W-:-:S07]  /*5540*/  MOV R9, R0 ;  /* 0x0000000000097202 */ /* 0x000fce0000000f00 */
.L_x_70:
[----:B------:R-:W-:Y:S05]  /*5550*/  BSYNC.RECONVERGENT B2 ;  /* 0x0000000000027941 */ /* 0x000fea0003800200 */
.L_x_69:
[----:B------:R-:W0:Y:S01]  /*5560*/  LDCU.64 UR8, c[0x0][0x3f0] ;  /* 0x00007e00ff0877ac */ /* 0x000e220008000a00 */
[----:B------:R-:W-:Y:S01]  /*5570*/  VIADD R15, R15, 0x1 ;  /* 0x000000010f0f7836 */ /* 0x000fe20000000000 */
[----:B------:R-:W1:Y:S01]  /*5580*/  LDCU UR4, c[0x0][0x50c] ;  /* 0x0000a180ff0477ac */ /* 0x000e620008000800 */
[----:B0-----:R-:W-:-:S04]  /*5590*/  IADD3 R2, P0, PT, R2, UR8, RZ ;  /* 0x0000000802027c10 */ /* 0x001fc8000ff1e0ff */
[----:B------:R-:W-:Y:S01]  /*55a0*/  IADD3.X R3, PT, PT, R16, UR9, RZ, P0, !PT ;  /* 0x0000000910037c10 */ /* 0x000fe200087fe4ff */
[----:B-1----:R-:W-:-:S04]  /*55b0*/  IMAD.U32 R10, RZ, RZ, UR4 ;  /* 0x00000004ff0a7e24 */ /* 0x002fc8000f8e00ff */
[----:B------:R0:W-:Y:S01]  /*55c0*/  STG.E desc[UR10][R2.64], R9 ;  /* 0x0000000902007986 */ /* 0x0001e2000c10190a */
[----:B------:R-:W-:-:S13]  /*55d0*/  ISETP.NE.AND P0, PT, R15, R10, PT ;  /* 0x0000000a0f00720c */ /* 0x000fda0003f05270 */
[----:B0-----:R-:W-:Y:S05]  /*55e0*/  @P0 BRA `(.L_x_71) ;  /* 0xfffffff000f00947 */ /* 0x001fea000383ffff */
[----:B------:R0:W5:Y:S02]  /*55f0*/  LDG.E R2, desc[UR10][R86.64] ;  /* 0x0000000a56027981 */ /* 0x000164000c1e1900 */
.L_x_64:
[----:B--23-5:R-:W-:Y:S02]  /*5600*/  IMAD.MOV.U32 R15, RZ, RZ, R2 ;  /* 0x000000ffff0f7224 */ /* 0x02cfe400078e0002 */
[----:B------:R-:W-:-:S03]  /*5610*/  IMAD.MOV.U32 R3, RZ, RZ, 0x3e055027 ;  /* 0x3e055027ff037424 */ /* 0x000fc600078e00ff */
[----:B------:R-:W-:-:S13]  /*5620*/  FSETP.GEU.AND P0, PT, R15, 1.175494350822287508e-38, PT ;  /* 0x008000000f00780b */ /* 0x000fda0003f0e000 */
[----:B------:R-:W-:-:S05]  /*5630*/  @!P0 FMUL R15, R15, 8388608 ;  /* 0x4b0000000f0f8820 */ /* 0x000fca0000400000 */
[----:B------:R-:W-:-:S04]  /*5640*/  IADD3 R0, PT, PT, R15, -0x3f2aaaab, RZ ;  /* 0xc0d555550f007810 */ /* 0x000fc80007ffe0ff */
[----:B------:R-:W-:-:S05]  /*5650*/  LOP3.LUT R2, R0, 0xff800000, RZ, 0xc0, !PT ;  /* 0xff80000000027812 */ /* 0x000fca00078ec0ff */
[----:B------:R-:W-:-:S04]  /*5660*/  IMAD.IADD R0, R15, 0x1, -R2 ;  /* 0x000000010f007824 */ /* 0x000fc800078e0a02 */
[----:B----4-:R-:W-:Y:S01]  /*5670*/  FADD R8, R0, -1 ;  /* 0xbf80000000087421 */ /* 0x010fe20000000000 */
[----:B------:R-:W-:Y:S02]  /*5680*/  FSEL R0, RZ, -23, P0 ;  /* 0xc1b80000ff007808 */ /* 0x000fe40000000000 */
[----:B------:R-:W-:Y:S01]  /*5690*/  ISETP.GT.U32.AND P0, PT, R15, 0x7f7fffff, PT ;  /* 0x7f7fffff0f00780c */ /* 0x000fe20003f04070 */
[----:B------:R-:W-:-:S04]  /*56a0*/  FFMA R3, R8, -R3, 0.14084610342979431152 ;  /* 0x3e1039f608037423 */ /* 0x000fc80000000803 */
[----:B------:R-:W-:-:S04]  /*56b0*/  FFMA R3, R8, R3, -0.12148627638816833496 ;  /* 0xbdf8cdcc08037423 */ /* 0x000fc80000000003 */
[----:B------:R-:W-:-:S04]  /*56c0*/  FFMA R3, R8, R3, 0.13980610668659210205 ;  /* 0x3e0f295508037423 */ /* 0x000fc80000000003 */
[----:B------:R-:W-:-:S04]  /*56d0*/  FFMA R3, R8, R3, -0.16684235632419586182 ;  /* 0xbe2ad8b908037423 */ /* 0x000fc80000000003 */
[----:B------:R-:W-:-:S04]  /*56e0*/  FFMA R3, R8, R3, 0.20012299716472625732 ;  /* 0x3e4ced0b08037423 */ /* 0x000fc80000000003 */
[----:B------:R-:W-:-:S04]  /*56f0*/  FFMA R3, R8, R3, -0.24999669194221496582 ;  /* 0xbe7fff2208037423 */ /* 0x000fc80000000003 */
[----:B------:R-:W-:-:S04]  /*5700*/  FFMA R3, R8, R3, 0.33333182334899902344 ;  /* 0x3eaaaa7808037423 */ /* 0x000fc80000000003 */
[C---:B------:R-:W-:Y:S01]  /*5710*/  FFMA R9, R8.reuse, R3, -0.5 ;  /* 0xbf00000008097423 */ /* 0x040fe20000000003 */
[----:B------:R-:W-:Y:S01]  /*5720*/  I2FP.F32.S32 R3, R2 ;  /* 0x0000000200037245 */ /* 0x000fe20000201400 */
[----:B------:R-:W-:Y:S02]  /*5730*/  IMAD.MOV.U32 R2, RZ, RZ, 0x7f800000 ;  /* 0x7f800000ff027424 */ /* 0x000fe400078e00ff */
[C---:B------:R-:W-:Y:S02]  /*5740*/  FMUL R9, R8.reuse, R9 ;  /* 0x0000000908097220 */ /* 0x040fe40000400000 */
[----:B------:R-:W-:Y:S02]  /*5750*/  FFMA R0, R3, 1.1920928955078125e-07, R0 ;  /* 0x3400000003007823 */ /* 0x000fe40000000000 */
[----:B------:R-:W-:-:S04]  /*5760*/  FFMA R9, R8, R9, R8 ;  /* 0x0000000908097223 */ /* 0x000fc80000000008 */
[----:B------:R-:W-:Y:S01]  /*5770*/  FFMA R0, R0, 0.69314718246459960938, R9 ;  /* 0x3f31721800007823 */ /* 0x000fe20000000009 */
[C---:B------:R-:W-:Y:S01]  /*5780*/  @P0 FFMA R0, R15.reuse, R2, +INF ;  /* 0x7f8000000f000423 */ /* 0x040fe20000000002 */
[----:B------:R-:W-:Y:S01]  /*5790*/  FSETP.NEU.AND P0, PT, R15, RZ, PT ;  /* 0x000000ff0f00720b */ /* 0x000fe20003f0d000 */
[----:B------:R-:W-:-:S03]  /*57a0*/  HFMA2 R2, -RZ, RZ, 0, 5.9604644775390625e-08 ;  /* 0x00000001ff027431 */ /* 0x000fc600000001ff */
[----:B------:R-:W-:-:S05]  /*57b0*/  FSEL R3, R0, -INF , P0 ;  /* 0xff80000000037808 */ /* 0x000fca0000000000 */
[----:B------:R1:W-:Y:S04]  /*57c0*/  STG.E desc[UR10][R86.64], R3 ;  /* 0x0000000356007986 */ /* 0x0003e8000c10190a */
[----:B------:R1:W-:Y:S04]  /*57d0*/  STG.E.U8 desc[UR10][R70.64], R2 ;  /* 0x0000000246007986 */ /* 0x0003e8000c10110a */
[----:B------:R1:W-:Y:S04]  /*57e0*/  STG.E desc[UR10][R72.64], RZ ;  /* 0x000000ff48007986 */ /* 0x0003e8000c10190a */
[----:B------:R-:W2:Y:S01]  /*57f0*/  LDG.E.U8 R0, desc[UR10][R70.64] ;  /* 0x0000000a46007981 */ /* 0x000ea2000c1e1100 */
[----:B------:R-:W-:Y:S01]  /*5800*/  BSSY.RECONVERGENT B2, `(.L_x_72) ;  /* 0x000026f000027945 */ /* 0x000fe20003800200 */
[----:B------:R-:W-:-:S02]  /*5810*/  LOP3.LUT R15, R10, 0xfffffffc, RZ, 0xc0, !PT ;  /* 0xfffffffc0a0f7812 */ /* 0x000fc400078ec0ff */
[----:B--2---:R-:W-:-:S13]  /*5820*/  ISETP.NE.AND P0, PT, R0, RZ, PT ;  /* 0x000000ff0000720c */ /* 0x004fda0003f05270 */
[----:B-1----:R-:W-:Y:S05]  /*5830*/  @!P0 BRA `(.L_x_73) ;  /* 0x0000002400ac8947 */ /* 0x002fea0003800000 */
.L_x_124:
[----:B--2---:R-:W2:Y:S01]  /*5840*/  LDG.E R0, desc[UR10][R72.64] ;  /* 0x0000000a48007981 */ /* 0x004ea2000c1e1900 */
[----:B-1----:R-:W1:Y:S01]  /*5850*/  LDCU UR4, c[0x0][0x50c] ;  /* 0x0000a180ff0477ac */ /* 0x002e620008000800 */
[----:B--2---:R-:W-:-:S05]  /*5860*/  VIADD R3, R0, 0x1 ;  /* 0x0000000100037836 */ /* 0x004fca0000000000 */
[----:B------:R2:W-:Y:S04]  /*5870*/  STG.E desc[UR10][R72.64], R3 ;  /* 0x0000000348007986 */ /* 0x0005e8000c10190a */
[----:B------:R-:W3:Y:S01]  /*5880*/  LDG.E R9, desc[UR10][R32.64] ;  /* 0x0000000a20097981 */ /* 0x000ee2000c1e1900 */
[----:B-1----:R-:W-:Y:S01]  /*5890*/  UISETP.NE.AND UP0, UPT, UR4, URZ, UPT ;  /* 0x000000ff0400728c */ /* 0x002fe2000bf05270 */
[----:B------:R-:W-:Y:S02]  /*58a0*/  IMAD.MOV.U32 R17, RZ, RZ, RZ ;  /* 0x000000ffff117224 */ /* 0x000fe400078e00ff */
[----:B---3--:R2:W-:Y:S04]  /*58b0*/  STG.E desc[UR10][R42.64], R9 ;  /* 0x000000092a007986 */ /* 0x0085e8000c10190a */
[----:B------:R2:W-:Y:S02]  /*58c0*/  STG.E desc[UR10][R32.64], RZ ;  /* 0x000000ff20007986 */ /* 0x0005e4000c10190a */
[----:B------:R-:W-:Y:S05]  /*58d0*/  BRA.U !UP0, `(.L_x_74) ;  /* 0x0000001108c47547 */ /* 0x000fea000b800000 */
[----:B------:R-:W-:Y:S01]  /*58e0*/  IMAD.MOV.U32 R19, RZ, RZ, RZ ;  /* 0x000000ffff137224 */ /* 0x000fe200078e00ff */
[----:B------:R-:W-:-:S07]  /*58f0*/  MOV R17, RZ ;  /* 0x000000ff00117202 */ /* 0x000fce0000000f00 */
.L_x_101:
[----:B-1----:R-:W1:Y:S01]  /*5900*/  LDCU.64 UR12, c[0x0][0x3f0] ;  /* 0x00007e00ff0c77ac */ /* 0x002e620008000a00 */
[----:B------:R-:W-:Y:S01]  /*5910*/  IADD3 R0, P0, PT, R19, R30, RZ ;  /* 0x0000001e13007210 */ /* 0x000fe20007f1e0ff */
[----:B---3--:R-:W3:Y:S04]  /*5920*/  LDCU.64 UR8, c[0x0][0x408] ;  /* 0x00008100ff0877ac */ /* 0x008ee80008000a00 */
[----:B--2---:R-:W-:Y:S02]  /*5930*/  IMAD.X R3, RZ, RZ, R6, P0 ;  /* 0x000000ffff037224 */ /* 0x004fe400000e0606 */
[C---:B------:R-:W-:Y:S01]  /*5940*/  IMAD.SHL.U32 R2, R0.reuse, 0x4, RZ ;  /* 0x0000000400027824 */ /* 0x040fe200078e00ff */
[----:B------:R-:W2:Y:S02]  /*5950*/  LDCU UR4, c[0x0][0x50c] ;  /* 0x0000a180ff0477ac */ /* 0x000ea40008000800 */
[----:B------:R-:W-:-:S02]  /*5960*/  SHF.L.U64.HI R0, R0, 0x2, R3 ;  /* 0x0000000200007819 */ /* 0x000fc40000010203 */
[----:B-1----:R-:W-:-:S04]  /*5970*/  IADD3 R8, P0, PT, R2, UR12, RZ ;  /* 0x0000000c02087c10 */ /* 0x002fc8000ff1e0ff */
[----:B------:R-:W-:-:S05]  /*5980*/  IADD3.X R9, PT, PT, R0, UR13, RZ, P0, !PT ;  /* 0x0000000d00097c10 */ /* 0x000fca00087fe4ff */
[----:B------:R-:W4:Y:S01]  /*5990*/  LDG.E R16, desc[UR10][R8.64] ;  /* 0x0000000a08107981 */ /* 0x000f22000c1e1900 */
[----:B---3--:R-:W-:-:S04]  /*59a0*/  IADD3 R2, P0, PT, R2, UR8, RZ ;  /* 0x0000000802027c10 */ /* 0x008fc8000ff1e0ff */
[----:B------:R-:W-:-:S05]  /*59b0*/  IADD3.X R3, PT, PT, R0, UR9, RZ, P0, !PT ;  /* 0x0000000900037c10 */ /* 0x000fca00087fe4ff */
[----:B------:R1:W5:Y:S01]  /*59c0*/  LDG.E R2, desc[UR10][R2.64] ;  /* 0x0000000a02027981 */ /* 0x000362000c1e1900 */
[----:B------:R-:W-:Y:S01]  /*59d0*/  VIADD R19, R19, 0x1 ;  /* 0x0000000113137836 */ /* 0x000fe20000000000 */
[----:B------:R-:W-:Y:S04]  /*59e0*/  BSSY.RECONVERGENT B3, `(.L_x_75) ;  /* 0x000008a000037945 */ /* 0x000fe80003800200 */
[----:B--2---:R-:W-:Y:S02]  /*59f0*/  ISETP.NE.AND P5, PT, R19, UR4, PT ;  /* 0x0000000413007c0c */ /* 0x004fe4000bfa5270 */
[----:B----4-:R-:W-:-:S13]  /*5a00*/  FSETP.GEU.AND P4, PT, |R16|, 3.75, PT ;  /* 0x407000001000780b */ /* 0x010fda0003f8e200 */
[----:B-1----:R-:W-:Y:S05]  /*5a10*/  @P4 BRA `(.L_x_76) ;  /* 0x0000000000c84947 */ /* 0x002fea0003800000 */
[----:B------:R-:W-:Y:S02]  /*5a20*/  HFMA2 R3, -RZ, RZ, 1.6328125, -0.00013840198516845703125 ;  /* 0x3e888889ff037431 */ /* 0x000fe400000001ff */
[----:B------:R-:W-:Y:S01]  /*5a30*/  IMAD.MOV.U32 R0, RZ, RZ, 0x40700000 ;  /* 0x40700000ff007424 */ /* 0x000fe200078e00ff */
[----:B------:R-:W1:Y:S01]  /*5a40*/  FCHK P0, R16, 3.75 ;  /* 0x4070000010007902 */ /* 0x000e620000000000 */
[----:B------:R-:W-:Y:S02]  /*5a50*/  BSSY.RECONVERGENT B4, `(.L_x_77) ;  /* 0x000000b000047945 */ /* 0x000fe40003800200 */
[----:B------:R-:W-:-:S04]  /*5a60*/  FFMA R0, R3, -R0, 1 ;  /* 0x3f80000003007423 */ /* 0x000fc80000000800 */
[----:B------:R-:W-:-:S04]  /*5a70*/  FFMA R3, R0, R3, 0.26666668057441711426 ;  /* 0x3e88888900037423 */ /* 0x000fc80000000003 */
[----:B------:R-:W-:-:S04]  /*5a80*/  FFMA R9, R3, R16, RZ ;  /* 0x0000001003097223 */ /* 0x000fc800000000ff */
[----:B------:R-:W-:-:S04]  /*5a90*/  FFMA R0, R9, -3.75, R16 ;  /* 0xc070000009007823 */ /* 0x000fc80000000010 */
[----:B------:R-:W-:Y:S01]  /*5aa0*/  FFMA R0, R3, R0, R9 ;  /* 0x0000000003007223 */ /* 0x000fe20000000009 */
[----:B-1----:R-:W-:Y:S06]  /*5ab0*/  @!P0 BRA `(.L_x_78) ;  /* 0x0000000000108947 */ /* 0x002fec0003800000 */
[----:B------:R-:W-:Y:S01]  /*5ac0*/  IMAD.MOV.U32 R3, RZ, RZ, R16 ;  /* 0x000000ffff037224 */ /* 0x000fe200078e0010 */
[----:B------:R-:W-:Y:S01]  /*5ad0*/  MOV R8, 0x5b00 ;  /* 0x00005b0000087802 */ /* 0x000fe20000000f00 */
[----:B------:R-:W-:-:S07]  /*5ae0*/  IMAD.MOV.U32 R0, RZ, RZ, 0x40700000 ;  /* 0x40700000ff007424 */ /* 0x000fce00078e00ff */
[----:B0----5:R-:W-:Y:S05]  /*5af0*/  CALL.REL.NOINC `($__internal_3_$__cuda_sm3x_div_rn_noftz_f32_slowpath) ;  /* 0x0000017000747944 */ /* 0x021fea0003c00000 */
.L_x_78:
[----:B------:R-:W-:Y:S05]  /*5b00*/  BSYNC.RECONVERGENT B4 ;  /* 0x0000000000047941 */ /* 0x000fea0003800200 */
.L_x_77:
[----:B------:R-:W-:Y:S01]  /*5b10*/  FMUL R20, R0, R0 ;  /* 0x0000000000147220 */ /* 0x000fe20000400000 */
[----:B------:R-:W-:Y:S01]  /*5b20*/  MOV R8, 0x992ee59c ;  /* 0x992ee59c00087802 */ /* 0x000fe20000000f00 */
[----:B------:R-:W-:Y:S01]  /*5b30*/  IMAD.MOV.U32 R9, RZ, RZ, 0x3f68b395 ;  /* 0x3f68b395ff097424 */ /* 0x000fe200078e00ff */
[----:B------:R-:W-:Y:S01]  /*5b40*/  UMOV UR8, 0xd9adb0d3 ;  /* 0xd9adb0d300087882 */ /* 0x000fe20000000000 */
[----:B------:R-:W-:Y:S01]  /*5b50*/  UMOV UR9, 0x3f353da9 ;  /* 0x3f353da900097882 */ /* 0x000fe20000000000 */
[----:B------:R-:W-:Y:S01]  /*5b60*/  IMAD.MOV.U32 R3, RZ, RZ, 0x3bbb989d ;  /* 0x3bbb989dff037424 */ /* 0x000fe200078e00ff */
[----:B------:R-:W1:Y:S01]  /*5b70*/  F2F.F64.F32 R20, R20 ;  /* 0x0000001400147310 */ /* 0x000e620000201800 */
[----:B------:R-:W-:Y:S02]  /*5b80*/  IMAD.MOV.U32 R23, RZ, RZ, 0x437c0000 ;  /* 0x437c0000ff177424 */ /* 0x000fe400078e00ff */
[----:B------:R-:W-:-:S04]  /*5b90*/  FFMA.SAT R0, |R16|, -R3, 0.5 ;  /* 0x3f00000010007423 */ /* 0x000fc80000002a03 */
[----:B------:R-:W-:-:S04]  /*5ba0*/  FFMA.RM R0, R0, R23, 12582913 ;  /* 0x4b40000100007423 */ /* 0x000fc80000004017 */
[C---:B------:R-:W-:Y:S01]  /*5bb0*/  FADD R3, R0.reuse, -12583039 ;  /* 0xcb40007f00037421 */ /* 0x040fe20000000000 */
[----:B------:R-:W-:Y:S01]  /*5bc0*/  SHF.L.U32 R0, R0, 0x17, RZ ;  /* 0x0000001700007819 */ /* 0x000fe200000006ff */
[----:B-1----:R-:W-:Y:S01]  /*5bd0*/  DFMA R8, R20, UR8, R8 ;  /* 0x0000000814087c2b */ /* 0x002fe20008000008 */
[----:B------:R-:W-:Y:S01]  /*5be0*/  UMOV UR8, 0x835a121a ;  /* 0x835a121a00087882 */ /* 0x000fe20000000000 */
[----:B------:R-:W-:Y:S01]  /*5bf0*/  UMOV UR9, 0x3f9b39b5 ;  /* 0x3f9b39b500097882 */ /* 0x000fe20000000000 */
[----:B------:R-:W-:-:S04]  /*5c00*/  FFMA R3, |R16|, -1.4426950216293334961, -R3 ;  /* 0xbfb8aa3b10037823 */ /* 0x000fc80000000a03 */
[----:B------:R-:W-:Y:S01]  /*5c10*/  FFMA R3, |R16|, -1.925963033500011079e-08, R3 ;  /* 0xb2a5706010037823 */ /* 0x000fe20000000203 */
[----:B------:R-:W-:Y:S01]  /*5c20*/  DFMA R8, R20, R8, UR8 ;  /* 0x0000000814087e2b */ /* 0x000fe20008000008 */
[----:B------:R-:W-:Y:S01]  /*5c30*/  UMOV UR8, 0xfaf62aea ;  /* 0xfaf62aea00087882 */ /* 0x000fe20000000000 */
[----:B------:R-:W-:-:S03]  /*5c40*/  UMOV UR9, 0x3fc34f07 ;  /* 0x3fc34f0700097882 */ /* 0x000fc60000000000 */
[----:B------:R-:W1:Y:S03]  /*5c50*/  MUFU.EX2 R3, R3 ;  /* 0x0000000300037308 */ /* 0x000e660000000800 */
[----:B------:R-:W-:Y:S01]  /*5c60*/  DFMA R8, R20, R8, UR8 ;  /* 0x0000000814087e2b */ /* 0x000fe20008000008 */
[----:B------:R-:W-:Y:S01]  /*5c70*/  UMOV UR8, 0x8fab8428 ;  /* 0x8fab842800087882 */ /* 0x000fe20000000000 */
[----:B------:R-:W-:-:S06]  /*5c80*/  UMOV UR9, 0x3fe07ac9 ;  /* 0x3fe07ac900097882 */ /* 0x000fcc0000000000 */
[----:B------:R-:W-:Y:S01]  /*5c90*/  DFMA R8, R20, R8, UR8 ;  /* 0x0000000814087e2b */ /* 0x000fe20008000008 */
[----:B------:R-:W-:Y:S01]  /*5ca0*/  UMOV UR8, 0x5991eca7 ;  /* 0x5991eca700087882 */ /* 0x000fe20000000000 */
[----:B------:R-:W-:-:S06]  /*5cb0*/  UMOV UR9, 0x3fec1fff ;  /* 0x3fec1fff00097882 */ /* 0x000fcc0000000000 */
[C---:B------:R-:W-:Y:S02]  /*5cc0*/  DFMA R22, R20.reuse, R8, UR8 ;  /* 0x0000000814167e2b */ /* 0x040fe40008000008 */
[----:B------:R-:W2:Y:S06]  /*5cd0*/  F2F.F64.F32 R8, |R16| ;  /* 0x4000001000087310 */ /* 0x000eac0000201800 */
[----:B------:R-:W-:Y:S01]  /*5ce0*/  DFMA R22, R20, R22, 0.5 ;  /* 0x3fe000001416742b */ /* 0x000fe20000000016 */
[----:B-1----:R-:W-:-:S07]  /*5cf0*/  FMUL R21, R0, R3 ;  /* 0x0000000300157220 */ /* 0x002fce0000400000 */
[----:B--2---:R-:W-:-:S10]  /*5d00*/  DMUL R8, R8, R22 ;  /* 0x0000001608087228 */ /* 0x004fd40000000000 */
[----:B------:R-:W1:Y:S02]  /*5d10*/  F2F.F32.F64 R8, R8 ;  /* 0x0000000800087310 */ /* 0x000e640000301000 */
[----:B-1----:R-:W-:Y:S01]  /*5d20*/  FMUL R21, R8, R21 ;  /* 0x0000001508157220 */ /* 0x002fe20000400000 */
[----:B------:R-:W-:Y:S06]  /*5d30*/  BRA `(.L_x_79) ;  /* 0x0000000400507947 */ /* 0x000fec0003800000 */
.L_x_76:
[----:B------:R-:W1:Y:S01]  /*5d40*/  MUFU.RCP R3, |R16| ;  /* 0x4000001000037308 */ /* 0x000e620000001000 */
[----:B------:R-:W-:Y:S01]  /*5d50*/  UMOV UR4, 0x40700000 ;  /* 0x4070000000047882 */ /* 0x000fe20000000000 */
[----:B------:R-:W-:Y:S01]  /*5d60*/  BSSY.RECONVERGENT B4, `(.L_x_80) ;  /* 0x000000d000047945 */ /* 0x000fe20003800200 */
[----:B------:R-:W-:-:S05]  /*5d70*/  IMAD.U32 R9, RZ, RZ, UR4 ;  /* 0x00000004ff097e24 */ /* 0x000fca000f8e00ff */
[----:B------:R-:W2:Y:S01]  /*5d80*/  FCHK P0, R9, |R16| ;  /* 0x4000001009007302 */ /* 0x000ea20000000000 */
[----:B-1----:R-:W-:-:S04]  /*5d90*/  FFMA R0, -|R16|, R3, 1 ;  /* 0x3f80000010007423 */ /* 0x002fc80000000303 */
[----:B------:R-:W-:-:S04]  /*5da0*/  FFMA R0, R3, R0, R3 ;  /* 0x0000000003007223 */ /* 0x000fc80000000003 */
[----:B------:R-:W-:-:S04]  /*5db0*/  FFMA R3, R0, 3.75, RZ ;  /* 0x4070000000037823 */ /* 0x000fc800000000ff */
[----:B------:R-:W-:-:S04]  /*5dc0*/  FFMA R8, -|R16|, R3, 3.75 ;  /* 0x4070000010087423 */ /* 0x000fc80000000303 */
[----:B------:R-:W-:Y:S01]  /*5dd0*/  FFMA R0, R0, R8, R3 ;  /* 0x0000000800007223 */ /* 0x000fe20000000003 */
[----:B--2---:R-:W-:Y:S06]  /*5de0*/  @!P0 BRA `(.L_x_81) ;  /* 0x0000000000108947 */ /* 0x004fec0003800000 */
[----:B------:R-:W-:Y:S02]  /*5df0*/  IMAD.MOV.U32 R3, RZ, RZ, 0x40700000 ;  /* 0x40700000ff037424 */ /* 0x000fe400078e00ff */
[----:B------:R-:W-:Y:S01]  /*5e00*/  FADD R0, |R16|, -RZ ;  /* 0x800000ff10007221 */ /* 0x000fe20000000200 */
[----:B------:R-:W-:-:S07]  /*5e10*/  MOV R8, 0x5e30 ;  /* 0x00005e3000087802 */ /* 0x000fce0000000f00 */
[----:B0----5:R-:W-:Y:S05]  /*5e20*/  CALL.REL.NOINC `($__internal_3_$__cuda_sm3x_div_rn_noftz_f32_slowpath) ;  /* 0x0000016c00a87944 */ /* 0x021fea0003c00000 */
.L_x_81:
[----:B------:R-:W-:Y:S05]  /*5e30*/  BSYNC.RECONVERGENT B4 ;  /* 0x0000000000047941 */ /* 0x000fea0003800200 */
.L_x_80:
[----:B------:R-:W1:Y:S01]  /*5e40*/  F2F.F64.F32 R8, R0 ;  /* 0x0000000000087310 */ /* 0x000e620000201800 */
[----:B------:R-:W-:Y:S02]  /*5e50*/  HFMA2 R21, -RZ, RZ, 1.892578125, 24.90625 ;  /* 0x3f924e3aff157431 */ /* 0x000fe400000001ff */
[----:B------:R-:W-:Y:S01]  /*5e60*/  IMAD.MOV.U32 R20, RZ, RZ, 0x4aa99c71 ;  /* 0x4aa99c71ff147424 */ /* 0x000fe200078e00ff */
[----:B------:R-:W-:Y:S01]  /*5e70*/  UMOV UR8, 0x4ac8503b ;  /* 0x4ac8503b00087882 */ /* 0x000fe20000000000 */
[----:B------:R-:W-:Y:S01]  /*5e80*/  UMOV UR9, 0x3f7134a3 ;  /* 0x3f7134a300097882 */ /* 0x000fe20000000000 */
[----:B------:R-:W-:Y:S03]  /*5e90*/  BSSY.RECONVERGENT B0, `(.L_x_82) ;  /* 0x0000028000007945 */ /* 0x000fe60003800200 */
[----:B-1----:R-:W-:Y:S01]  /*5ea0*/  DFMA R20, R8, -UR8, R20 ;  /* 0x8000000808147c2b */ /* 0x002fe20008000014 */
        /* <DEDUP_REMOVED lines=8> */
[----:B------:R-:W1:Y:S02]  /*5f30*/  F2F.F32.F64 R21, R20 ;  /* 0x0000001400157310 */ /* 0x000e640000301000 */
[----:B-1----:R-:W-:-:S06]  /*5f40*/  FMUL R3, R21, R0 ;  /* 0x0000000015037220 */ /* 0x002fcc0000400000 */
[----:B------:R1:W2:Y:S08]  /*5f50*/  MUFU.RSQ R21, |R16| ;  /* 0x4000001000157308 */ /* 0x0002b00000001400 */
[----:B------:R3:W4:Y:S02]  /*5f60*/  F2F.F64.F32 R22, R3 ;  /* 0x0000000300167310 */ /* 0x0007240000201800 */
[----:B---3--:R-:W-:-:S04]  /*5f70*/  FADD R3, |R16|, -RZ ;  /* 0x800000ff10037221 */ /* 0x008fc80000000200 */
[----:B------:R-:W-:Y:S01]  /*5f80*/  VIADD R0, R3, 0xf3000000 ;  /* 0xf300000003007836 */ /* 0x000fe20000000000 */
[----:B----4-:R-:W-:Y:S01]  /*5f90*/  DADD R22, R22, -UR8 ;  /* 0x8000000816167e29 */ /* 0x010fe20008000000 */
[----:B------:R-:W-:Y:S01]  /*5fa0*/  UMOV UR8, 0xd85a7496 ;  /* 0xd85a749600087882 */ /* 0x000fe20000000000 */
[----:B------:R-:W-:Y:S02]  /*5fb0*/  UMOV UR9, 0x3f5ad64f ;  /* 0x3f5ad64f00097882 */ /* 0x000fe40000000000 */
[----:B------:R-:W-:-:S04]  /*5fc0*/  ISETP.GT.U32.AND P0, PT, R0, 0x727fffff, PT ;  /* 0x727fffff0000780c */ /* 0x000fc80003f04070 */
        /* <DEDUP_REMOVED lines=10> */
[----:B------:R1:W3:Y:S01]  /*6070*/  F2F.F32.F64 R18, R22 ;  /* 0x0000001600127310 */ /* 0x0002e20000301000 */
[----:B--2---:R-:W-:Y:S05]  /*6080*/  @!P0 BRA `(.L_x_83) ;  /* 0x0000000000108947 */ /* 0x004fea0003800000 */
[----:B------:R-:W-:Y:S01]  /*6090*/  IMAD.MOV.U32 R0, RZ, RZ, R3 ;  /* 0x000000ffff007224 */ /* 0x000fe200078e0003 */
[----:B------:R-:W-:-:S07]  /*60a0*/  MOV R8, 0x60c0 ;  /* 0x000060c000087802 */ /* 0x000fce0000000f00 */
[----:B01-3-5:R-:W-:Y:S05]  /*60b0*/  CALL.REL.NOINC `($__internal_2_$__cuda_sm20_sqrt_rn_f32_slowpath) ;  /* 0x0000016800ac7944 */ /* 0x02bfea0003c00000 */
[----:B------:R-:W-:Y:S05]  /*60c0*/  BRA `(.L_x_84) ;  /* 0x0000000000107947 */ /* 0x000fea0003800000 */
.L_x_83:
[----:B------:R-:W-:Y:S01]  /*60d0*/  FMUL.FTZ R3, |R16|, R21 ;  /* 0x0000001510037220 */ /* 0x000fe20000410200 */
[----:B------:R-:W-:-:S03]  /*60e0*/  FMUL.FTZ R8, R21, 0.5 ;  /* 0x3f00000015087820 */ /* 0x000fc60000410000 */
[----:B------:R-:W-:-:S04]  /*60f0*/  FFMA R0, -R3, R3, |R16| ;  /* 0x0000000303007223 */ /* 0x000fc80000000510 */
[----:B------:R-:W-:-:S07]  /*6100*/  FFMA R0, R0, R8, R3 ;  /* 0x0000000800007223 */ /* 0x000fce0000000003 */
.L_x_84:
[----:B------:R-:W-:Y:S05]  /*6110*/  BSYNC.RECONVERGENT B0 ;  /* 0x0000000000007941 */ /* 0x000fea0003800200 */
.L_x_82:
[----:B------:R-:W2:Y:S01]  /*6120*/  F2F.F64.F32 R26, R0 ;  /* 0x00000000001a7310 */ /* 0x000ea20000201800 */
[----:B------:R-:W-:Y:S07]  /*6130*/  BSSY.RECONVERGENT B1, `(.L_x_85) ;  /* 0x0000011000017945 */ /* 0x000fee0003800200 */
[----:B--2---:R-:W2:Y:S01]  /*6140*/  MUFU.RCP64H R9, R27 ;  /* 0x0000001b00097308 */ /* 0x004ea20000001800 */
[----:B------:R-:W-:-:S05]  /*6150*/  VIADD R8, R27, 0x300402 ;  /* 0x003004021b087836 */ /* 0x000fca0000000000 */
[----:B------:R-:W-:Y:S01]  /*6160*/  FSETP.GEU.AND P0, PT, |R8|, 5.8789094863358348022e-39, PT ;  /* 0x004004020800780b */ /* 0x000fe20003f0e200 */
[----:B--2---:R-:W-:-:S08]  /*6170*/  DFMA R20, -R26, R8, 1 ;  /* 0x3ff000001a14742b */ /* 0x004fd00000000108 */
[----:B------:R-:W-:-:S08]  /*6180*/  DFMA R20, R20, R20, R20 ;  /* 0x000000141414722b */ /* 0x000fd00000000014 */
[----:B------:R-:W-:-:S08]  /*6190*/  DFMA R20, R8, R20, R8 ;  /* 0x000000140814722b */ /* 0x000fd00000000008 */
[----:B-1----:R-:W-:-:S08]  /*61a0*/  DFMA R22, -R26, R20, 1 ;  /* 0x3ff000001a16742b */ /* 0x002fd00000000114 */
[----:B------:R-:W-:Y:S01]  /*61b0*/  DFMA R20, R20, R22, R20 ;  /* 0x000000161414722b */ /* 0x000fe20000000014 */
[----:B------:R-:W-:Y:S10]  /*61c0*/  @P0 BRA `(.L_x_86) ;  /* 0x00000000001c0947 */ /* 0x000ff40003800000 */
[----:B------:R-:W-:Y:S02]  /*61d0*/  LOP3.LUT R0, R27, 0x7fffffff, RZ, 0xc0, !PT ;  /* 0x7fffffff1b007812 */ /* 0x000fe400078ec0ff */
[----:B------:R-:W-:-:S03]  /*61e0*/  MOV R8, R26 ;  /* 0x0000001a00087202 */ /* 0x000fc60000000f00 */
[----:B------:R-:W-:Y:S01]  /*61f0*/  VIADD R3, R0, 0xfff00000 ;  /* 0xfff0000000037836 */ /* 0x000fe20000000000 */
[----:B------:R-:W-:-:S07]  /*6200*/  MOV R0, 0x6220 ;  /* 0x0000622000007802 */ /* 0x000fce0000000f00 */
[----:B0--3-5:R-:W-:Y:S05]  /*6210*/  CALL.REL.NOINC `($__internal_0_$__cuda_sm20_dblrcp_rn_slowpath_v3) ;  /* 0x0000016000387944 */ /* 0x029fea0003c00000 */
[----:B------:R-:W-:Y:S02]  /*6220*/  IMAD.MOV.U32 R20, RZ, RZ, R26 ;  /* 0x000000ffff147224 */ /* 0x000fe400078e001a */
[----:B------:R-:W-:-:S07]  /*6230*/  IMAD.MOV.U32 R21, RZ, RZ, R27 ;  /* 0x000000ffff157224 */ /* 0x000fce00078e001b */
.L_x_86:
[----:B------:R-:W-:Y:S05]  /*6240*/  BSYNC.RECONVERGENT B1 ;  /* 0x0000000000017941 */ /* 0x000fea0003800200 */
.L_x_85:
[----:B---3--:R-:W1:Y:S02]  /*6250*/  F2F.F64.F32 R8, R18 ;  /* 0x0000001200087310 */ /* 0x008e640000201800 */
[----:B-1----:R-:W-:-:S06]  /*6260*/  DMUL R8, R8, R20 ;  /* 0x0000001408087228 */ /* 0x002fcc0000000000 */
[----:B------:R1:W2:Y:S05]  /*6270*/  F2F.F32.F64 R21, R8 ;  /* 0x0000000800157310 */ /* 0x0002aa0000301000 */
.L_x_79:
[----:B------:R-:W-:Y:S05]  /*6280*/  BSYNC.RECONVERGENT B3 ;  /* 0x0000000000037941 */ /* 0x000fea0003800200 */
.L_x_75:
[----:B------:R-:W-:Y:S01]  /*6290*/  FSETP.GEU.AND P0, PT, R16, RZ, PT ;  /* 0x000000ff1000720b */ /* 0x000fe20003f0e000 */
[----:B------:R-:W-:Y:S03]  /*62a0*/  BSSY.RECONVERGENT B3, `(.L_x_87) ;  /* 0x0000083000037945 */ /* 0x000fe60003800200 */
[----:B--2---:R-:W-:-:S05]  /*62b0*/  FSEL R21, -R21, R21, !P0 ;  /* 0x0000001515157208 */ /* 0x004fca0004000100 */
[----:B-----5:R-:W-:Y:S01]  /*62c0*/  FMUL R2, R2, R21 ;  /* 0x0000001502027220 */ /* 0x020fe20000400000 */
[----:B------:R-:W-:Y:S06]  /*62d0*/  @P4 BRA `(.L_x_88) ;  /* 0x0000000000c04947 */ /* 0x000fec0003800000 */
[----:B------:R-:W-:Y:S01]  /*62e0*/  MOV R3, 0x3e888889 ;  /* 0x3e88888900037802 */ /* 0x000fe20000000f00 */
[----:B------:R-:W-:Y:S01]  /*62f0*/  IMAD.MOV.U32 R0, RZ, RZ, 0x40700000 ;  /* 0x40700000ff007424 */ /* 0x000fe200078e00ff */
[----:B------:R-:W2:Y:S01]  /*6300*/  FCHK P0, R16, 3.75 ;  /* 0x4070000010007902 */ /* 0x000ea20000000000 */
[----:B------:R-:W-:Y:S02]  /*6310*/  BSSY.RECONVERGENT B4, `(.L_x_89) ;  /* 0x000000b000047945 */ /* 0x000fe40003800200 */
[----:B------:R-:W-:-:S04]  /*6320*/  FFMA R0, R3, -R0, 1 ;  /* 0x3f80000003007423 */ /* 0x000fc80000000800 */
[----:B------:R-:W-:-:S04]  /*6330*/  FFMA R3, R0, R3, 0.26666668057441711426 ;  /* 0x3e88888900037423 */ /* 0x000fc80000000003 */
[----:B-1----:R-:W-:-:S04]  /*6340*/  FFMA R9, R3, R16, RZ ;  /* 0x0000001003097223 */ /* 0x002fc800000000ff */
[----:B------:R-:W-:-:S04]  /*6350*/  FFMA R0, R9, -3.75, R16 ;  /* 0xc070000009007823 */ /* 0x000fc80000000010 */
[----:B------:R-:W-:Y:S01]  /*6360*/  FFMA R0, R3, R0, R9 ;  /* 0x0000000003007223 */ /* 0x000fe20000000009 */
[----:B--2---:R-:W-:Y:S06]  /*6370*/  @!P0 BRA `(.L_x_90) ;  /* 0x0000000000108947 */ /* 0x004fec0003800000 */
[----:B------:R-:W-:Y:S01]  /*6380*/  IMAD.MOV.U32 R3, RZ, RZ, R16 ;  /* 0x000000ffff037224 */ /* 0x000fe200078e0010 */
[----:B------:R-:W-:Y:S01]  /*6390*/  MOV R8, 0x63c0 ;  /* 0x000063c000087802 */ /* 0x000fe20000000f00 */
[----:B------:R-:W-:-:S07]  /*63a0*/  IMAD.MOV.U32 R0, RZ, RZ, 0x40700000 ;  /* 0x40700000ff007424 */ /* 0x000fce00078e00ff */
[----:B0-----:R-:W-:Y:S05]  /*63b0*/  CALL.REL.NOINC `($__internal_3_$__cuda_sm3x_div_rn_noftz_f32_slowpath) ;  /* 0x0000016800447944 */ /* 0x001fea0003c00000 */
.L_x_90:
[----:B------:R-:W-:Y:S05]  /*63c0*/  BSYNC.RECONVERGENT B4 ;  /* 0x0000000000047941 */ /* 0x000fea0003800200 */
.L_x_89:
[----:B------:R-:W-:Y:S01]  /*63d0*/  FMUL R8, R0, R0 ;  /* 0x0000000000087220 */ /* 0x000fe20000400000 */
[----:B------:R-:W-:Y:S02]  /*63e0*/  HFMA2 R20, -RZ, RZ, -0.00013077259063720703125, -1533 ;  /* 0x8849e5fdff147431 */ /* 0x000fe400000001ff */
        /* <DEDUP_REMOVED lines=25> */
[----:B------:R-:W-:-:S08]  /*6580*/  DFMA R20, R8, R20, UR8 ;  /* 0x0000000808147e2b */ /* 0x000fd00008000014 */
[----:B------:R-:W-:Y:S01]  /*6590*/  DFMA R20, R8, R20, 1 ;  /* 0x3ff000000814742b */ /* 0x000fe20000000014 */
[----:B-1----:R-:W-:-:S09]  /*65a0*/  FMUL R9, R0, R3 ;  /* 0x0000000300097220 */ /* 0x002fd20000400000 */
[----:B------:R-:W1:Y:S02]  /*65b0*/  F2F.F32.F64 R20, R20 ;  /* 0x0000001400147310 */ /* 0x000e640000301000 */
[----:B-1----:R-:W-:Y:S01]  /*65c0*/  FMUL R0, R9, R20 ;  /* 0x0000001409007220 */ /* 0x002fe20000400000 */
[----:B------:R-:W-:Y:S06]  /*65d0*/  BRA `(.L_x_91) ;  /* 0x00000004003c7947 */ /* 0x000fec0003800000 */
.L_x_88:
[----:B------:R-:W2:Y:S01]  /*65e0*/  MUFU.RCP R3, |R16| ;  /* 0x4000001000037308 */ /* 0x000ea20000001000 */
[----:B------:R-:W-:Y:S01]  /*65f0*/  UMOV UR4, 0x40700000 ;  /* 0x4070000000047882 */ /* 0x000fe20000000000 */
[----:B------:R-:W-:Y:S01]  /*6600*/  BSSY.RECONVERGENT B4, `(.L_x_92) ;  /* 0x000000e000047945 */ /* 0x000fe20003800200 */
[----:B-1----:R-:W-:-:S05]  /*6610*/  IMAD.U32 R9, RZ, RZ, UR4 ;  /* 0x00000004ff097e24 */ /* 0x002fca000f8e00ff */
[----:B------:R-:W1:Y:S01]  /*6620*/  FCHK P0, R9, |R16| ;  /* 0x4000001009007302 */ /* 0x000e620000000000 */
[----:B--2---:R-:W-:-:S04]  /*6630*/  FFMA R18, -|R16|, R3, 1 ;  /* 0x3f80000010127423 */ /* 0x004fc80000000303 */
[----:B------:R-:W-:-:S04]  /*6640*/  FFMA R18, R3, R18, R3 ;  /* 0x0000001203127223 */ /* 0x000fc80000000003 */
[----:B------:R-:W-:-:S04]  /*6650*/  FFMA R3, R18, 3.75, RZ ;  /* 0x4070000012037823 */ /* 0x000fc800000000ff */
[----:B------:R-:W-:-:S04]  /*6660*/  FFMA R0, -|R16|, R3, 3.75 ;  /* 0x4070000010007423 */ /* 0x000fc80000000303 */
[----:B------:R-:W-:Y:S01]  /*6670*/  FFMA R18, R18, R0, R3 ;  /* 0x0000000012127223 */ /* 0x000fe20000000003 */
[----:B-1----:R-:W-:Y:S06]  /*6680*/  @!P0 BRA `(.L_x_93) ;  /* 0x0000000000148947 */ /* 0x002fec0003800000 */
[----:B------:R-:W-:Y:S02]  /*6690*/  IMAD.MOV.U32 R3, RZ, RZ, 0x40700000 ;  /* 0x40700000ff037424 */ /* 0x000fe400078e00ff */
[----:B------:R-:W-:Y:S01]  /*66a0*/  FADD R0, |R16|, -RZ ;  /* 0x800000ff10007221 */ /* 0x000fe20000000200 */
[----:B------:R-:W-:-:S07]  /*66b0*/  MOV R8, 0x66d0 ;  /* 0x000066d000087802 */ /* 0x000fce0000000f00 */
[----:B0-----:R-:W-:Y:S05]  /*66c0*/  CALL.REL.NOINC `($__internal_3_$__cuda_sm3x_div_rn_noftz_f32_slowpath) ;  /* 0x0000016400807944 */ /* 0x001fea0003c00000 */
[----:B------:R-:W-:-:S07]  /*66d0*/  IMAD.MOV.U32 R18, RZ, RZ, R0 ;  /* 0x000000ffff127224 */ /* 0x000fce00078e0000 */
.L_x_93:
[----:B------:R-:W-:Y:S05]  /*66e0*/  BSYNC.RECONVERGENT B4 ;  /* 0x0000000000047941 */ /* 0x000fea0003800200 */
.L_x_92:
[----:B------:R-:W-:Y:S01]  /*66f0*/  FADD R0, |R16|, -RZ ;  /* 0x800000ff10007221 */ /* 0x000fe20000000200 */
[----:B------:R1:W2:Y:S01]  /*6700*/  MUFU.RSQ R9, |R16| ;  /* 0x4000001000097308 */ /* 0x0002a20000001400 */
[----:B------:R-:W-:Y:S03]  /*6710*/  BSSY.RECONVERGENT B0, `(.L_x_94) ;  /* 0x000000b000007945 */ /* 0x000fe60003800200 */
[----:B------:R-:W-:-:S04]  /*6720*/  IADD3 R3, PT, PT, R0, -0xd000000, RZ ;  /* 0xf300000000037810 */ /* 0x000fc80007ffe0ff */
[----:B------:R-:W-:-:S13]  /*6730*/  ISETP.GT.U32.AND P0, PT, R3, 0x727fffff, PT ;  /* 0x727fffff0300780c */ /* 0x000fda0003f04070 */
[----:B-12---:R-:W-:Y:S05]  /*6740*/  @!P0 BRA `(.L_x_95) ;  /* 0x00000000000c8947 */ /* 0x006fea0003800000 */
[----:B------:R-:W-:-:S07]  /*6750*/  MOV R8, 0x6770 ;  /* 0x0000677000087802 */ /* 0x000fce0000000f00 */
[----:B0-----:R-:W-:Y:S05]  /*6760*/  CALL.REL.NOINC `($__internal_2_$__cuda_sm20_sqrt_rn_f32_slowpath) ;  /* 0x0000016400007944 */ /* 0x001fea0003c00000 */
[----:B------:R-:W-:Y:S05]  /*6770*/  BRA `(.L_x_96) ;  /* 0x0000000000107947 */ /* 0x000fea0003800000 */
.L_x_95:
[----:B------:R-:W-:Y:S01]  /*6780*/  FMUL.FTZ R3, |R16|, R9 ;  /* 0x0000000910037220 */ /* 0x000fe20000410200 */
[----:B------:R-:W-:-:S03]  /*6790*/  FMUL.FTZ R8, R9, 0.5 ;  /* 0x3f00000009087820 */ /* 0x000fc60000410000 */
[----:B------:R-:W-:-:S04]  /*67a0*/  FFMA R0, -R3, R3, |R16| ;  /* 0x0000000303007223 */ /* 0x000fc80000000510 */
[----:B------:R-:W-:-:S07]  /*67b0*/  FFMA R0, R0, R8, R3 ;  /* 0x0000000800007223 */ /* 0x000fce0000000003 */
.L_x_96:
[----:B------:R-:W-:Y:S05]  /*67c0*/  BSYNC.RECONVERGENT B0 ;  /* 0x0000000000007941 */ /* 0x000fea0003800200 */
.L_x_94:
[----:B------:R-:W1:Y:S01]  /*67d0*/  F2F.F64.F32 R26, R0 ;  /* 0x00000000001a7310 */ /* 0x000e620000201800 */
[----:B------:R-:W-:Y:S07]  /*67e0*/  BSSY.RECONVERGENT B1, `(.L_x_97) ;  /* 0x0000011000017945 */ /* 0x000fee0003800200 */
[----:B-1----:R-:W1:Y:S01]  /*67f0*/  MUFU.RCP64H R9, R27 ;  /* 0x0000001b00097308 */ /* 0x002e620000001800 */
[----:B------:R-:W-:-:S05]  /*6800*/  VIADD R8, R27, 0x300402 ;  /* 0x003004021b087836 */ /* 0x000fca0000000000 */
[----:B------:R-:W-:Y:S01]  /*6810*/  FSETP.GEU.AND P0, PT, |R8|, 5.8789094863358348022e-39, PT ;  /* 0x004004020800780b */ /* 0x000fe20003f0e200 */
[----:B-1----:R-:W-:-:S08]  /*6820*/  DFMA R20, -R26, R8, 1 ;  /* 0x3ff000001a14742b */ /* 0x002fd00000000108 */
[----:B------:R-:W-:-:S08]  /*6830*/  DFMA R20, R20, R20, R20 ;  /* 0x000000141414722b */ /* 0x000fd00000000014 */
[----:B------:R-:W-:-:S08]  /*6840*/  DFMA R20, R8, R20, R8 ;  /* 0x000000140814722b */ /* 0x000fd00000000008 */
[----:B------:R-:W-:-:S08]  /*6850*/  DFMA R22, -R26, R20, 1 ;  /* 0x3ff000001a16742b */ /* 0x000fd00000000114 */
[----:B------:R-:W-:Y:S01]  /*6860*/  DFMA R20, R20, R22, R20 ;  /* 0x000000161414722b */ /* 0x000fe20000000014 */
[----:B------:R-:W-:Y:S10]  /*6870*/  @P0 BRA `(.L_x_98) ;  /* 0x00000000001c0947 */ /* 0x000ff40003800000 */
[----:B------:R-:W-:Y:S01]  /*6880*/  LOP3.LUT R0, R27, 0x7fffffff, RZ, 0xc0, !PT ;  /* 0x7fffffff1b007812 */ /* 0x000fe200078ec0ff */
[----:B------:R-:W-:-:S04]  /*6890*/  IMAD.MOV.U32 R8, RZ, RZ, R26 ;  /* 0x000000ffff087224 */ /* 0x000fc800078e001a */
[----:B------:R-:W-:Y:S01]  /*68a0*/  VIADD R3, R0, 0xfff00000 ;  /* 0xfff0000000037836 */ /* 0x000fe20000000000 */
[----:B------:R-:W-:-:S07]  /*68b0*/  MOV R0, 0x68d0 ;  /* 0x000068d000007802 */ /* 0x000fce0000000f00 */
[----:B0-----:R-:W-:Y:S05]  /*68c0*/  CALL.REL.NOINC `($__internal_0_$__cuda_sm20_dblrcp_rn_slowpath_v3) ;  /* 0x00000158008c7944 */ /* 0x001fea0003c00000 */
[----:B------:R-:W-:Y:S01]  /*68d0*/  MOV R20, R26 ;  /* 0x0000001a00147202 */ /* 0x000fe20000000f00 */
[----:B------:R-:W-:-:S07]  /*68e0*/  IMAD.MOV.U32 R21, RZ, RZ, R27 ;  /* 0x000000ffff157224 */ /* 0x000fce00078e001b */
.L_x_98:
[----:B------:R-:W-:Y:S05]  /*68f0*/  BSYNC.RECONVERGENT B1 ;  /* 0x0000000000017941 */ /* 0x000fea0003800200 */
.L_x_97:
[----:B------:R-:W1:Y:S01]  /*6900*/  F2F.F64.F32 R8, R18 ;  /* 0x0000001200087310 */ /* 0x000e620000201800 */
[----:B------:R-:W-:Y:S01]  /*6910*/  IMAD.MOV.U32 R22, RZ, RZ, -0x35f7b3ab ;  /* 0xca084c55ff167424 */ /* 0x000fe200078e00ff */
[----:B------:R-:W-:Y:S01]  /*6920*/  UMOV UR8, 0xfd3b7f88 ;  /* 0xfd3b7f8800087882 */ /* 0x000fe20000000000 */
[----:B------:R-:W-:Y:S01]  /*6930*/  IMAD.MOV.U32 R23, RZ, RZ, 0x3f90df2b ;  /* 0x3f90df2bff177424 */ /* 0x000fe200078e00ff */
[----:B------:R-:W-:-:S05]  /*6940*/  UMOV UR9, 0x3f70125e ;  /* 0x3f70125e00097882 */ /* 0x000fca0000000000 */
[----:B-1----:R-:W-:Y:S01]  /*6950*/  DFMA R22, R8, UR8, -R22 ;  /* 0x0000000808167c2b */ /* 0x002fe20008000816 */
        /* <DEDUP_REMOVED lines=22> */
[----:B------:R1:W2:Y:S05]  /*6ac0*/  F2F.F32.F64 R0, R20 ;  /* 0x0000001400007310 */ /* 0x0002aa0000301000 */
.L_x_91:
[----:B------:R-:W-:Y:S05]  /*6ad0*/  BSYNC.RECONVERGENT B3 ;  /* 0x0000000000037941 */ /* 0x000fea0003800200 */
.L_x_87:
[----:B--2---:R-:W2:Y:S01]  /*6ae0*/  MUFU.RCP R3, R0 ;  /* 0x0000000000037308 */ /* 0x004ea20000001000 */
[----:B------:R-:W-:Y:S07]  /*6af0*/  BSSY.RECONVERGENT B3, `(.L_x_99) ;  /* 0x000000c000037945 */ /* 0x000fee0003800200 */
[----:B------:R-:W3:Y:S01]  /*6b00*/  FCHK P0, R2, R0 ;  /* 0x0000000002007302 */ /* 0x000ee20000000000 */
[----:B--2---:R-:W-:-:S04]  /*6b10*/  FFMA R8, R3, -R0, 1 ;  /* 0x3f80000003087423 */ /* 0x004fc80000000800 */
[----:B------:R-:W-:-:S04]  /*6b20*/  FFMA R3, R3, R8, R3 ;  /* 0x0000000803037223 */ /* 0x000fc80000000003 */
[----:B------:R-:W-:-:S04]  /*6b30*/  FFMA R9, R2, R3, RZ ;  /* 0x0000000302097223 */ /* 0x000fc800000000ff */
[----:B------:R-:W-:-:S04]  /*6b40*/  FFMA R8, R9, -R0, R2 ;  /* 0x8000000009087223 */ /* 0x000fc80000000002 */
[----:B------:R-:W-:Y:S01]  /*6b50*/  FFMA R8, R3, R8, R9 ;  /* 0x0000000803087223 */ /* 0x000fe20000000009 */
[----:B---3--:R-:W-:Y:S06]  /*6b60*/  @!P0 BRA `(.L_x_100) ;  /* 0x0000000000108947 */ /* 0x008fec0003800000 */
[----:B------:R-:W-:Y:S02]  /*6b70*/  MOV R3, R2 ;  /* 0x0000000200037202 */ /* 0x000fe40000000f00 */
[----:B------:R-:W-:-:S07]  /*6b80*/  MOV R8, 0x6ba0 ;  /* 0x00006ba000087802 */ /* 0x000fce0000000f00 */
[----:B01----:R-:W-:Y:S05]  /*6b90*/  CALL.REL.NOINC `($__internal_3_$__cuda_sm3x_div_rn_noftz_f32_slowpath) ;  /* 0x00000160004c7944 */ /* 0x003fea0003c00000 */
[----:B------:R-:W-:-:S07]  /*6ba0*/  IMAD.MOV.U32 R8, RZ, RZ, R0 ;  /* 0x000000ffff087224 */ /* 0x000fce00078e0000 */
.L_x_100:
[----:B------:R-:W-:Y:S05]  /*6bb0*/  BSYNC.RECONVERGENT B3 ;  /* 0x0000000000037941 */ /* 0x000fea0003800200 */
.L_x_99:
[----:B------:R-:W-:-:S05]  /*6bc0*/  FADD R17, R8, R17 ;  /* 0x0000001108117221 */ /* 0x000fca0000000000 */
[----:B------:R3:W-:Y:S01]  /*6bd0*/  STG.E desc[UR10][R32.64], R17 ;  /* 0x0000001120007986 */ /* 0x0007e2000c10190a */
[----:B------:R-:W-:Y:S05]  /*6be0*/  @P5 BRA `(.L_x_101) ;  /* 0xffffffec00445947 */ /* 0x000fea000383ffff */
.L_x_74:
[----:B------:R-:W4:Y:S01]  /*6bf0*/  LDG.E R19, desc[UR10][R86.64] ;  /* 0x0000000a56137981 */ /* 0x000f22000c1e1900 */
[C---:B------:R-:W-:Y:S01]  /*6c00*/  FSETP.GEU.AND P0, PT, R17.reuse, 1.175494350822287508e-38, PT ;  /* 0x008000001100780b */ /* 0x040fe20003f0e000 */
[----:B--2---:R-:W-:Y:S01]  /*6c10*/  HFMA2 R3, -RZ, RZ, 1.5048828125, 33.21875 ;  /* 0x3e055027ff037431 */ /* 0x004fe200000001ff */
[----:B------:R-:W2:Y:S11]  /*6c20*/  LDCU UR4, c[0x0][0x50c] ;  /* 0x0000a180ff0477ac */ /* 0x000eb60008000800 */
[----:B---3--:R-:W-:-:S04]  /*6c30*/  @!P0 FMUL R17, R17, 8388608 ;  /* 0x4b00000011118820 */ /* 0x008fc80000400000 */
[----:B------:R-:W-:Y:S01]  /*6c40*/  VIADD R0, R17, 0xc0d55555 ;  /* 0xc0d5555511007836 */ /* 0x000fe20000000000 */
[----:B--2---:R-:W-:-:S04]  /*6c50*/  UISETP.NE.AND UP0, UPT, UR4, URZ, UPT ;  /* 0x000000ff0400728c */ /* 0x004fc8000bf05270 */
[----:B------:R-:W-:-:S05]  /*6c60*/  LOP3.LUT R2, R0, 0xff800000, RZ, 0xc0, !PT ;  /* 0xff80000000027812 */ /* 0x000fca00078ec0ff */
[----:B------:R-:W-:-:S04]  /*6c70*/  IMAD.IADD R0, R17, 0x1, -R2 ;  /* 0x0000000111007824 */ /* 0x000fc800078e0a02 */
[----:B------:R-:W-:Y:S01]  /*6c80*/  FADD R8, R0, -1 ;  /* 0xbf80000000087421 */ /* 0x000fe20000000000 */
        /* <DEDUP_REMOVED lines=17> */
[----:B------:R-:W-:-:S04]  /*6da0*/  FSETP.NEU.AND P0, PT, R17, RZ, PT ;  /* 0x000000ff1100720b */ /* 0x000fc80003f0d000 */
[----:B------:R-:W-:-:S05]  /*6db0*/  FSEL R0, R0, -INF , P0 ;  /* 0xff80000000007808 */ /* 0x000fca0000000000 */
[----:B----4-:R-:W-:-:S05]  /*6dc0*/  FADD R19, R0, -R19 ;  /* 0x8000001300137221 */ /* 0x010fca0000000000 */
[----:B------:R2:W-:Y:S01]  /*6dd0*/  STG.E desc[UR10][R32.64], R19 ;  /* 0x0000001320007986 */ /* 0x0005e2000c10190a */
[----:B------:R-:W-:Y:S05]  /*6de0*/  BRA.U !UP0, `(.L_x_102) ;  /* 0x0000000d08d47547 */ /* 0x000fea000b800000 */
[----:B------:R-:W-:Y:S01]  /*6df0*/  UIADD3 UR4, UPT, UPT, UR4, -0x1, URZ ;  /* 0xffffffff04047890 */ /* 0x000fe2000fffe0ff */
[----:B------:R-:W-:-:S03]  /*6e00*/  IMAD.MOV.U32 R17, RZ, RZ, RZ ;  /* 0x000000ffff117224 */ /* 0x000fc600078e00ff */
[----:B------:R-:W-:-:S09]  /*6e10*/  UISETP.GE.U32.AND UP0, UPT, UR4, 0x3, UPT ;  /* 0x000000030400788c */ /* 0x000fd2000bf06070 */
[----:B------:R-:W-:Y:S05]  /*6e20*/  BRA.U !UP0, `(.L_x_103) ;  /* 0x0000000508fc7547 */ /* 0x000fea000b800000 */
[----:B------:R-:W-:-:S07]  /*6e30*/  IMAD.MOV.U32 R17, RZ, RZ, RZ ;  /* 0x000000ffff117224 */ /* 0x000fce00078e00ff */
.L_x_112:
[----:B---3--:R-:W3:Y:S01]  /*6e40*/  LDG.E R0, desc[UR10][R32.64] ;  /* 0x0000000a20007981 */ /* 0x008ee2000c1e1900 */
[----:B------:R-:W1:Y:S01]  /*6e50*/  LDCU.64 UR8, c[0x0][0x408] ;  /* 0x00008100ff0877ac */ /* 0x000e620008000a00 */
[----:B------:R-:W-:Y:S02]  /*6e60*/  IADD3 R2, P0, PT, R17, R30, RZ ;  /* 0x0000001e11027210 */ /* 0x000fe40007f1e0ff */
[----:B------:R-:W4:Y:S02]  /*6e70*/  LDG.E R10, desc[UR10][R80.64] ;  /* 0x0000000a500a7981 */ /* 0x000f24000c1e1900 */
[----:B------:R-:W-:Y:S01]  /*6e80*/  IADD3.X R3, PT, PT, RZ, R6, RZ, P0, !PT ;  /* 0x00000006ff037210 */ /* 0x000fe200007fe4ff */
[----:B------:R-:W-:-:S03]  /*6e90*/  IMAD.SHL.U32 R16, R2, 0x4, RZ ;  /* 0x0000000402107824 */ /* 0x000fc600078e00ff */
[----:B------:R-:W-:Y:S02]  /*6ea0*/  SHF.L.U64.HI R2, R2, 0x2, R3 ;  /* 0x0000000202027819 */ /* 0x000fe40000010203 */
[----:B-1----:R-:W-:-:S04]  /*6eb0*/  IADD3 R20, P0, PT, R16, UR8, RZ ;  /* 0x0000000810147c10 */ /* 0x002fc8000ff1e0ff */
[----:B------:R-:W-:-:S05]  /*6ec0*/  IADD3.X R21, PT, PT, R2, UR9, RZ, P0, !PT ;  /* 0x0000000902157c10 */ /* 0x000fca00087fe4ff */
[----:B------:R-:W5:Y:S01]  /*6ed0*/  LDG.E R3, desc[UR10][R20.64] ;  /* 0x0000000a14037981 */ /* 0x000f62000c1e1900 */
[----:B------:R-:W-:Y:S01]  /*6ee0*/  IMAD.MOV.U32 R9, RZ, RZ, 0x3bbb989d ;  /* 0x3bbb989dff097424 */ /* 0x000fe200078e00ff */
[----:B------:R-:W-:Y:S01]  /*6ef0*/  BSSY.RECONVERGENT B3, `(.L_x_104) ;  /* 0x0000018000037945 */ /* 0x000fe20003800200 */
[----:B--2---:R-:W-:Y:S02]  /*6f00*/  IMAD.MOV.U32 R19, RZ, RZ, 0x437c0000 ;  /* 0x437c0000ff137424 */ /* 0x004fe400078e00ff */
[----:B------:R-:W-:-:S05]  /*6f10*/  VIADD R17, R17, 0x4 ;  /* 0x0000000411117836 */ /* 0x000fca0000000000 */
[----:B------:R-:W-:Y:S01]  /*6f20*/  ISETP.NE.AND P4, PT, R17, R15, PT ;  /* 0x0000000f1100720c */ /* 0x000fe20003f85270 */
[----:B---3--:R-:W-:-:S04]  /*6f30*/  FFMA.SAT R8, R0, R9, 0.5 ;  /* 0x3f00000000087423 */ /* 0x008fc80000002009 */
[----:B------:R-:W-:Y:S02]  /*6f40*/  FFMA.RM R8, R8, R19, 12582913 ;  /* 0x4b40000108087423 */ /* 0x000fe40000004013 */
[----:B----4-:R-:W1:Y:S02]  /*6f50*/  MUFU.RCP R19, R10 ;  /* 0x0000000a00137308 */ /* 0x010e640000001000 */
[C---:B------:R-:W-:Y:S01]  /*6f60*/  FADD R9, R8.reuse, -12583039 ;  /* 0xcb40007f08097421 */ /* 0x040fe20000000000 */
[----:B------:R-:W-:-:S03]  /*6f70*/  SHF.L.U32 R8, R8, 0x17, RZ ;  /* 0x0000001708087819 */ /* 0x000fc600000006ff */
[----:B------:R-:W-:-:S04]  /*6f80*/  FFMA R9, R0, 1.4426950216293334961, -R9 ;  /* 0x3fb8aa3b00097823 */ /* 0x000fc80000000809 */
[----:B------:R-:W-:-:S06]  /*6f90*/  FFMA R9, R0, 1.925963033500011079e-08, R9 ;  /* 0x32a5706000097823 */ /* 0x000fcc0000000009 */
[----:B------:R-:W2:Y:S01]  /*6fa0*/  MUFU.EX2 R9, R9 ;  /* 0x0000000900097308 */ /* 0x000ea20000000800 */
[----:B-1----:R-:W-:-:S04]  /*6fb0*/  FFMA R0, -R10, R19, 1 ;  /* 0x3f8000000a007423 */ /* 0x002fc80000000113 */
[----:B------:R-:W-:Y:S01]  /*6fc0*/  FFMA R0, R19, R0, R19 ;  /* 0x0000000013007223 */ /* 0x000fe20000000013 */
[----:B--2---:R-:W-:-:S04]  /*6fd0*/  FMUL R8, R8, R9 ;  /* 0x0000000908087220 */ /* 0x004fc80000400000 */
[----:B-----5:R-:W-:-:S04]  /*6fe0*/  FMUL R3, R3, R8 ;  /* 0x0000000803037220 */ /* 0x020fc80000400000 */
[----:B------:R-:W1:Y:S01]  /*6ff0*/  FCHK P0, R3, R10 ;  /* 0x0000000a03007302 */ /* 0x000e620000000000 */
[----:B------:R-:W-:-:S04]  /*7000*/  FFMA R19, R3, R0, RZ ;  /* 0x0000000003137223 */ /* 0x000fc800000000ff */
[----:B------:R-:W-:-:S04]  /*7010*/  FFMA R8, -R10, R19, R3 ;  /* 0x000000130a087223 */ /* 0x000fc80000000103 */
[----:B------:R-:W-:Y:S01]  /*7020*/  FFMA R0, R0, R8, R19 ;  /* 0x0000000800007223 */ /* 0x000fe20000000013 */
[----:B-1----:R-:W-:Y:S06]  /*7030*/  @!P0 BRA `(.L_x_105) ;  /* 0x00000000000c8947 */ /* 0x002fec0003800000 */
[----:B------:R-:W-:Y:S01]  /*7040*/  IMAD.MOV.U32 R0, RZ, RZ, R10 ;  /* 0x000000ffff007224 */ /* 0x000fe200078e000a */
[----:B------:R-:W-:-:S07]  /*7050*/  MOV R8, 0x7070 ;  /* 0x0000707000087802 */ /* 0x000fce0000000f00 */
[----:B0-----:R-:W-:Y:S05]  /*7060*/  CALL.REL.NOINC `($__internal_3_$__cuda_sm3x_div_rn_noftz_f32_slowpath) ;  /* 0x0000015c00187944 */ /* 0x001fea0003c00000 */
.L_x_105:
[----:B------:R-:W-:Y:S05]  /*7070*/  BSYNC.RECONVERGENT B3 ;  /* 0x0000000000037941 */ /* 0x000fea0003800200 */
.L_x_104:
[----:B------:R-:W1:Y:S02]  /*7080*/  LDCU.64 UR8, c[0x0][0x3f0] ;  /* 0x00007e00ff0877ac */ /* 0x000e640008000a00 */
[----:B-1----:R-:W-:-:S04]  /*7090*/  IADD3 R92, P0, PT, R16, UR8, RZ ;  /* 0x00000008105c7c10 */ /* 0x002fc8000ff1e0ff */
[----:B------:R-:W-:-:S05]  /*70a0*/  IADD3.X R93, PT, PT, R2, UR9, RZ, P0, !PT ;  /* 0x00000009025d7c10 */ /* 0x000fca00087fe4ff */
[----:B------:R1:W-:Y:S04]  /*70b0*/  STG.E desc[UR10][R92.64], R0 ;  /* 0x000000005c007986 */ /* 0x0003e8000c10190a */
[----:B------:R-:W2:Y:S04]  /*70c0*/  LDG.E R2, desc[UR10][R32.64] ;  /* 0x0000000a20027981 */ /* 0x000ea8000c1e1900 */
[----:B------:R-:W3:Y:S04]  /*70d0*/  LDG.E R10, desc[UR10][R80.64] ;  /* 0x0000000a500a7981 */ /* 0x000ee8000c1e1900 */
[----:B------:R-:W4:Y:S01]  /*70e0*/  LDG.E R3, desc[UR10][R20.64+0x4] ;  /* 0x0000040a14037981 */ /* 0x000f22000c1e1900 */
[----:B------:R-:W-:Y:S01]  /*70f0*/  IMAD.MOV.U32 R9, RZ, RZ, 0x3bbb989d ;  /* 0x3bbb989dff097424 */ /* 0x000fe200078e00ff */
[----:B------:R-:W-:Y:S01]  /*7100*/  MOV R19, 0x437c0000 ;  /* 0x437c000000137802 */ /* 0x000fe20000000f00 */
[----:B------:R-:W-:Y:S02]  /*7110*/  BSSY.RECONVERGENT B3, `(.L_x_106) ;  /* 0x0000015000037945 */ /* 0x000fe40003800200 */
[----:B--2---:R-:W-:-:S04]  /*7120*/  FFMA.SAT R8, R2, R9, 0.5 ;  /* 0x3f00000002087423 */ /* 0x004fc80000002009 */
[----:B------:R-:W-:Y:S02]  /*7130*/  FFMA.RM R8, R8, R19, 12582913 ;  /* 0x4b40000108087423 */ /* 0x000fe40000004013 */
[----:B---3--:R-:W1:Y:S02]  /*7140*/  MUFU.RCP R19, R10 ;  /* 0x0000000a00137308 */ /* 0x008e640000001000 */
[C---:B------:R-:W-:Y:S01]  /*7150*/  FADD R9, R8.reuse, -12583039 ;  /* 0xcb40007f08097421 */ /* 0x040fe20000000000 */
[----:B------:R-:W-:-:S03]  /*7160*/  IMAD.SHL.U32 R8, R8, 0x800000, RZ ;  /* 0x0080000008087824 */ /* 0x000fc600078e00ff */
[----:B------:R-:W-:-:S04]  /*7170*/  FFMA R9, R2, 1.4426950216293334961, -R9 ;  /* 0x3fb8aa3b02097823 */ /* 0x000fc80000000809 */
[----:B------:R-:W-:-:S06]  /*7180*/  FFMA R9, R2, 1.925963033500011079e-08, R9 ;  /* 0x32a5706002097823 */ /* 0x000fcc0000000009 */
[----:B------:R-:W2:Y:S01]  /*7190*/  MUFU.EX2 R9, R9 ;  /* 0x0000000900097308 */ /* 0x000ea20000000800 */
[----:B-1----:R-:W-:-:S04]  /*71a0*/  FFMA R0, -R10, R19, 1 ;  /* 0x3f8000000a007423 */ /* 0x002fc80000000113 */
[----:B------:R-:W-:Y:S01]  /*71b0*/  FFMA R0, R19, R0, R19 ;  /* 0x0000000013007223 */ /* 0x000fe20000000013 */
[----:B--2---:R-:W-:-:S04]  /*71c0*/  FMUL R8, R8, R9 ;  /* 0x0000000908087220 */ /* 0x004fc80000400000 */
[----:B----4-:R-:W-:-:S04]  /*71d0*/  FMUL R3, R3, R8 ;  /* 0x0000000803037220 */ /* 0x010fc80000400000 */
        /* <DEDUP_REMOVED lines=8> */
.L_x_107:
[----:B------:R-:W-:Y:S05]  /*7260*/  BSYNC.RECONVERGENT B3 ;  /* 0x0000000000037941 */ /* 0x000fea0003800200 */
.L_x_106:
[----:B------:R1:W-:Y:S04]  /*7270*/  STG.E desc[UR10][R92.64+0x4], R0 ;  /* 0x000004005c007986 */ /* 0x0003e8000c10190a */
[----:B------:R-:W2:Y:S04]  /*7280*/  LDG.E R2, desc[UR10][R32.64] ;  /* 0x0000000a20027981 */ /* 0x000ea8000c1e1900 */
[----:B------:R-:W3:Y:S04]  /*7290*/  LDG.E R10, desc[UR10][R80.64] ;  /* 0x0000000a500a7981 */ /* 0x000ee8000c1e1900 */
[----:B------:R-:W4:Y:S01]  /*72a0*/  LDG.E R3, desc[UR10][R20.64+0x8] ;  /* 0x0000080a14037981 */ /* 0x000f22000c1e1900 */
[----:B------:R-:W-:-:S02]  /*72b0*/  HFMA2 R19, -RZ, RZ, 3.7421875, 0 ;  /* 0x437c0000ff137431 */ /* 0x000fc400000001ff */
[----:B------:R-:W-:Y:S01]  /*72c0*/  IMAD.MOV.U32 R9, RZ, RZ, 0x3bbb989d ;  /* 0x3bbb989dff097424 */ /* 0x000fe200078e00ff */
[----:B------:R-:W-:Y:S03]  /*72d0*/  BSSY.RECONVERGENT B3, `(.L_x_108) ;  /* 0x0000015000037945 */ /* 0x000fe60003800200 */
        /* <DEDUP_REMOVED lines=20> */
.L_x_109:
[----:B------:R-:W-:Y:S05]  /*7420*/  BSYNC.RECONVERGENT B3 ;  /* 0x0000000000037941 */ /* 0x000fea0003800200 */
.L_x_108:
        /* <DEDUP_REMOVED lines=27> */
.L_x_111:
[----:B------:R-:W-:Y:S05]  /*75e0*/  BSYNC.RECONVERGENT B3 ;  /* 0x0000000000037941 */ /* 0x000fea0003800200 */
.L_x_110:
[----:B------:R3:W-:Y:S01]  /*75f0*/  STG.E desc[UR10][R92.64+0xc], R0 ;  /* 0x00000c005c007986 */ /* 0x0007e2000c10190a */
[----:B------:R-:W-:Y:S05]  /*7600*/  @P4 BRA `(.L_x_112) ;  /* 0xfffffff8000c4947 */ /* 0x000fea000383ffff */
[----:B------:R-:W-:-:S07]  /*7610*/  IMAD.MOV.U32 R17, RZ, RZ, R15 ;  /* 0x000000ffff117224 */ /* 0x000fce00078e000f */
.L_x_103:
[----:B------:R-:W4:Y:S02]  /*7620*/  LDCU UR4, c[0x0][0x50c] ;  /* 0x0000a180ff0477ac */ /* 0x000f240008000800 */
[----:B----4-:R-:W-:-:S09]  /*7630*/  ULOP3.LUT UP0, UR4, UR4, 0x3, URZ, 0xc0, !UPT ;  /* 0x0000000304047892 */ /* 0x010fd2000f80c0ff */
[----:B------:R-:W-:Y:S05]  /*7640*/  BRA.U !UP0, `(.L_x_102) ;  /* 0x0000000508bc7547 */ /* 0x000fea000b800000 */
[----:B------:R-:W-:-:S09]  /*7650*/  UISETP.NE.AND UP0, UPT, UR4, 0x1, UPT ;  /* 0x000000010400788c */ /* 0x000fd2000bf05270 */
[----:B------:R-:W-:Y:S05]  /*7660*/  BRA.U !UP0, `(.L_x_113) ;  /* 0x00000005080c7547 */ /* 0x000fea000b800000 */
        /* <DEDUP_REMOVED lines=33> */
.L_x_115:
[----:B------:R-:W-:Y:S05]  /*7880*/  BSYNC.RECONVERGENT B3 ;  /* 0x0000000000037941 */ /* 0x000fea0003800200 */
.L_x_114:
        /* <DEDUP_REMOVED lines=8> */
[----:B------:R-:W-:Y:S01]  /*7910*/  BSSY.RECONVERGENT B3, `(.L_x_116) ;  /* 0x0000016000037945 */ /* 0x000fe20003800200 */
[----:B------:R-:W-:-:S02]  /*7920*/  IMAD.MOV.U32 R19, RZ, RZ, 0x437c0000 ;  /* 0x437c0000ff137424 */ /* 0x000fc400078e00ff */
[----:B--2---:R-:W-:-:S04]  /*7930*/  FFMA.SAT R8, R2, R9, 0.5 ;  /* 0x3f00000002087423 */ /* 0x004fc80000002009 */
[----:B------:R-:W-:Y:S02]  /*7940*/  FFMA.RM R8, R8, R19, 12582913 ;  /* 0x4b40000108087423 */ /* 0x000fe40000004013 */
[----:B---3--:R-:W1:Y:S02]  /*7950*/  MUFU.RCP R19, R10 ;  /* 0x0000000a00137308 */ /* 0x008e640000001000 */
        /* <DEDUP_REMOVED lines=17> */
.L_x_117:
[----:B------:R-:W-:Y:S05]  /*7a70*/  BSYNC.RECONVERGENT B3 ;  /* 0x0000000000037941 */ /* 0x000fea0003800200 */
.L_x_116:
[----:B------:R4:W-:Y:S01]  /*7a80*/  STG.E desc[UR10][R92.64+0x4], R0 ;  /* 0x000004005c007986 */ /* 0x0009e2000c10190a */
[----:B------:R-:W-:-:S07]  /*7a90*/  VIADD R17, R17, 0x2 ;  /* 0x0000000211117836 */ /* 0x000fce0000000000 */
.L_x_113:
[----:B------:R-:W5:Y:S02]  /*7aa0*/  LDCU UR4, c[0x0][0x50c] ;  /* 0x0000a180ff0477ac */ /* 0x000f640008000800 */
[----:B-----5:R-:W-:-:S04]  /*7ab0*/  ULOP3.LUT UR4, UR4, 0x1, URZ, 0xc0, !UPT ;  /* 0x0000000104047892 */ /* 0x020fc8000f8ec0ff */
[----:B------:R-:W-:-:S09]  /*7ac0*/  UISETP.NE.U32.AND UP0, UPT, UR4, 0x1, UPT ;  /* 0x000000010400788c */ /* 0x000fd2000bf05070 */
[----:B------:R-:W-:Y:S05]  /*7ad0*/  BRA.U UP0, `(.L_x_102) ;  /* 0x0000000100987547 */ /* 0x000fea000b800000 */
[----:B---34-:R-:W3:Y:S01]  /*7ae0*/  LDG.E R0, desc[UR10][R32.64] ;  /* 0x0000000a20007981 */ /* 0x018ee2000c1e1900 */
[----:B------:R-:W4:Y:S01]  /*7af0*/  LDCU.64 UR8, c[0x0][0x408] ;  /* 0x00008100ff0877ac */ /* 0x000f220008000a00 */
[----:B------:R-:W-:Y:S02]  /*7b00*/  IADD3 R16, P0, PT, R17, R30, RZ ;  /* 0x0000001e11107210 */ /* 0x000fe40007f1e0ff */
[----:B------:R-:W5:Y:S02]  /*7b10*/  LDG.E R18, desc[UR10][R80.64] ;  /* 0x0000000a50127981 */ /* 0x000f64000c1e1900 */
[----:B------:R-:W-:Y:S01]  /*7b20*/  SHF.L.U32 R2, R16, 0x2, RZ ;  /* 0x0000000210027819 */ /* 0x000fe200000006ff */
[----:B------:R-:W-:-:S05]  /*7b30*/  IMAD.X R3, RZ, RZ, R6, P0 ;  /* 0x000000ffff037224 */ /* 0x000fca00000e0606 */
[----:B------:R-:W-:Y:S02]  /*7b40*/  SHF.L.U64.HI R16, R16, 0x2, R3 ;  /* 0x0000000210107819 */ /* 0x000fe40000010203 */
[----:B----4-:R-:W-:-:S04]  /*7b50*/  IADD3 R8, P0, PT, R2, UR8, RZ ;  /* 0x0000000802087c10 */ /* 0x010fc8000ff1e0ff */
[----:B------:R-:W-:-:S05]  /*7b60*/  IADD3.X R9, PT, PT, R16, UR9, RZ, P0, !PT ;  /* 0x0000000910097c10 */ /* 0x000fca00087fe4ff */
[----:B------:R-:W4:Y:S01]  /*7b70*/  LDG.E R3, desc[UR10][R8.64] ;  /* 0x0000000a08037981 */ /* 0x000f22000c1e1900 */
[----:B------:R-:W-:Y:S01]  /*7b80*/  IMAD.MOV.U32 R17, RZ, RZ, 0x3bbb989d ;  /* 0x3bbb989dff117424 */ /* 0x000fe200078e00ff */
[----:B------:R-:W-:Y:S01]  /*7b90*/  BSSY.RECONVERGENT B3, `(.L_x_118) ;  /* 0x0000016000037945 */ /* 0x000fe20003800200 */
[----:B--2---:R-:W-:Y:S02]  /*7ba0*/  IMAD.MOV.U32 R19, RZ, RZ, 0x437c0000 ;  /* 0x437c0000ff137424 */ /* 0x004fe400078e00ff */
[----:B---3--:R-:W-:-:S04]  /*7bb0*/  FFMA.SAT R10, R0, R17, 0.5 ;  /* 0x3f000000000a7423 */ /* 0x008fc80000002011 */
[----:B------:R-:W-:Y:S02]  /*7bc0*/  FFMA.RM R10, R10, R19, 12582913 ;  /* 0x4b4000010a0a7423 */ /* 0x000fe40000004013 */
[----:B-----5:R-:W2:Y:S02]  /*7bd0*/  MUFU.RCP R19, R18 ;  /* 0x0000001200137308 */ /* 0x020ea40000001000 */
[C---:B------:R-:W-:Y:S01]  /*7be0*/  FADD R17, R10.reuse, -12583039 ;  /* 0xcb40007f0a117421 */ /* 0x040fe20000000000 */
[----:B------:R-:W-:-:S03]  /*7bf0*/  IMAD.SHL.U32 R10, R10, 0x800000, RZ ;  /* 0x008000000a0a7824 */ /* 0x000fc600078e00ff */
[----:B------:R-:W-:-:S04]  /*7c00*/  FFMA R17, R0, 1.4426950216293334961, -R17 ;  /* 0x3fb8aa3b00117823 */ /* 0x000fc80000000811 */
[----:B------:R-:W-:-:S06]  /*7c10*/  FFMA R17, R0, 1.925963033500011079e-08, R17 ;  /* 0x32a5706000117823 */ /* 0x000fcc0000000011 */
[----:B------:R-:W3:Y:S01]  /*7c20*/  MUFU.EX2 R17, R17 ;  /* 0x0000001100117308 */ /* 0x000ee20000000800 */
[----:B--2---:R-:W-:-:S04]  /*7c30*/  FFMA R0, -R18, R19, 1 ;  /* 0x3f80000012007423 */ /* 0x004fc80000000113 */
[----:B------:R-:W-:Y:S01]  /*7c40*/  FFMA R0, R19, R0, R19 ;  /* 0x0000000013007223 */ /* 0x000fe20000000013 */
[----:B---3--:R-:W-:-:S04]  /*7c50*/  FMUL R10, R10, R17 ;  /* 0x000000110a0a7220 */ /* 0x008fc80000400000 */
[----:B----4-:R-:W-:-:S04]  /*7c60*/  FMUL R3, R3, R10 ;  /* 0x0000000a03037220 */ /* 0x010fc80000400000 */
[----:B------:R-:W2:Y:S01]  /*7c70*/  FCHK P0, R3, R18 ;  /* 0x0000001203007302 */ /* 0x000ea20000000000 */
[----:B------:R-:W-:-:S04]  /*7c80*/  FFMA R9, R3, R0, RZ ;  /* 0x0000000003097223 */ /* 0x000fc800000000ff */
[----:B------:R-:W-:-:S04]  /*7c90*/  FFMA R8, -R18, R9, R3 ;  /* 0x0000000912087223 */ /* 0x000fc80000000103 */
[----:B------:R-:W-:Y:S01]  /*7ca0*/  FFMA R0, R0, R8, R9 ;  /* 0x0000000800007223 */ /* 0x000fe20000000009 */
[----:B--2---:R-:W-:Y:S06]  /*7cb0*/  @!P0 BRA `(.L_x_119) ;  /* 0x00000000000c8947 */ /* 0x004fec0003800000 */
[----:B------:R-:W-:Y:S02]  /*7cc0*/  MOV R0, R18 ;  /* 0x0000001200007202 */ /* 0x000fe40000000f00 */
[----:B------:R-:W-:-:S07]  /*7cd0*/  MOV R8, 0x7cf0 ;  /* 0x00007cf000087802 */ /* 0x000fce0000000f00 */
[----:B01----:R-:W-:Y:S05]  /*7ce0*/  CALL.REL.NOINC `($__internal_3_$__cuda_sm3x_div_rn_noftz_f32_slowpath) ;  /* 0x0000014c00f87944 */ /* 0x003fea0003c00000 */
.L_x_119:
[----:B------:R-:W-:Y:S05]  /*7cf0*/  BSYNC.RECONVERGENT B3 ;  /* 0x0000000000037941 */ /* 0x000fea0003800200 */
.L_x_118:
[----:B------:R-:W2:Y:S02]  /*7d00*/  LDCU.64 UR8, c[0x0][0x3f0] ;  /* 0x00007e00ff0877ac */ /* 0x000ea40008000a00 */
[----:B--2---:R-:W-:-:S04]  /*7d10*/  IADD3 R2, P0, PT, R2, UR8, RZ ;  /* 0x0000000802027c10 */ /* 0x004fc8000ff1e0ff */
[----:B------:R-:W-:-:S05]  /*7d20*/  IADD3.X R3, PT, PT, R16, UR9, RZ, P0, !PT ;  /* 0x0000000910037c10 */ /* 0x000fca00087fe4ff */
[----:B------:R2:W-:Y:S04]  /*7d30*/  STG.E desc[UR10][R2.64], R0 ;  /* 0x0000000002007986 */ /* 0x0005e8000c10190a */
.L_x_102:
[----:B--234-:R-:W2:Y:S01]  /*7d40*/  LDG.E R0, desc[UR10][R72.64] ;  /* 0x0000000a48007981 */ /* 0x01cea2000c1e1900 */
[----:B------:R-:W2:Y:S01]  /*7d50*/  LDCU UR4, c[0x0][0x4f8] ;  /* 0x00009f00ff0477ac */ /* 0x000ea20008000800 */
[----:B------:R-:W-:Y:S01]  /*7d60*/  BSSY.RECONVERGENT B3, `(.L_x_120) ;  /* 0x0000015000037945 */ /* 0x000fe20003800200 */
[----:B------:R-:W-:Y:S02]  /*7d70*/  PLOP3.LUT P0, PT, PT, PT, PT, 0x8, 0x80 ;  /* 0x000000000080781c */ /* 0x000fe40003f0e170 */
[----:B--2---:R-:W-:-:S13]  /*7d80*/  ISETP.GE.U32.AND P1, PT, R0, UR4, PT ;  /* 0x0000000400007c0c */ /* 0x004fda000bf26070 */
[----:B------:R-:W-:Y:S05]  /*7d90*/  @P1 BRA `(.L_x_121) ;  /* 0x0000000000441947 */ /* 0x000fea0003800000 */
[----:B------:R-:W2:Y:S04]  /*7da0*/  LDG.E R0, desc[UR10][R42.64] ;  /* 0x0000000a2a007981 */ /* 0x000ea8000c1e1900 */
[----:B------:R-:W3:Y:S01]  /*7db0*/  LDG.E R3, desc[UR10][R32.64] ;  /* 0x0000000a20037981 */ /* 0x000ee2000c1e1900 */
[----:B------:R-:W-:Y:S01]  /*7dc0*/  BSSY.RECONVERGENT B4, `(.L_x_122) ;  /* 0x000000d000047945 */ /* 0x000fe20003800200 */
[----:B--2---:R-:W2:Y:S01]  /*7dd0*/  MUFU.RCP R9, R0 ;  /* 0x0000000000097308 */ /* 0x004ea20000001000 */
[----:B---3--:R-:W-:-:S07]  /*7de0*/  FADD R3, R3, -R0 ;  /* 0x8000000003037221 */ /* 0x008fce0000000000 */
[----:B------:R-:W3:Y:S01]  /*7df0*/  FCHK P0, R3, R0 ;  /* 0x0000000003007302 */ /* 0x000ee20000000000 */
[----:B--2---:R-:W-:-:S04]  /*7e00*/  FFMA R2, -R0, R9, 1 ;  /* 0x3f80000000027423 */ /* 0x004fc80000000109 */
[----:B------:R-:W-:-:S04]  /*7e10*/  FFMA R2, R9, R2, R9 ;  /* 0x0000000209027223 */ /* 0x000fc80000000009 */
[----:B------:R-:W-:-:S04]  /*7e20*/  FFMA R9, R3, R2, RZ ;  /* 0x0000000203097223 */ /* 0x000fc800000000ff */
[----:B------:R-:W-:-:S04]  /*7e30*/  FFMA R8, -R0, R9, R3 ;  /* 0x0000000900087223 */ /* 0x000fc80000000103 */
[----:B------:R-:W-:Y:S01]  /*7e40*/  FFMA R2, R2, R8, R9 ;  /* 0x0000000802027223 */ /* 0x000fe20000000009 */
[----:B---3--:R-:W-:Y:S06]  /*7e50*/  @!P0 BRA `(.L_x_123) ;  /* 0x00000000000c8947 */ /* 0x008fec0003800000 */
[----:B------:R-:W-:-:S07]  /*7e60*/  MOV R8, 0x7e80 ;  /* 0x00007e8000087802 */ /* 0x000fce0000000f00 */
[----:B01----:R-:W-:Y:S05]  /*7e70*/  CALL.REL.NOINC `($__internal_3_$__cuda_sm3x_div_rn_noftz_f32_slowpath) ;  /* 0x0000014c00947944 */ /* 0x003fea0003c00000 */
[----:B------:R-:W-:-:S07]  /*7e80*/  IMAD.MOV.U32 R2, RZ, RZ, R0 ;  /* 0x000000ffff027224 */ /* 0x000fce00078e0000 */
.L_x_123:
[----:B------:R-:W-:Y:S05]  /*7e90*/  BSYNC.RECONVERGENT B4 ;  /* 0x0000000000047941 */ /* 0x000fea0003800200 */
.L_x_122:
[----:B------:R-:W-:-:S13]  /*7ea0*/  FSETP.NEU.AND P0, PT, |R2|, RZ, PT ;  /* 0x000000ff0200720b */ /* 0x000fda0003f0d200 */
.L_x_121:
[----:B------:R-:W-:Y:S05]  /*7eb0*/  BSYNC.RECONVERGENT B3 ;  /* 0x0000000000037941 */ /* 0x000fea0003800200 */
.L_x_120:
[----:B------:R-:W-:-:S05]  /*7ec0*/  SEL R3, RZ, 0x1, !P0 ;  /* 0x00000001ff037807 */ /* 0x000fca0004000000 */
[----:B------:R2:W-:Y:S01]  /*7ed0*/  STG.E.U8 desc[UR10][R70.64], R3 ;  /* 0x0000000346007986 */ /* 0x0005e2000c10110a */
[----:B------:R-:W-:Y:S05]  /*7ee0*/  @P0 BRA `(.L_x_124) ;  /* 0xffffffd800540947 */ /* 0x000fea000383ffff */
.L_x_73:
[----:B------:R-:W-:Y:S05]  /*7ef0*/  BSYNC.RECONVERGENT B2 ;  /* 0x0000000000027941 */ /* 0x000fea0003800200 */
.L_x_72:
[----:B------:R-:W3:Y:S01]  /*7f00*/  LDCU UR4, c[0x0][0x50c] ;  /* 0x0000a180ff0477ac */ /* 0x000ee20008000800 */
[----:B------:R4:W-:Y:S01]  /*7f10*/  STG.E.U8 desc[UR10][R66.64], RZ ;  /* 0x000000ff42007986 */ /* 0x0009e2000c10110a */
[----:B------:R-:W-:Y:S01]  /*7f20*/  BSSY.RECONVERGENT B2, `(.L_x_125) ;  /* 0x000103c000027945 */ /* 0x000fe20003800200 */
[----:B---3--:R-:W-:-:S09]  /*7f30*/  UISETP.NE.AND UP0, UPT, UR4, URZ, UPT ;  /* 0x000000ff0400728c */ /* 0x008fd2000bf05270 */
[----:B----4-:R-:W-:Y:S05]  /*7f40*/  BRA.U !UP0, `(.L_x_126) ;  /* 0x00000015080c7547 */ /* 0x010fea000b800000 */
[----:B------:R-:W-:-:S07]  /*7f50*/  IMAD.MOV.U32 R17, RZ, RZ, RZ ;  /* 0x000000ffff117224 */ /* 0x000fce00078e00ff */
.L_x_153:
[----:B------:R-:W3:Y:S01]  /*7f60*/  LDCU.64 UR8, c[0x0][0x3f0] ;  /* 0x00007e00ff0877ac */ /* 0x000ee20008000a00 */
[----:B------:R-:W-:-:S05]  /*7f70*/  IADD3 R0, P0, PT, R17, R30, RZ ;  /* 0x0000001e11007210 */ /* 0x000fca0007f1e0ff */
[----:B--2---:R-:W-:Y:S01]  /*7f80*/  IMAD.X R3, RZ, RZ, R6, P0 ;  /* 0x000000ffff037224 */ /* 0x004fe200000e0606 */
[----:B---3--:R-:W-:-:S04]  /*7f90*/  LEA R2, P0, R0, UR8, 0x2 ;  /* 0x0000000800027c11 */ /* 0x008fc8000f8010ff */
[----:B------:R-:W-:-:S05]  /*7fa0*/  LEA.HI.X R3, R0, UR9, R3, 0x2, P0 ;  /* 0x0000000900037c11 */ /* 0x000fca00080f1403 */
[----:B------:R-:W2:Y:S01]  /*7fb0*/  LDG.E R2, desc[UR10][R2.64] ;  /* 0x0000000a02027981 */ /* 0x000ea2000c1e1900 */
[----:B------:R-:W-:Y:S01]  /*7fc0*/  BSSY.RECONVERGENT B3, `(.L_x_127) ;  /* 0x000008a000037945 */ /* 0x000fe20003800200 */
[----:B--2---:R-:W-:-:S13]  /*7fd0*/  FSETP.GEU.AND P4, PT, |R2|, 3.75, PT ;  /* 0x407000000200780b */ /* 0x004fda0003f8e200 */
[----:B------:R-:W-:Y:S05]  /*7fe0*/  @P4 BRA `(.L_x_128) ;  /* 0x0000000000c84947 */ /* 0x000fea0003800000 */
[----:B------:R-:W-:Y:S02]  /*7ff0*/  HFMA2 R3, -RZ, RZ, 1.6328125, -0.00013840198516845703125 ;  /* 0x3e888889ff037431 */ /* 0x000fe400000001ff */
[----:B------:R-:W-:Y:S01]  /*8000*/  IMAD.MOV.U32 R0, RZ, RZ, 0x40700000 ;  /* 0x40700000ff007424 */ /* 0x000fe200078e00ff */
[----:B------:R-:W2:Y:S01]  /*8010*/  FCHK P0, R2, 3.75 ;  /* 0x4070000002007902 */ /* 0x000ea20000000000 */
[----:B------:R-:W-:Y:S02]  /*8020*/  BSSY.RECONVERGENT B4, `(.L_x_129) ;  /* 0x000000b000047945 */ /* 0x000fe40003800200 */
[----:B------:R-:W-:-:S04]  /*8030*/  FFMA R0, R3, -R0, 1 ;  /* 0x3f80000003007423 */ /* 0x000fc80000000800 */
[----:B------:R-:W-:-:S04]  /*8040*/  FFMA R3, R0, R3, 0.26666668057441711426 ;  /* 0x3e88888900037423 */ /* 0x000fc80000000003 */
[----:B------:R-:W-:-:S04]  /*8050*/  FFMA R9, R3, R2, RZ ;  /* 0x0000000203097223 */ /* 0x000fc800000000ff */
[----:B------:R-:W-:-:S04]  /*8060*/  FFMA R0, R9, -3.75, R2 ;  /* 0xc070000009007823 */ /* 0x000fc80000000002 */
[----:B------:R-:W-:Y:S01]  /*8070*/  FFMA R0, R3, R0, R9 ;  /* 0x0000000003007223 */ /* 0x000fe20000000009 */
[----:B--2---:R-:W-:Y:S06]  /*8080*/  @!P0 BRA `(.L_x_130) ;  /* 0x0000000000108947 */ /* 0x004fec0003800000 */
[----:B------:R-:W-:Y:S01]  /*8090*/  IMAD.MOV.U32 R3, RZ, RZ, R2 ;  /* 0x000000ffff037224 */ /* 0x000fe200078e0002 */
[----:B------:R-:W-:Y:S01]  /*80a0*/  MOV R8, 0x80d0 ;  /* 0x000080d000087802 */ /* 0x000fe20000000f00 */
[----:B------:R-:W-:-:S07]  /*80b0*/  IMAD.MOV.U32 R0, RZ, RZ, 0x40700000 ;  /* 0x40700000ff007424 */ /* 0x000fce00078e00ff */
[----:B01----:R-:W-:Y:S05]  /*80c0*/  CALL.REL.NOINC `($__internal_3_$__cuda_sm3x_div_rn_noftz_f32_slowpath) ;  /* 0x0000014c00007944 */ /* 0x003fea0003c00000 */
.L_x_130:
[----:B------:R-:W-:Y:S05]  /*80d0*/  BSYNC.RECONVERGENT B4 ;  /* 0x0000000000047941 */ /* 0x000fea0003800200 */
.L_x_129:
[----:B------:R-:W-:Y:S01]  /*80e0*/  FMUL R18, R0, R0 ;  /* 0x0000000000127220 */ /* 0x000fe20000400000 */
[----:B------:R-:W-:Y:S01]  /*80f0*/  MOV R8, 0x992ee59c ;  /* 0x992ee59c00087802 */ /* 0x000fe20000000f00 */
[----:B------:R-:W-:Y:S01]  /*8100*/  IMAD.MOV.U32 R9, RZ, RZ, 0x3f68b395 ;  /* 0x3f68b395ff097424 */ /* 0x000fe200078e00ff */
[----:B------:R-:W-:Y:S01]  /*8110*/  UMOV UR8, 0xd9adb0d3 ;  /* 0xd9adb0d300087882 */ /* 0x000fe20000000000 */
[----:B------:R-:W-:Y:S01]  /*8120*/  UMOV UR9, 0x3f353da9 ;  /* 0x3f353da900097882 */ /* 0x000fe20000000000 */
[----:B------:R-:W-:Y:S01]  /*8130*/  IMAD.MOV.U32 R3, RZ, RZ, 0x3bbb989d ;  /* 0x3bbb989dff037424 */ /* 0x000fe200078e00ff */
[----:B------:R-:W2:Y:S01]  /*8140*/  F2F.F64.F32 R18, R18 ;  /* 0x0000001200127310 */ /* 0x000ea20000201800 */
[----:B-1----:R-:W-:Y:S02]  /*8150*/  IMAD.MOV.U32 R21, RZ, RZ, 0x437c0000 ;  /* 0x437c0000ff157424 */ /* 0x002fe400078e00ff */
[----:B------:R-:W-:-:S04]  /*8160*/  FFMA.SAT R0, |R2|, -R3, 0.5 ;  /* 0x3f00000002007423 */ /* 0x000fc80000002a03 */
[----:B------:R-:W-:-:S04]  /*8170*/  FFMA.RM R0, R0, R21, 12582913 ;  /* 0x4b40000100007423 */ /* 0x000fc80000004015 */
[C---:B------:R-:W-:Y:S01]  /*8180*/  FADD R3, R0.reuse, -12583039 ;  /* 0xcb40007f00037421 */ /* 0x040fe20000000000 */
[----:B------:R-:W-:Y:S01]  /*8190*/  SHF.L.U32 R0, R0, 0x17, RZ ;  /* 0x0000001700007819 */ /* 0x000fe200000006ff */
[----:B--2---:R-:W-:Y:S01]  /*81a0*/  DFMA R8, R18, UR8, R8 ;  /* 0x0000000812087c2b */ /* 0x004fe20008000008 */
        /* <DEDUP_REMOVED lines=22> */
.L_x_128:
[----:B------:R-:W2:Y:S01]  /*8310*/  MUFU.RCP R3, |R2| ;  /* 0x4000000200037308 */ /* 0x000ea20000001000 */
[----:B------:R-:W-:Y:S01]  /*8320*/  UMOV UR4, 0x40700000 ;  /* 0x4070000000047882 */ /* 0x000fe20000000000 */
[----:B------:R-:W-:Y:S01]  /*8330*/  BSSY.RECONVERGENT B4, `(.L_x_132) ;  /* 0x000000d000047945 */ /* 0x000fe20003800200 */
[----:B------:R-:W-:-:S05]  /*8340*/  IMAD.U32 R9, RZ, RZ, UR4 ;  /* 0x00000004ff097e24 */ /* 0x000fca000f8e00ff */
[----:B------:R-:W3:Y:S01]  /*8350*/  FCHK P0, R9, |R2| ;  /* 0x4000000209007302 */ /* 0x000ee20000000000 */
[----:B--2---:R-:W-:-:S04]  /*8360*/  FFMA R0, -|R2|, R3, 1 ;  /* 0x3f80000002007423 */ /* 0x004fc80000000303 */
[----:B------:R-:W-:-:S04]  /*8370*/  FFMA R0, R3, R0, R3 ;  /* 0x0000000003007223 */ /* 0x000fc80000000003 */
[----:B------:R-:W-:-:S04]  /*8380*/  FFMA R3, R0, 3.75, RZ ;  /* 0x4070000000037823 */ /* 0x000fc800000000ff */
[----:B------:R-:W-:-:S04]  /*8390*/  FFMA R8, -|R2|, R3, 3.75 ;  /* 0x4070000002087423 */ /* 0x000fc80000000303 */
[----:B------:R-:W-:Y:S01]  /*83a0*/  FFMA R0, R0, R8, R3 ;  /* 0x0000000800007223 */ /* 0x000fe20000000003 */
[----:B---3--:R-:W-:Y:S06]  /*83b0*/  @!P0 BRA `(.L_x_133) ;  /* 0x0000000000108947 */ /* 0x008fec0003800000 */
[----:B------:R-:W-:Y:S02]  /*83c0*/  IMAD.MOV.U32 R3, RZ, RZ, 0x40700000 ;  /* 0x40700000ff037424 */ /* 0x000fe400078e00ff */
[----:B------:R-:W-:Y:S01]  /*83d0*/  FADD R0, |R2|, -RZ ;  /* 0x800000ff02007221 */ /* 0x000fe20000000200 */
[----:B------:R-:W-:-:S07]  /*83e0*/  MOV R8, 0x8400 ;  /* 0x0000840000087802 */ /* 0x000fce0000000f00 */
[----:B01----:R-:W-:Y:S05]  /*83f0*/  CALL.REL.NOINC `($__internal_3_$__cuda_sm3x_div_rn_noftz_f32_slowpath) ;  /* 0x0000014800347944 */ /* 0x003fea0003c00000 */
.L_x_133:
[----:B------:R-:W-:Y:S05]  /*8400*/  BSYNC.RECONVERGENT B4 ;  /* 0x0000000000047941 */ /* 0x000fea0003800200 */
.L_x_132:
[----:B------:R-:W2:Y:S01]  /*8410*/  F2F.F64.F32 R8, R0 ;  /* 0x0000000000087310 */ /* 0x000ea20000201800 */
[----:B------:R-:W-:Y:S02]  /*8420*/  HFMA2 R19, -RZ, RZ, 1.892578125, 24.90625 ;  /* 0x3f924e3aff137431 */ /* 0x000fe400000001ff */
[----:B------:R-:W-:Y:S01]  /*8430*/  IMAD.MOV.U32 R18, RZ, RZ, 0x4aa99c71 ;  /* 0x4aa99c71ff127424 */ /* 0x000fe200078e00ff */
[----:B------:R-:W-:Y:S01]  /*8440*/  UMOV UR8, 0x4ac8503b ;  /* 0x4ac8503b00087882 */ /* 0x000fe20000000000 */
[----:B------:R-:W-:Y:S01]  /*8450*/  UMOV UR9, 0x3f7134a3 ;  /* 0x3f7134a300097882 */ /* 0x000fe20000000000 */
[----:B------:R-:W-:Y:S03]  /*8460*/  BSSY.RECONVERGENT B0, `(.L_x_134) ;  /* 0x0000028000007945 */ /* 0x000fe60003800200 */
[----:B--2---:R-:W-:Y:S01]  /*8470*/  DFMA R18, R8, -UR8, R18 ;  /* 0x8000000808127c2b */ /* 0x004fe20008000012 */
        /* <DEDUP_REMOVED lines=8> */
[----:B------:R-:W2:Y:S02]  /*8500*/  F2F.F32.F64 R19, R18 ;  /* 0x0000001200137310 */ /* 0x000ea40000301000 */
[----:B--2---:R-:W-:-:S06]  /*8510*/  FMUL R3, R19, R0 ;  /* 0x0000000013037220 */ /* 0x004fcc0000400000 */
[----:B------:R2:W3:Y:S08]  /*8520*/  MUFU.RSQ R19, |R2| ;  /* 0x4000000200137308 */ /* 0x0004f00000001400 */
[----:B-1----:R1:W4:Y:S02]  /*8530*/  F2F.F64.F32 R20, R3 ;  /* 0x0000000300147310 */ /* 0x0023240000201800 */
[----:B-1----:R-:W-:-:S04]  /*8540*/  FADD R3, |R2|, -RZ ;  /* 0x800000ff02037221 */ /* 0x002fc80000000200 */
        /* <DEDUP_REMOVED lines=15> */
[----:B------:R2:W1:Y:S01]  /*8640*/  F2F.F32.F64 R16, R20 ;  /* 0x0000001400107310 */ /* 0x0004620000301000 */
[----:B---3--:R-:W-:Y:S05]  /*8650*/  @!P0 BRA `(.L_x_135) ;  /* 0x0000000000108947 */ /* 0x008fea0003800000 */
[----:B------:R-:W-:Y:S01]  /*8660*/  IMAD.MOV.U32 R0, RZ, RZ, R3 ;  /* 0x000000ffff007224 */ /* 0x000fe200078e0003 */
[----:B------:R-:W-:-:S07]  /*8670*/  MOV R8, 0x8690 ;  /* 0x0000869000087802 */ /* 0x000fce0000000f00 */
[----:B012---:R-:W-:Y:S05]  /*8680*/  CALL.REL.NOINC `($__internal_2_$__cuda_sm20_sqrt_rn_f32_slowpath) ;  /* 0x0000014400387944 */ /* 0x007fea0003c00000 */
[----:B------:R-:W-:Y:S05]  /*8690*/  BRA `(.L_x_136) ;  /* 0x0000000000107947 */ /* 0x000fea0003800000 */
.L_x_135:
[----:B------:R-:W-:Y:S01]  /*86a0*/  FMUL.FTZ R3, |R2|, R19 ;  /* 0x0000001302037220 */ /* 0x000fe20000410200 */
[----:B------:R-:W-:-:S03]  /*86b0*/  FMUL.FTZ R8, R19, 0.5 ;  /* 0x3f00000013087820 */ /* 0x000fc60000410000 */
[----:B------:R-:W-:-:S04]  /*86c0*/  FFMA R0, -R3, R3, |R2| ;  /* 0x0000000303007223 */ /* 0x000fc80000000502 */
[----:B------:R-:W-:-:S07]  /*86d0*/  FFMA R0, R0, R8, R3 ;  /* 0x0000000800007223 */ /* 0x000fce0000000003 */
.L_x_136:
[----:B------:R-:W-:Y:S05]  /*86e0*/  BSYNC.RECONVERGENT B0 ;  /* 0x0000000000007941 */ /* 0x000fea0003800200 */
.L_x_134:
[----:B------:R-:W3:Y:S01]  /*86f0*/  F2F.F64.F32 R22, R0 ;  /* 0x0000000000167310 */ /* 0x000ee20000201800 */
[----:B------:R-:W-:Y:S07]  /*8700*/  BSSY.RECONVERGENT B1, `(.L_x_137) ;  /* 0x0000012000017945 */ /* 0x000fee0003800200 */
[----:B---3--:R-:W3:Y:S01]  /*8710*/  MUFU.RCP64H R9, R23 ;  /* 0x0000001700097308 */ /* 0x008ee20000001800 */
[----:B------:R-:W-:-:S05]  /*8720*/  VIADD R8, R23, 0x300402 ;  /* 0x0030040217087836 */ /* 0x000fca0000000000 */
[----:B------:R-:W-:Y:S01]  /*8730*/  FSETP.GEU.AND P0, PT, |R8|, 5.8789094863358348022e-39, PT ;  /* 0x004004020800780b */ /* 0x000fe20003f0e200 */
[----:B---3--:R-:W-:-:S08]  /*8740*/  DFMA R18, -R22, R8, 1 ;  /* 0x3ff000001612742b */ /* 0x008fd00000000108 */
[----:B------:R-:W-:-:S08]  /*8750*/  DFMA R18, R18, R18, R18 ;  /* 0x000000121212722b */ /* 0x000fd00000000012 */
[----:B------:R-:W-:-:S08]  /*8760*/  DFMA R18, R8, R18, R8 ;  /* 0x000000120812722b */ /* 0x000fd00000000008 */
[----:B--2---:R-:W-:-:S08]  /*8770*/  DFMA R20, -R22, R18, 1 ;  /* 0x3ff000001614742b */ /* 0x004fd00000000112 */
[----:B------:R-:W-:Y:S01]  /*8780*/  DFMA R18, R18, R20, R18 ;  /* 0x000000141212722b */ /* 0x000fe20000000012 */
[----:B------:R-:W-:Y:S10]  /*8790*/  @P0 BRA `(.L_x_138) ;  /* 0x0000000000200947 */ /* 0x000ff40003800000 */
[----:B------:R-:W-:Y:S01]  /*87a0*/  LOP3.LUT R0, R23, 0x7fffffff, RZ, 0xc0, !PT ;  /* 0x7fffffff17007812 */ /* 0x000fe200078ec0ff */
[----:B------:R-:W-:Y:S01]  /*87b0*/  IMAD.MOV.U32 R27, RZ, RZ, R23 ;  /* 0x000000ffff1b7224 */ /* 0x000fe200078e0017 */
[----:B------:R-:W-:-:S03]  /*87c0*/  MOV R8, R22 ;  /* 0x0000001600087202 */ /* 0x000fc60000000f00 */
[----:B------:R-:W-:Y:S01]  /*87d0*/  VIADD R3, R0, 0xfff00000 ;  /* 0xfff0000000037836 */ /* 0x000fe20000000000 */
[----:B------:R-:W-:-:S07]  /*87e0*/  MOV R0, 0x8800 ;  /* 0x0000880000007802 */ /* 0x000fce0000000f00 */
[----:B01----:R-:W-:Y:S05]  /*87f0*/  CALL.REL.NOINC `($__internal_0_$__cuda_sm20_dblrcp_rn_slowpath_v3) ;  /* 0x0000013800c07944 */ /* 0x003fea0003c00000 */
[----:B------:R-:W-:Y:S01]  /*8800*/  IMAD.MOV.U32 R18, RZ, RZ, R26 ;  /* 0x000000ffff127224 */ /* 0x000fe200078e001a */
[----:B------:R-:W-:-:S07]  /*8810*/  MOV R19, R27 ;  /* 0x0000001b00137202 */ /* 0x000fce0000000f00 */
.L_x_138:
[----:B------:R-:W-:Y:S05]  /*8820*/  BSYNC.RECONVERGENT B1 ;  /* 0x0000000000017941 */ /* 0x000fea0003800200 */
.L_x_137:
[----:B-1----:R-:W1:Y:S02]  /*8830*/  F2F.F64.F32 R8, R16 ;  /* 0x0000001000087310 */ /* 0x002e640000201800 */
[----:B-1----:R-:W-:-:S06]  /*8840*/  DMUL R8, R8, R18 ;  /* 0x0000001208087228 */ /* 0x002fcc0000000000 */
[----:B------:R1:W2:Y:S05]  /*8850*/  F2F.F32.F64 R19, R8 ;  /* 0x0000000800137310 */ /* 0x0002aa0000301000 */
.L_x_131:
[----:B------:R-:W-:Y:S05]  /*8860*/  BSYNC.RECONVERGENT B3 ;  /* 0x0000000000037941 */ /* 0x000fea0003800200 */
.L_x_127:
[----:B------:R-:W-:Y:S01]  /*8870*/  FSETP.GEU.AND P0, PT, R2, RZ, PT ;  /* 0x000000ff0200720b */ /* 0x000fe20003f0e000 */
[----:B------:R-:W-:Y:S03]  /*8880*/  BSSY.RECONVERGENT B3, `(.L_x_139) ;  /* 0x0000083000037945 */ /* 0x000fe60003800200 */
[----:B--2---:R-:W-:-:S06]  /*8890*/  FSEL R20, -R19, R19, !P0 ;  /* 0x0000001313147208 */ /* 0x004fcc0004000100 */
[----:B------:R-:W2:Y:S01]  /*88a0*/  F2F.F64.F32 R20, R20 ;  /* 0x0000001400147310 */ /* 0x000ea20000201800 */
[----:B------:R-:W-:Y:S05]  /*88b0*/  @P4 BRA `(.L_x_140) ;  /* 0x0000000000c04947 */ /* 0x000fea0003800000 */
[----:B------:R-:W-:Y:S01]  /*88c0*/  IMAD.MOV.U32 R3, RZ, RZ, 0x3e888889 ;  /* 0x3e888889ff037424 */ /* 0x000fe200078e00ff */
[----:B------:R-:W3:Y:S01]  /*88d0*/  FCHK P0, R2, 3.75 ;  /* 0x4070000002007902 */ /* 0x000ee20000000000 */
[----:B------:R-:W-:Y:S01]  /*88e0*/  IMAD.MOV.U32 R0, RZ, RZ, 0x40700000 ;  /* 0x40700000ff007424 */ /* 0x000fe200078e00ff */
[----:B------:R-:W-:Y:S03]  /*88f0*/  BSSY.RECONVERGENT B4, `(.L_x_141) ;  /* 0x000000b000047945 */ /* 0x000fe60003800200 */
[----:B------:R-:W-:-:S04]  /*8900*/  FFMA R0, R3, -R0, 1 ;  /* 0x3f80000003007423 */ /* 0x000fc80000000800 */
[----:B------:R-:W-:-:S04]  /*8910*/  FFMA R3, R0, R3, 0.26666668057441711426 ;  /* 0x3e88888900037423 */ /* 0x000fc80000000003 */
[----:B-1----:R-:W-:-:S04]  /*8920*/  FFMA R9, R3, R2, RZ ;  /* 0x0000000203097223 */ /* 0x002fc800000000ff */
[----:B------:R-:W-:-:S04]  /*8930*/  FFMA R0, R9, -3.75, R2 ;  /* 0xc070000009007823 */ /* 0x000fc80000000002 */
[----:B------:R-:W-:Y:S01]  /*8940*/  FFMA R0, R3, R0, R9 ;  /* 0x0000000003007223 */ /* 0x000fe20000000009 */
[----:B---3--:R-:W-:Y:S06]  /*8950*/  @!P0 BRA `(.L_x_142) ;  /* 0x0000000000108947 */ /* 0x008fec0003800000 */
[----:B------:R-:W-:Y:S01]  /*8960*/  IMAD.MOV.U32 R3, RZ, RZ, R2 ;  /* 0x000000ffff037224 */ /* 0x000fe200078e0002 */
[----:B------:R-:W-:Y:S02]  /*8970*/  MOV R0, 0x40700000 ;  /* 0x4070000000007802 */ /* 0x000fe40000000f00 */
[----:B------:R-:W-:-:S07]  /*8980*/  MOV R8, 0x89a0 ;  /* 0x000089a000087802 */ /* 0x000fce0000000f00 */
[----:B0-2---:R-:W-:Y:S05]  /*8990*/  CALL.REL.NOINC `($__internal_3_$__cuda_sm3x_div_rn_noftz_f32_slowpath) ;  /* 0x0000014000cc7944 */ /* 0x005fea0003c00000 */
.L_x_142:
[----:B------:R-:W-:Y:S05]  /*89a0*/  BSYNC.RECONVERGENT B4 ;  /* 0x0000000000047941 */ /* 0x000fea0003800200 */
.L_x_141:
[----:B------:R-:W-:Y:S01]  /*89b0*/  FMUL R8, R0, R0 ;  /* 0x0000000000087220 */ /* 0x000fe20000400000 */
[----:B------:R-:W-:Y:S01]  /*89c0*/  IMAD.MOV.U32 R18, RZ, RZ, -0x77b61a03 ;  /* 0x8849e5fdff127424 */ /* 0x000fe200078e00ff */
[----:B------:R-:W-:Y:S01]  /*89d0*/  UMOV UR8, 0x5ac54874 ;  /* 0x5ac5487400087882 */ /* 0x000fe20000000000 */
[----:B------:R-:W-:Y:S01]  /*89e0*/  IMAD.MOV.U32 R19, RZ, RZ, 0x3fa278a8 ;  /* 0x3fa278a8ff137424 */ /* 0x000fe200078e00ff */
[----:B------:R-:W-:Y:S01]  /*89f0*/  UMOV UR9, 0x3f72c3d7 ;  /* 0x3f72c3d700097882 */ /* 0x000fe20000000000 */
[----:B------:R-:W-:Y:S01]  /*8a00*/  IMAD.MOV.U32 R3, RZ, RZ, 0x3bbb989d ;  /* 0x3bbb989dff037424 */ /* 0x000fe200078e00ff */
[----:B------:R-:W1:Y:S01]  /*8a10*/  F2F.F64.F32 R8, R8 ;  /* 0x0000000800087310 */ /* 0x000e620000201800 */
[----:B------:R-:W-:Y:S02]  /*8a20*/  MOV R0, 0x437c0000 ;  /* 0x437c000000007802 */ /* 0x000fe40000000f00 */
[----:B------:R-:W-:-:S04]  /*8a30*/  FFMA.SAT R3, |R2|, -R3, 0.5 ;  /* 0x3f00000002037423 */ /* 0x000fc80000002a03 */
[----:B------:R-:W-:-:S04]  /*8a40*/  FFMA.RM R0, R3, R0, 12582913 ;  /* 0x4b40000103007423 */ /* 0x000fc80000004000 */
[C---:B------:R-:W-:Y:S01]  /*8a50*/  FADD R3, R0.reuse, -12583039 ;  /* 0xcb40007f00037421 */ /* 0x040fe20000000000 */
[----:B------:R-:W-:Y:S01]  /*8a60*/  IMAD.SHL.U32 R0, R0, 0x800000, RZ ;  /* 0x0080000000007824 */ /* 0x000fe200078e00ff */
        /* <DEDUP_REMOVED lines=21> */
.L_x_140:
[----:B------:R-:W3:Y:S01]  /*8bc0*/  MUFU.RCP R3, |R2| ;  /* 0x4000000200037308 */ /* 0x000ee20000001000 */
[----:B------:R-:W-:Y:S01]  /*8bd0*/  UMOV UR4, 0x40700000 ;  /* 0x4070000000047882 */ /* 0x000fe20000000000 */
[----:B------:R-:W-:Y:S01]  /*8be0*/  BSSY.RECONVERGENT B4, `(.L_x_144) ;  /* 0x000000e000047945 */ /* 0x000fe20003800200 */
[----:B-1----:R-:W-:-:S05]  /*8bf0*/  IMAD.U32 R9, RZ, RZ, UR4 ;  /* 0x00000004ff097e24 */ /* 0x002fca000f8e00ff */
[----:B------:R-:W1:Y:S01]  /*8c00*/  FCHK P0, R9, |R2| ;  /* 0x4000000209007302 */ /* 0x000e620000000000 */
[----:B---3--:R-:W-:-:S04]  /*8c10*/  FFMA R16, -|R2|, R3, 1 ;  /* 0x3f80000002107423 */ /* 0x008fc80000000303 */
        /* <DEDUP_REMOVED lines=8> */
[----:B0-2---:R-:W-:Y:S05]  /*8ca0*/  CALL.REL.NOINC `($__internal_3_$__cuda_sm3x_div_rn_noftz_f32_slowpath) ;  /* 0x0000014000087944 */ /* 0x005fea0003c00000 */
[----:B------:R-:W-:-:S07]  /*8cb0*/  MOV R16, R0 ;  /* 0x0000000000107202 */ /* 0x000fce0000000f00 */
.L_x_145:
[----:B------:R-:W-:Y:S05]  /*8cc0*/  BSYNC.RECONVERGENT B4 ;  /* 0x0000000000047941 */ /* 0x000fea0003800200 */
.L_x_144:
[----:B------:R-:W-:Y:S01]  /*8cd0*/  FADD R0, |R2|, -RZ ;  /* 0x800000ff02007221 */ /* 0x000fe20000000200 */
[----:B------:R1:W3:Y:S01]  /*8ce0*/  MUFU.RSQ R9, |R2| ;  /* 0x4000000200097308 */ /* 0x0002e20000001400 */
[----:B------:R-:W-:Y:S02]  /*8cf0*/  BSSY.RECONVERGENT B0, `(.L_x_146) ;  /* 0x000000b000007945 */ /* 0x000fe40003800200 */
[----:B------:R-:W-:-:S05]  /*8d00*/  VIADD R3, R0, 0xf3000000 ;  /* 0xf300000000037836 */ /* 0x000fca0000000000 */
[----:B------:R-:W-:-:S13]  /*8d10*/  ISETP.GT.U32.AND P0, PT, R3, 0x727fffff, PT ;  /* 0x727fffff0300780c */ /* 0x000fda0003f04070 */
[----:B-1-3--:R-:W-:Y:S05]  /*8d20*/  @!P0 BRA `(.L_x_147) ;  /* 0x00000000000c8947 */ /* 0x00afea0003800000 */
[----:B------:R-:W-:-:S07]  /*8d30*/  MOV R8, 0x8d50 ;  /* 0x00008d5000087802 */ /* 0x000fce0000000f00 */
[----:B0-2---:R-:W-:Y:S05]  /*8d40*/  CALL.REL.NOINC `($__internal_2_$__cuda_sm20_sqrt_rn_f32_slowpath) ;  /* 0x0000013c00887944 */ /* 0x005fea0003c00000 */
[----:B------:R-:W-:Y:S05]  /*8d50*/  BRA `(.L_x_148) ;  /* 0x0000000000107947 */ /* 0x000fea0003800000 */
.L_x_147:
[----:B------:R-:W-:Y:S01]  /*8d60*/  FMUL.FTZ R3, |R2|, R9 ;  /* 0x0000000902037220 */ /* 0x000fe20000410200 */
[----:B------:R-:W-:-:S03]  /*8d70*/  FMUL.FTZ R8, R9, 0.5 ;  /* 0x3f00000009087820 */ /* 0x000fc60000410000 */
[----:B------:R-:W-:-:S04]  /*8d80*/  FFMA R0, -R3, R3, |R2| ;  /* 0x0000000303007223 */ /* 0x000fc80000000502 */
[----:B------:R-:W-:-:S07]  /*8d90*/  FFMA R0, R0, R8, R3 ;  /* 0x0000000800007223 */ /* 0x000fce0000000003 */
.L_x_148:
[----:B------:R-:W-:Y:S05]  /*8da0*/  BSYNC.RECONVERGENT B0 ;  /* 0x0000000000007941 */ /* 0x000fea0003800200 */
.L_x_146:
        /* <DEDUP_REMOVED lines=12> */
[----:B------:R-:W-:-:S03]  /*8e70*/  IMAD.MOV.U32 R8, RZ, RZ, R26 ;  /* 0x000000ffff087224 */ /* 0x000fc600078e001a */
[----:B------:R-:W-:Y:S02]  /*8e80*/  IADD3 R3, PT, PT, R0, -0x100000, RZ ;  /* 0xfff0000000037810 */ /* 0x000fe40007ffe0ff */
[----:B------:R-:W-:-:S07]  /*8e90*/  MOV R0, 0x8eb0 ;  /* 0x00008eb000007802 */ /* 0x000fce0000000f00 */
[----:B0-2---:R-:W-:Y:S05]  /*8ea0*/  CALL.REL.NOINC `($__internal_0_$__cuda_sm20_dblrcp_rn_slowpath_v3) ;  /* 0x0000013400147944 */ /* 0x005fea0003c00000 */
[----:B------:R-:W-:Y:S02]  /*8eb0*/  IMAD.MOV.U32 R18, RZ, RZ, R26 ;  /* 0x000000ffff127224 */ /* 0x000fe400078e001a */
[----:B------:R-:W-:-:S07]  /*8ec0*/  IMAD.MOV.U32 R19, RZ, RZ, R27 ;  /* 0x000000ffff137224 */ /* 0x000fce00078e001b */
.L_x_150:
[----:B------:R-:W-:Y:S05]  /*8ed0*/  BSYNC.RECONVERGENT B1 ;  /* 0x0000000000017941 */ /* 0x000fea0003800200 */
.L_x_149:
[----:B------:R-:W1:Y:S01]  /*8ee0*/  F2F.F64.F32 R8, R16 ;  /* 0x0000001000087310 */ /* 0x000e620000201800 */
[----:B------:R-:W-:Y:S01]  /*8ef0*/  IMAD.MOV.U32 R22, RZ, RZ, -0x35f7b3ab ;  /* 0xca084c55ff167424 */ /* 0x000fe200078e00ff */
[----:B------:R-:W-:Y:S01]  /*8f00*/  MOV R23, 0x3f90df2b ;  /* 0x3f90df2b00177802 */ /* 0x000fe20000000f00 */
[----:B------:R-:W-:Y:S01]  /*8f10*/  UMOV UR8, 0xfd3b7f88 ;  /* 0xfd3b7f8800087882 */ /* 0x000fe20000000000 */
[----:B------:R-:W-:-:S04]  /*8f20*/  UMOV UR9, 0x3f70125e ;  /* 0x3f70125e00097882 */ /* 0x000fc80000000000 */
        /* <DEDUP_REMOVED lines=23> */
[----:B------:R1:W3:Y:S05]  /*90a0*/  F2F.F32.F64 R26, R18 ;  /* 0x00000012001a7310 */ /* 0x0002ea0000301000 */
.L_x_143:
[----:B------:R-:W-:Y:S05]  /*90b0*/  BSYNC.RECONVERGENT B3 ;  /* 0x0000000000037941 */ /* 0x000fea0003800200 */
.L_x_139:
[----:B---3--:R-:W3:Y:S01]  /*90c0*/  F2F.F64.F32 R26, R26 ;  /* 0x0000001a001a7310 */ /* 0x008ee20000201800 */
[----:B------:R-:W-:Y:S01]  /*90d0*/  IMAD.MOV.U32 R8, RZ, RZ, 0x1 ;  /* 0x00000001ff087424 */ /* 0x000fe200078e00ff */
[----:B------:R-:W-:Y:S06]  /*90e0*/  BSSY.RECONVERGENT B0, `(.L_x_151) ;  /* 0x0000017000007945 */ /* 0x000fec0003800200 */
[----:B------:R-:W4:Y:S08]  /*90f0*/  F2F.F64.F32 R2, R2 ;  /* 0x0000000200027310 */ /* 0x000f300000201800 */
[----:B---3--:R-:W1:Y:S02]  /*9100*/  MUFU.RCP64H R9, R27 ;  /* 0x0000001b00097308 */ /* 0x008e640000001800 */
[----:B-1----:R-:W-:-:S08]  /*9110*/  DFMA R18, -R26, R8, 1 ;  /* 0x3ff000001a12742b */ /* 0x002fd00000000108 */
[----:B------:R-:W-:-:S08]  /*9120*/  DFMA R18, R18, R18, R18 ;  /* 0x000000121212722b */ /* 0x000fd00000000012 */
[----:B------:R-:W-:Y:S02]  /*9130*/  DFMA R18, R8, R18, R8 ;  /* 0x000000120812722b */ /* 0x000fe40000000008 */
[----:B----4-:R-:W-:-:S06]  /*9140*/  DMUL R8, R2, 0.5 ;  /* 0x3fe0000002087828 */ /* 0x010fcc0000000000 */
[----:B------:R-:W-:Y:S02]  /*9150*/  DFMA R22, -R26, R18, 1 ;  /* 0x3ff000001a16742b */ /* 0x000fe40000000112 */
[----:B--2---:R-:W-:-:S06]  /*9160*/  DMUL R20, R20, R8 ;  /* 0x0000000814147228 */ /* 0x004fcc0000000000 */
[----:B------:R-:W-:-:S04]  /*9170*/  DFMA R22, R18, R22, R18 ;  /* 0x000000161216722b */ /* 0x000fc80000000012 */
[----:B------:R-:W-:-:S04]  /*9180*/  FSETP.GEU.AND P1, PT, |R21|, 6.5827683646048100446e-37, PT ;  /* 0x036000001500780b */ /* 0x000fc80003f2e200 */
[----:B------:R-:W-:-:S08]  /*9190*/  DMUL R8, R20, R22 ;  /* 0x0000001614087228 */ /* 0x000fd00000000000 */
[----:B------:R-:W-:-:S08]  /*91a0*/  DFMA R18, -R26, R8, R20 ;  /* 0x000000081a12722b */ /* 0x000fd00000000114 */
[----:B------:R-:W-:-:S10]  /*91b0*/  DFMA R8, R22, R18, R8 ;  /* 0x000000121608722b */ /* 0x000fd40000000008 */
[----:B------:R-:W-:-:S05]  /*91c0*/  FFMA R0, RZ, R27, R9 ;  /* 0x0000001bff007223 */ /* 0x000fca0000000009 */
[----:B------:R-:W-:-:S13]  /*91d0*/  FSETP.GT.AND P0, PT, |R0|, 1.469367938527859385e-39, PT ;  /* 0x001000000000780b */ /* 0x000fda0003f04200 */
[----:B------:R-:W-:Y:S05]  /*91e0*/  @P0 BRA P1, `(.L_x_152) ;  /* 0x0000000000180947 */ /* 0x000fea0000800000 */
[----:B------:R-:W-:Y:S01]  /*91f0*/  IMAD.MOV.U32 R16, RZ, RZ, R26 ;  /* 0x000000ffff107224 */ /* 0x000fe200078e001a */
[----:B------:R-:W-:Y:S01]  /*9200*/  MOV R0, 0x9230 ;  /* 0x0000923000007802 */ /* 0x000fe20000000f00 */
[----:B------:R-:W-:-:S07]  /*9210*/  IMAD.MOV.U32 R19, RZ, RZ, R27 ;  /* 0x000000ffff137224 */ /* 0x000fce00078e001b */
[----:B0-----:R-:W-:Y:S05]  /*9220*/  CALL.REL.NOINC `($__internal_1_$__cuda_sm20_div_rn_f64_full) ;  /* 0x0000013000dc7944 */ /* 0x001fea0003c00000 */
[----:B------:R-:W-:Y:S01]  /*9230*/  MOV R8, R90 ;  /* 0x0000005a00087202 */ /* 0x000fe20000000f00 */
[----:B------:R-:W-:-:S07]  /*9240*/  IMAD.MOV.U32 R9, RZ, RZ, R91 ;  /* 0x000000ffff097224 */ /* 0x000fce00078e005b */
.L_x_152:
[----:B------:R-:W-:Y:S05]  /*9250*/  BSYNC.RECONVERGENT B0 ;  /* 0x0000000000007941 */ /* 0x000fea0003800200 */
.L_x_151:
[----:B------:R-:W1:Y:S01]  /*9260*/  F2F.F32.F64 R9, R8 ;  /* 0x0000000800097310 */ /* 0x000e620000301000 */
[----:B------:R-:W2:Y:S01]  /*9270*/  LDCU.64 UR8, c[0x0][0x400] ;  /* 0x00008000ff0877ac */ /* 0x000ea20008000a00 */
[C---:B------:R-:W-:Y:S01]  /*9280*/  IADD3 R0, P1, PT, R17.reuse, R30, RZ ;  /* 0x0000001e11007210 */ /* 0x040fe20007f3e0ff */
[----:B------:R-:W-:Y:S01]  /*9290*/  IMAD.MOV.U32 R10, RZ, RZ, 0x1 ;  /* 0x00000001ff0a7424 */ /* 0x000fe200078e00ff */
[----:B------:R-:W-:Y:S01]  /*92a0*/  IADD3 R17, PT, PT, R17, 0x1, RZ ;  /* 0x0000000111117810 */ /* 0x000fe20007ffe0ff */
[----:B------:R-:W3:Y:S02]  /*92b0*/  LDCU UR4, c[0x0][0x50c] ;  /* 0x0000a180ff0477ac */ /* 0x000ee40008000800 */
[----:B------:R-:W-:Y:S01]  /*92c0*/  IMAD.X R3, RZ, RZ, R6, P1 ;  /* 0x000000ffff037224 */ /* 0x000fe200008e0606 */
[----:B-1----:R-:W-:Y:S02]  /*92d0*/  FSETP.GT.AND P0, PT, R9, RZ, PT ;  /* 0x000000ff0900720b */ /* 0x002fe40003f04000 */
[----:B--2---:R-:W-:-:S04]  /*92e0*/  LEA R2, P1, R0, UR8, 0x2 ;  /* 0x0000000800027c11 */ /* 0x004fc8000f8210ff */
[----:B------:R-:W-:-:S07]  /*92f0*/  LEA.HI.X R3, R0, UR9, R3, 0x2, P1 ;  /* 0x0000000900037c11 */ /* 0x000fce00088f1403 */
[----:B------:R-:W-:Y:S01]  /*9300*/  @P0 PRMT R0, R10, 0x7610, R0 ;  /* 0x000076100a000816 */ /* 0x000fe20000000000 */
[----:B------:R4:W-:Y:S04]  /*9310*/  STG.E desc[UR10][R2.64], R9 ;  /* 0x0000000902007986 */ /* 0x0009e8000c10190a */
[----:B------:R4:W-:Y:S01]  /*9320*/  @P0 STG.E.U8 desc[UR10][R66.64], R0 ;  /* 0x0000000042000986 */ /* 0x0009e2000c10110a */
[----:B---3--:R-:W-:-:S13]  /*9330*/  ISETP.NE.AND P0, PT, R17, UR4, PT ;  /* 0x0000000411007c0c */ /* 0x008fda000bf05270 */
[----:B----4-:R-:W-:Y:S05]  /*9340*/  @P0 BRA `(.L_x_153) ;  /* 0xffffffec00040947 */ /* 0x010fea000383ffff */
[----:B------:R-:W2:Y:S02]  /*9350*/  LDG.E.U8 R0, desc[UR10][R66.64] ;  /* 0x0000000a42007981 */ /* 0x000ea4000c1e1100 */
[----:B--2---:R-:W-:-:S13]  /*9360*/  ISETP.NE.AND P0, PT, R0, RZ, PT ;  /* 0x000000ff0000720c */ /* 0x004fda0003f05270 */
[----:B------:R-:W-:Y:S05]  /*9370*/  @P0 BRA `(.L_x_154) ;  /* 0x0000000400ec0947 */ /* 0x000fea0003800000 */
.L_x_126:
[----:B------:R-:W3:Y:S02]  /*9380*/  LDCU UR4, c[0x0][0x510] ;  /* 0x0000a200ff0477ac */ /* 0x000ee40008000800 */
[----:B---3--:R-:W-:-:S09]  /*9390*/  UISETP.GE.U32.AND UP0, UPT, UR4, 0x2, UPT ;  /* 0x000000020400788c */ /* 0x008fd2000bf06070 */
[----:B------:R-:W-:Y:S05]  /*93a0*/  BRA.U !UP0, `(.L_x_155) ;  /* 0x00000001089c7547 */ /* 0x000fea000b800000 */
[----:B------:R-:W-:Y:S01]  /*93b0*/  UISETP.GE.U32.AND UP0, UPT, UR5, 0x7, UPT ;  /* 0x000000070500788c */ /* 0x000fe2000bf06070 */
[----:B------:R-:W-:-:S08]  /*93c0*/  IMAD.MOV.U32 R9, RZ, RZ, 0x1 ;  /* 0x00000001ff097424 */ /* 0x000fd000078e00ff */
[----:B------:R-:W-:Y:S05]  /*93d0*/  BRA.U !UP0, `(.L_x_156) ;  /* 0x0000000108407547 */ /* 0x000fea000b800000 */
[----:B------:R-:W-:Y:S01]  /*93e0*/  UIADD3 UR8, UPT, UPT, UR4, -0x1, URZ ;  /* 0xffffffff04087890 */ /* 0x000fe2000fffe0ff */
[----:B------:R-:W-:-:S03]  /*93f0*/  IMAD.MOV.U32 R9, RZ, RZ, 0x1 ;  /* 0x00000001ff097424 */ /* 0x000fc600078e00ff */
[----:B------:R-:W-:-:S12]  /*9400*/  ULOP3.LUT UR8, UR8, 0xfffffff8, URZ, 0xc0, !UPT ;  /* 0xfffffff808087892 */ /* 0x000fd8000f8ec0ff */
.L_x_157:
[----:B--23--:R-:W-:-:S04]  /*9410*/  IMAD.WIDE.U32 R2, R9, 0x4, R32 ;  /* 0x0000000409027825 */ /* 0x00cfc800078e0020 */
[C---:B------:R-:W-:Y:S01]  /*9420*/  VIADD R0, R9.reuse, 0x7 ;  /* 0x0000000709007836 */ /* 0x040fe20000000000 */
[----:B------:R3:W-:Y:S01]  /*9430*/  STG.E desc[UR10][R2.64], RZ ;  /* 0x000000ff02007986 */ /* 0x0007e2000c10190a */
[----:B------:R-:W-:-:S03]  /*9440*/  IADD3 R9, PT, PT, R9, 0x8, RZ ;  /* 0x0000000809097810 */ /* 0x000fc60007ffe0ff */
[----:B------:R3:W-:Y:S01]  /*9450*/  STG.E desc[UR10][R2.64+0x4], RZ ;  /* 0x000004ff02007986 */ /* 0x0007e2000c10190a */
[----:B------:R-:W-:-:S03]  /*9460*/  ISETP.NE.AND P0, PT, R0, UR8, PT ;  /* 0x0000000800007c0c */ /* 0x000fc6000bf05270 */
[----:B------:R3:W-:Y:S04]  /*9470*/  STG.E desc[UR10][R2.64+0x8], RZ ;  /* 0x000008ff02007986 */ /* 0x0007e8000c10190a */
[----:B------:R3:W-:Y:S04]  /*9480*/  STG.E desc[UR10][R2.64+0xc], RZ ;  /* 0x00000cff02007986 */ /* 0x0007e8000c10190a */
[----:B------:R3:W-:Y:S04]  /*9490*/  STG.E desc[UR10][R2.64+0x10], RZ ;  /* 0x000010ff02007986 */ /* 0x0007e8000c10190a */
[----:B------:R3:W-:Y:S04]  /*94a0*/  STG.E desc[UR10][R2.64+0x14], RZ ;  /* 0x000014ff02007986 */ /* 0x0007e8000c10190a */
[----:B------:R3:W-:Y:S04]  /*94b0*/  STG.E desc[UR10][R2.64+0x18], RZ ;  /* 0x000018ff02007986 */ /* 0x0007e8000c10190a */
[----:B------:R3:W-:Y:S01]  /*94c0*/  STG.E desc[UR10][R2.64+0x1c], RZ ;  /* 0x00001cff02007986 */ /* 0x0007e2000c10190a */
[----:B------:R-:W-:Y:S05]  /*94d0*/  @P0 BRA `(.L_x_157) ;  /* 0xfffffffc00cc0947 */ /* 0x000fea000383ffff */
.L_x_156:
[----:B------:R-:W-:-:S04]  /*94e0*/  UIADD3 UR4, UPT, UPT, UR4, -0x1, URZ ;  /* 0xffffffff04047890 */ /* 0x000fc8000fffe0ff */
[----:B------:R-:W-:-:S09]  /*94f0*/  ULOP3.LUT UP0, URZ, UR4, 0x7, URZ, 0xc0, !UPT ;  /* 0x0000000704ff7892 */ /* 0x000fd2000f80c0ff */
[----:B------:R-:W-:Y:S05]  /*9500*/  BRA.U !UP0, `(.L_x_155) ;  /* 0x0000000108447547 */ /* 0x000fea000b800000 */
[----:B------:R-:W-:Y:S02]  /*9510*/  ISETP.GE.U32.AND P0, PT, R11, 0x3, PT ;  /* 0x000000030b00780c */ /* 0x000fe40003f06070 */
[----:B------:R-:W-:-:S11]  /*9520*/  ISETP.NE.AND P1, PT, R14, RZ, PT ;  /* 0x000000ff0e00720c */ /* 0x000fd60003f25270 */
[----:B--23--:R-:W-:-:S04]  /*9530*/  @P0 IMAD.WIDE.U32 R2, R9, 0x4, R32 ;  /* 0x0000000409020825 */ /* 0x00cfc800078e0020 */
[----:B------:R-:W-:Y:S01]  /*9540*/  @P0 VIADD R9, R9, 0x4 ;  /* 0x0000000409090836 */ /* 0x000fe20000000000 */
[----:B------:R4:W-:Y:S04]  /*9550*/  @P0 STG.E desc[UR10][R2.64], RZ ;  /* 0x000000ff02000986 */ /* 0x0009e8000c10190a */
[----:B------:R4:W-:Y:S04]  /*9560*/  @P0 STG.E desc[UR10][R2.64+0x4], RZ ;  /* 0x000004ff02000986 */ /* 0x0009e8000c10190a */
[----:B------:R4:W-:Y:S04]  /*9570*/  @P0 STG.E desc[UR10][R2.64+0x8], RZ ;  /* 0x000008ff02000986 */ /* 0x0009e8000c10190a */
[----:B------:R4:W-:Y:S01]  /*9580*/  @P0 STG.E desc[UR10][R2.64+0xc], RZ ;  /* 0x00000cff02000986 */ /* 0x0009e2000c10190a */
[----:B------:R-:W-:Y:S05]  /*9590*/  @!P1 BRA `(.L_x_155) ;  /* 0x0000000000209947 */ /* 0x000fea0003800000 */
[----:B------:R-:W-:Y:S02]  /*95a0*/  ISETP.NE.AND P0, PT, RZ, UR7, PT ;  /* 0x00000007ff007c0c */ /* 0x000fe4000bf05270 */
[----:B------:R-:W-:-:S11]  /*95b0*/  ISETP.NE.AND P1, PT, RZ, UR6, PT ;  /* 0x00000006ff007c0c */ /* 0x000fd6000bf25270 */
[----:B------:R-:W-:-:S04]  /*95c0*/  @P0 IMAD.WIDE.U32 R10, R9, 0x4, R32 ;  /* 0x00000004090a0825 */ /* 0x000fc800078e0020 */
[----:B------:R-:W-:Y:S01]  /*95d0*/  @P0 VIADD R9, R9, 0x2 ;  /* 0x0000000209090836 */ /* 0x000fe20000000000 */
[----:B------:R2:W-:Y:S03]  /*95e0*/  @P0 STG.E desc[UR10][R10.64], RZ ;  /* 0x000000ff0a000986 */ /* 0x0005e6000c10190a */
[----:B----4-:R-:W-:Y:S01]  /*95f0*/  @P1 IMAD.WIDE.U32 R2, R9, 0x4, R32 ;  /* 0x0000000409021825 */ /* 0x010fe200078e0020 */
[----:B------:R2:W-:Y:S04]  /*9600*/  @P0 STG.E desc[UR10][R10.64+0x4], RZ ;  /* 0x000004ff0a000986 */ /* 0x0005e8000c10190a */
[----:B------:R2:W-:Y:S02]  /*9610*/  @P1 STG.E desc[UR10][R2.64], RZ ;  /* 0x000000ff02001986 */ /* 0x0005e4000c10190a */
.L_x_155:
[----:B------:R-:W5:Y:S02]  /*9620*/  LDCU UR12, c[0x0][0x514] ;  /* 0x0000a280ff0c77ac */ /* 0x000f640008000800 */
[----:B-----5:R-:W-:-:S04]  /*9630*/  UIMAD UR8, UR12, UR12, URZ ;  /* 0x0000000c0c0872a4 */ /* 0x020fc8000f8e02ff */
[----:B------:R-:W-:-:S09]  /*9640*/  UISETP.NE.AND UP0, UPT, UR8, URZ, UPT ;  /* 0x000000ff0800728c */ /* 0x000fd2000bf05270 */
[----:B------:R-:W-:Y:S05]  /*9650*/  BRA.U !UP0, `(.L_x_158) ;  /* 0x000000ed08207547 */ /* 0x000fea000b800000 */
[----:B------:R-:W-:-:S04]  /*9660*/  UIMAD UR4, UR12, UR12, -0x1 ;  /* 0xffffffff0c0474a4 */ /* 0x000fc8000f8e020c */
[----:B------:R-:W-:-:S03]  /*9670*/  UISETP.GE.U32.AND UP0, UPT, UR4, 0x7, UPT ;  /* 0x000000070400788c */ /* 0x000fc6000bf06070 */
[----:B------:R-:W-:-:S06]  /*9680*/  UMOV UR4, URZ ;  /* 0x000000ff00047c82 */ /* 0x000fcc0008000000 */
[----:B------:R-:W-:Y:S05]  /*9690*/  BRA.U !UP0, `(.L_x_159) ;  /* 0x0000000108807547 */ /* 0x000fea000b800000 */
[----:B------:R-:W0:Y:S01]  /*96a0*/  LDCU.64 UR14, c[0x0][0x398] ;  /* 0x00007300ff0e77ac */ /* 0x000e220008000a00 */
[----:B------:R-:W0:Y:S01]  /*96b0*/  LDCU.64 UR16, c[0x0][0x3a0] ;  /* 0x00007400ff1077ac */ /* 0x000e220008000a00 */
[----:B------:R-:W-:Y:S01]  /*96c0*/  ULOP3.LUT UR9, UR8, 0xfffffff8, URZ, 0xc0, !UPT ;  /* 0xfffffff808097892 */ /* 0x000fe2000f8ec0ff */
[----:B------:R-:W-:-:S11]  /*96d0*/  UMOV UR4, URZ ;  /* 0x000000ff00047c82 */ /* 0x000fd60008000000 */
.L_x_160:
[----:B------:R-:W-:Y:S01]  /*96e0*/  IADD3 R0, P0, PT, R12, UR4, RZ ;  /* 0x000000040c007c10 */ /* 0x000fe2000ff1e0ff */
[----:B------:R-:W-:-:S03]  /*96f0*/  UIADD3 UR4, UPT, UPT, UR4, 0x8, URZ ;  /* 0x0000000804047890 */ /* 0x000fc6000fffe0ff */
[----:B0-234-:R-:W-:Y:S01]  /*9700*/  SHF.L.U32 R2, R0, 0x2, RZ ;  /* 0x0000000200027819 */ /* 0x01dfe200000006ff */
[----:B------:R-:W-:Y:S01]  /*9710*/  IMAD.X R3, RZ, RZ, R4, P0 ;  /* 0x000000ffff037224 */ /* 0x000fe200000e0604 */
[----:B------:R-:W-:Y:S02]  /*9720*/  UISETP.NE.AND UP0, UPT, UR4, UR9, UPT ;  /* 0x000000090400728c */ /* 0x000fe4000bf05270 */
[----:B0-----:R-:W-:Y:S02]  /*9730*/  IADD3 R8, P0, PT, R2, UR14, RZ ;  /* 0x0000000e02087c10 */ /* 0x001fe4000ff1e0ff */
[----:B------:R-:W-:Y:S02]  /*9740*/  SHF.L.U64.HI R0, R0, 0x2, R3 ;  /* 0x0000000200007819 */ /* 0x000fe40000010203 */
[----:B------:R-:W-:Y:S02]  /*9750*/  IADD3 R2, P1, PT, R2, UR16, RZ ;  /* 0x0000001002027c10 */ /* 0x000fe4000ff3e0ff */
[----:B------:R-:W-:-:S02]  /*9760*/  IADD3.X R9, PT, PT, R0, UR15, RZ, P0, !PT ;  /* 0x0000000f00097c10 */ /* 0x000fc400087fe4ff */
[----:B------:R-:W-:-:S03]  /*9770*/  IADD3.X R3, PT, PT, R0, UR17, RZ, P1, !PT ;  /* 0x0000001100037c10 */ /* 0x000fc60008ffe4ff */
[----:B------:R0:W-:Y:S04]  /*9780*/  STG.E desc[UR10][R8.64], RZ ;  /* 0x000000ff08007986 */ /* 0x0001e8000c10190a */
        /* <DEDUP_REMOVED lines=14> */
[----:B------:R0:W-:Y:S01]  /*9870*/  STG.E desc[UR10][R2.64+0x1c], RZ ;  /* 0x00001cff02007986 */ /* 0x0001e2000c10190a */
[----:B------:R-:W-:Y:S05]  /*9880*/  BRA.U UP0, `(.L_x_160) ;  /* 0xfffffffd00947547 */ /* 0x000fea000b83ffff */
[----:B------:R-:W-:-:S05]  /*9890*/  UMOV UR4, UR9 ;  /* 0x0000000900047c82 */ /* 0x000fca0008000000 */
.L_x_159:
[----:B------:R-:W-:-:S09]  /*98a0*/  ULOP3.LUT UP0, URZ, UR8, 0x5, URZ, 0xc0, !UPT ;  /* 0x0000000508ff7892 */ /* 0x000fd2000f80c0ff */
[----:B------:R-:W-:Y:S05]  /*98b0*/  BRA.U !UP0, `(.L_x_158) ;  /* 0x000000e908887547 */ /* 0x000fea000b800000 */
[----:B------:R-:W-:Y:S02]  /*98c0*/  ULOP3.LUT UR8, UR8, 0x5, URZ, 0xc0, !UPT ;  /* 0x0000000508087892 */ /* 0x000fe4000f8ec0ff */
[----:B------:R-:W-:Y:S02]  /*98d0*/  ULOP3.LUT UR9, UR12, 0x1, URZ, 0xc0, !UPT ;  /* 0x000000010c097892 */ /* 0x000fe4000f8ec0ff */
[----:B------:R-:W-:Y:S02]  /*98e0*/  UIADD3 UR8, UPT, UPT, UR8, -0x1, URZ ;  /* 0xffffffff08087890 */ /* 0x000fe4000fffe0ff */
[----:B------:R-:W-:Y:S02]  /*98f0*/  UISETP.NE.U32.AND UP1, UPT, UR9, 0x1, UPT ;  /* 0x000000010900788c */ /* 0x000fe4000bf25070 */
[----:B------:R-:W-:-:S09]  /*9900*/  UISETP.GE.U32.AND UP0, UPT, UR8, 0x3, UPT ;  /* 0x000000030800788c */ /* 0x000fd2000bf06070 */
[----:B------:R-:W-:Y:S05]  /*9910*/  BRA.U !UP0, `(.L_x_161) ;  /* 0x00000001084c7547 */ /* 0x000fea000b800000 */
[----:B------:R-:W5:Y:S01]  /*9920*/  LDCU.64 UR8, c[0x0][0x398] ;  /* 0x00007300ff0877ac */ /* 0x000f620008000a00 */
[----:B------:R-:W-:Y:S01]  /*9930*/  IADD3 R0, P0, PT, R12, UR4, RZ ;  /* 0x000000040c007c10 */ /* 0x000fe2000ff1e0ff */
[----:B------:R-:W1:Y:S04]  /*9940*/  LDCU.64 UR12, c[0x0][0x3a0] ;  /* 0x00007400ff0c77ac */ /* 0x000e680008000a00 */
[----:B0-234-:R-:W-:Y:S02]  /*9950*/  IMAD.X R3, RZ, RZ, R4, P0 ;  /* 0x000000ffff037224 */ /* 0x01dfe400000e0604 */
[C---:B------:R-:W-:Y:S01]  /*9960*/  IMAD.SHL.U32 R2, R0.reuse, 0x4, RZ ;  /* 0x0000000400027824 */ /* 0x040fe200078e00ff */
[----:B------:R-:W-:Y:S02]  /*9970*/  UIADD3 UR4, UPT, UPT, UR4, 0x4, URZ ;  /* 0x0000000404047890 */ /* 0x000fe4000fffe0ff */
[----:B------:R-:W-:-:S02]  /*9980*/  SHF.L.U64.HI R0, R0, 0x2, R3 ;  /* 0x0000000200007819 */ /* 0x000fc40000010203 */
[C---:B-----5:R-:W-:Y:S02]  /*9990*/  IADD3 R8, P0, PT, R2.reuse, UR8, RZ ;  /* 0x0000000802087c10 */ /* 0x060fe4000ff1e0ff */
[----:B-1----:R-:W-:Y:S02]  /*99a0*/  IADD3 R2, P1, PT, R2, UR12, RZ ;  /* 0x0000000c02027c10 */ /* 0x002fe4000ff3e0ff */
[C---:B------:R-:W-:Y:S02]  /*99b0*/  IADD3.X R9, PT, PT, R0.reuse, UR9, RZ, P0, !PT ;  /* 0x0000000900097c10 */ /* 0x040fe400087fe4ff */
        /* <DEDUP_REMOVED lines=8> */
[----:B------:R0:W-:Y:S02]  /*9a40*/  STG.E desc[UR10][R2.64+0xc], RZ ;  /* 0x00000cff02007986 */ /* 0x0001e4000c10190a */
.L_x_161:
[----:B------:R-:W-:Y:S05]  /*9a50*/  BRA.U UP1, `(.L_x_158) ;  /* 0x000000e901207547 */ /* 0x000fea000b800000 */
[----:B------:R-:W5:Y:S01]  /*9a60*/  LDCU.64 UR8, c[0x0][0x398] ;  /* 0x00007300ff0877ac */ /* 0x000f620008000a00 */
[----:B------:R-:W-:Y:S01]  /*9a70*/  IADD3 R0, P0, PT, R12, UR4, RZ ;  /* 0x000000040c007c10 */ /* 0x000fe2000ff1e0ff */
[----:B------:R-:W1:Y:S03]  /*9a80*/  LDCU.64 UR12, c[0x0][0x3a0] ;  /* 0x00007400ff0c77ac */ /* 0x000e660008000a00 */
[----:B0-234-:R-:W-:Y:S01]  /*9a90*/  SHF.L.U32 R2, R0, 0x2, RZ ;  /* 0x0000000200027819 */ /* 0x01dfe200000006ff */
[----:B------:R-:W-:-:S05]  /*9aa0*/  IMAD.X R3, RZ, RZ, R4, P0 ;  /* 0x000000ffff037224 */ /* 0x000fca00000e0604 */
[----:B------:R-:W-:Y:S02]  /*9ab0*/  SHF.L.U64.HI R0, R0, 0x2, R3 ;  /* 0x0000000200007819 */ /* 0x000fe40000010203 */
[C---:B-----5:R-:W-:Y:S02]  /*9ac0*/  IADD3 R8, P0, PT, R2.reuse, UR8, RZ ;  /* 0x0000000802087c10 */ /* 0x060fe4000ff1e0ff */
[----:B-1----:R-:W-:Y:S02]  /*9ad0*/  IADD3 R2, P1, PT, R2, UR12, RZ ;  /* 0x0000000c02027c10 */ /* 0x002fe4000ff3e0ff */
[C---:B------:R-:W-:Y:S02]  /*9ae0*/  IADD3.X R9, PT, PT, R0.reuse, UR9, RZ, P0, !PT ;  /* 0x0000000900097c10 */ /* 0x040fe400087fe4ff */
[----:B------:R-:W-:-:S03]  /*9af0*/  IADD3.X R3, PT, PT, R0, UR13, RZ, P1, !PT ;  /* 0x0000000d00037c10 */ /* 0x000fc60008ffe4ff */
[----:B------:R0:W-:Y:S04]  /*9b00*/  STG.E desc[UR10][R8.64], RZ ;  /* 0x000000ff08007986 */ /* 0x0001e8000c10190a */
[----:B------:R0:W-:Y:S01]  /*9b10*/  STG.E desc[UR10][R2.64], RZ ;  /* 0x000000ff02007986 */ /* 0x0001e2000c10190a */
[----:B------:R-:W-:Y:S05]  /*9b20*/  BRA `(.L_x_158) ;  /* 0x000000e400ec7947 */ /* 0x000fea0003800000 */
.L_x_154:
[----:B------:R-:W2:Y:S04]  /*9b30*/  LDG.E R2, desc[UR10][R80.64] ;  /* 0x0000000a50027981 */ /* 0x000ea8000c1e1900 */
[----:B------:R-:W3:Y:S01]  /*9b40*/  LDG.E R0, desc[UR10][R32.64] ;  /* 0x0000000a20007981 */ /* 0x000ee2000c1e1900 */
[----:B------:R-:W-:Y:S02]  /*9b50*/  HFMA2 R10, -RZ, RZ, 1.5048828125, 33.21875 ;  /* 0x3e055027ff0a7431 */ /* 0x000fe400000001ff */
[----:B------:R-:W-:Y:S02]  /*9b60*/  IMAD.MOV.U32 R17, RZ, RZ, 0x7f800000 ;  /* 0x7f800000ff117424 */ /* 0x000fe400078e00ff */
[----:B--2---:R-:W-:-:S05]  /*9b70*/  FADD R8, R2, R2 ;  /* 0x0000000202087221 */ /* 0x004fca0000000000 */
[----:B------:R-:W-:-:S13]  /*9b80*/  FSETP.GEU.AND P0, PT, R8, 1.175494350822287508e-38, PT ;  /* 0x008000000800780b */ /* 0x000fda0003f0e000 */
[----:B------:R-:W-:-:S04]  /*9b90*/  @!P0 FMUL R8, R8, 8388608 ;  /* 0x4b00000008088820 */ /* 0x000fc80000400000 */
[----:B------:R-:W-:-:S05]  /*9ba0*/  VIADD R2, R8, 0xc0d55555 ;  /* 0xc0d5555508027836 */ /* 0x000fca0000000000 */
[----:B------:R-:W-:-:S05]  /*9bb0*/  LOP3.LUT R3, R2, 0xff800000, RZ, 0xc0, !PT ;  /* 0xff80000002037812 */ /* 0x000fca00078ec0ff */
[----:B------:R-:W-:Y:S01]  /*9bc0*/  IMAD.IADD R2, R8, 0x1, -R3 ;  /* 0x0000000108027824 */ /* 0x000fe200078e0a03 */
[----:B------:R-:W-:-:S03]  /*9bd0*/  I2FP.F32.S32 R3, R3 ;  /* 0x0000000300037245 */ /* 0x000fc60000201400 */
[----:B------:R-:W-:-:S04]  /*9be0*/  FADD R9, R2, -1 ;  /* 0xbf80000002097421 */ /* 0x000fc80000000000 */
        /* <DEDUP_REMOVED lines=8> */
[----:B------:R-:W-:Y:S02]  /*9c70*/  FSEL R2, RZ, -23, P0 ;  /* 0xc1b80000ff027808 */ /* 0x000fe40000000000 */
[----:B------:R-:W-:Y:S01]  /*9c80*/  ISETP.GT.U32.AND P0, PT, R8, 0x7f7fffff, PT ;  /* 0x7f7fffff0800780c */ /* 0x000fe20003f04070 */
[----:B------:R-:W-:Y:S02]  /*9c90*/  FMUL R10, R9, R10 ;  /* 0x0000000a090a7220 */ /* 0x000fe40000400000 */
[----:B------:R-:W-:Y:S02]  /*9ca0*/  FFMA R2, R3, 1.1920928955078125e-07, R2 ;  /* 0x3400000003027823 */ /* 0x000fe40000000002 */
[----:B------:R-:W-:-:S04]  /*9cb0*/  FFMA R9, R9, R10, R9 ;  /* 0x0000000a09097223 */ /* 0x000fc80000000009 */
[----:B------:R-:W-:Y:S02]  /*9cc0*/  FFMA R9, R2, 0.69314718246459960938, R9 ;  /* 0x3f31721802097823 */ /* 0x000fe40000000009 */
[----:B---3--:R-:W1:Y:S02]  /*9cd0*/  F2F.F64.F32 R2, R0 ;  /* 0x0000000000027310 */ /* 0x008e640000201800 */
[C---:B------:R-:W-:Y:S01]  /*9ce0*/  @P0 FFMA R9, R8.reuse, R17, +INF ;  /* 0x7f80000008090423 */ /* 0x040fe20000000011 */
[----:B------:R-:W-:-:S04]  /*9cf0*/  FSETP.NEU.AND P0, PT, R8, RZ, PT ;  /* 0x000000ff0800720b */ /* 0x000fc80003f0d000 */
[----:B------:R-:W-:-:S06]  /*9d00*/  FSEL R8, R9, -INF , P0 ;  /* 0xff80000009087808 */ /* 0x000fcc0000000000 */
[----:B------:R-:W2:Y:S01]  /*9d10*/  F2F.F64.F32 R8, R8 ;  /* 0x0000000800087310 */ /* 0x000ea20000201800 */
[----:B-1----:R-:W-:-:S08]  /*9d20*/  DADD R2, R2, R2 ;  /* 0x0000000002027229 */ /* 0x002fd00000000002 */
[----:B--2---:R-:W-:Y:S01]  /*9d30*/  DADD R2, R2, -R8 ;  /* 0x0000000002027229 */ /* 0x004fe20000000808 */
[----:B------:R-:W-:-:S09]  /*9d40*/  IMAD.MOV.U32 R9, RZ, RZ, RZ ;  /* 0x000000ffff097224 */ /* 0x000fd200078e00ff */
[----:B------:R-:W1:Y:S02]  /*9d50*/  F2F.F32.F64 R3, R2 ;  /* 0x0000000200037310 */ /* 0x000e640000301000 */
[----:B-1----:R1:W-:Y:S02]  /*9d60*/  STG.E desc[UR10][R40.64], R3 ;  /* 0x0000000328007986 */ /* 0x0023e4000c10190a */
.L_x_166:
[----:B--2---:R-:W2:Y:S01]  /*9d70*/  LDCU UR4, c[0x0][0x510] ;  /* 0x0000a200ff0477ac */ /* 0x004ea20008000800 */
[----:B-1----:R-:W-:Y:S01]  /*9d80*/  IMAD.WIDE.U32 R2, R9, 0x4, R24 ;  /* 0x0000000409027825 */ /* 0x002fe200078e0018 */
[----:B------:R-:W-:-:S04]  /*9d90*/  MOV R21, RZ ;  /* 0x000000ff00157202 */ /* 0x000fc80000000f00 */
[----:B------:R1:W-:Y:S01]  /*9da0*/  STG.E desc[UR10][R2.64], RZ ;  /* 0x000000ff02007986 */ /* 0x0003e2000c10190a */
[----:B--2---:R-:W-:-:S09]  /*9db0*/  UISETP.GE.U32.AND UP0, UPT, UR4, 0x2, UPT ;  /* 0x000000020400788c */ /* 0x004fd2000bf06070 */
[----:B-1----:R-:W-:Y:S05]  /*9dc0*/  BRA.U !UP0, `(.L_x_162) ;  /* 0x0000000508f07547 */ /* 0x002fea000b800000 */
[----:B------:R-:W-:Y:S01]  /*9dd0*/  UISETP.GE.U32.AND UP0, UPT, UR5, 0x7, UPT ;  /* 0x000000070500788c */ /* 0x000fe2000bf06070 */
[----:B------:R-:W-:Y:S02]  /*9de0*/  IMAD.MOV.U32 R0, RZ, RZ, 0x1 ;  /* 0x00000001ff007424 */ /* 0x000fe400078e00ff */
[----:B------:R-:W-:-:S06]  /*9df0*/  IMAD.MOV.U32 R21, RZ, RZ, RZ ;  /* 0x000000ffff157224 */ /* 0x000fcc00078e00ff */
[----:B------:R-:W-:Y:S05]  /*9e00*/  BRA.U !UP0, `(.L_x_163) ;  /* 0x0000000108ec7547 */ /* 0x000fea000b800000 */
[----:B------:R-:W-:Y:S01]  /*9e10*/  UIADD3 UR8, UPT, UPT, UR4, -0x1, URZ ;  /* 0xffffffff04087890 */ /* 0x000fe2000fffe0ff */
[----:B------:R-:W-:Y:S01]  /*9e20*/  MOV R0, 0x1 ;  /* 0x0000000100007802 */ /* 0x000fe20000000f00 */
[----:B------:R-:W-:Y:S01]  /*9e30*/  IMAD.MOV.U32 R21, RZ, RZ, RZ ;  /* 0x000000ffff157224 */ /* 0x000fe200078e00ff */
[----:B------:R-:W1:Y:S01]  /*9e40*/  LDCU UR9, c[0x0][0x50c] ;  /* 0x0000a180ff0977ac */ /* 0x000e620008000800 */
[----:B------:R-:W-:-:S12]  /*9e50*/  ULOP3.LUT UR8, UR8, 0xfffffff8, URZ, 0xc0, !UPT ;  /* 0xfffffff808087892 */ /* 0x000fd8000f8ec0ff */
.L_x_164:
[----:B--2---:R-:W2:Y:S01]  /*9e60*/  LDC.64 R18, c[0x0][0x390] ;  /* 0x0000e400ff127b82 */ /* 0x004ea20000000a00 */
[C---:B-1----:R-:W-:Y:S02]  /*9e70*/  IMAD R27, R0.reuse, UR9, R9 ;  /* 0x00000009001b7c24 */ /* 0x042fe4000f8e0209 */
[----:B------:R-:W-:-:S05]  /*9e80*/  IMAD.WIDE.U32 R16, R0, 0x4, R32 ;  /* 0x0000000400107825 */ /* 0x000fca00078e0020 */
[----:B------:R-:W3:Y:S01]  /*9e90*/  LDG.E R8, desc[UR10][R16.64] ;  /* 0x0000000a10087981 */ /* 0x000ee2000c1e1900 */
[----:B--2---:R-:W-:-:S06]  /*9ea0*/  IMAD.WIDE.U32 R22, R27, 0x4, R18 ;  /* 0x000000041b167825 */ /* 0x004fcc00078e0012 */
[----:B------:R-:W3:Y:S01]  /*9eb0*/  LDG.E R22, desc[UR10][R22.64] ;  /* 0x0000000a16167981 */ /* 0x000ee2000c1e1900 */
[----:B------:R-:W-:Y:S02]  /*9ec0*/  VIADD R27, R27, UR9 ;  /* 0x000000091b1b7c36 */ /* 0x000fe40008000000 */
[----:B---3--:R-:W-:Y:S02]  /*9ed0*/  FFMA R91, R22, R8, R21 ;  /* 0x00000008165b7223 */ /* 0x008fe40000000015 */
        /* <DEDUP_REMOVED lines=8> */
[----:B------:R-:W3:Y:S04]  /*9f60*/  LDG.E R26, desc[UR10][R26.64] ;  /* 0x0000000a1a1a7981 */ /* 0x000ee8000c1e1900 */
[----:B------:R-:W3:Y:S01]  /*9f70*/  LDG.E R8, desc[UR10][R16.64+0x8] ;  /* 0x0000080a10087981 */ /* 0x000ee2000c1e1900 */
[----:B------:R-:W-:-:S04]  /*9f80*/  VIADD R97, R95, UR9 ;  /* 0x000000095f617c36 */ /* 0x000fc80008000000 */
[----:B------:R-:W-:-:S04]  /*9f90*/  IMAD.WIDE.U32 R22, R97, 0x4, R18 ;  /* 0x0000000461167825 */ /* 0x000fc800078e0012 */
[----:B---3--:R-:W-:-:S05]  /*9fa0*/  FFMA R95, R26, R8, R93 ;  /* 0x000000081a5f7223 */ /* 0x008fca000000005d */
[----:B------:R3:W-:Y:S04]  /*9fb0*/  STG.E desc[UR10][R2.64], R95 ;  /* 0x0000005f02007986 */ /* 0x0007e8000c10190a */
[----:B------:R-:W1:Y:S04]  /*9fc0*/  LDG.E R22, desc[UR10][R22.64] ;  /* 0x0000000a16167981 */ /* 0x000e68000c1e1900 */
[----:B------:R-:W1:Y:S01]  /*9fd0*/  LDG.E R8, desc[UR10][R16.64+0xc] ;  /* 0x00000c0a10087981 */ /* 0x000e62000c1e1900 */
[----:B------:R-:W-:-:S04]  /*9fe0*/  VIADD R97, R97, UR9 ;  /* 0x0000000961617c36 */ /* 0x000fc80008000000 */
[----:B------:R-:W-:-:S04]  /*9ff0*/  IMAD.WIDE.U32 R20, R97, 0x4, R18 ;  /* 0x0000000461147825 */ /* 0x000fc800078e0012 */
[----:B-1----:R-:W-:-:S05]  /*a000*/  FFMA R91, R22, R8, R95 ;  /* 0x00000008165b7223 */ /* 0x002fca000000005f */
        /* <DEDUP_REMOVED lines=19> */
[----:B------:R-:W3:Y:S04]  /*a140*/  LDG.E R18, desc[UR10][R18.64] ;  /* 0x0000000a12127981 */ /* 0x000ee8000c1e1900 */
[----:B------:R-:W3:Y:S01]  /*a150*/  LDG.E R21, desc[UR10][R16.64+0x1c] ;  /* 0x00001c0a10157981 */ /* 0x000ee2000c1e1900 */
[----:B------:R-:W-:-:S04]  /*a160*/  IADD3 R8, PT, PT, R0, 0x7, RZ ;  /* 0x0000000700087810 */ /* 0x000fc80007ffe0ff */
[----:B------:R-:W-:Y:S01]  /*a170*/  ISETP.NE.AND P0, PT, R8, UR8, PT ;  /* 0x0000000808007c0c */ /* 0x000fe2000bf05270 */
[----:B------:R-:W-:Y:S02]  /*a180*/  VIADD R0, R0, 0x8 ;  /* 0x0000000800007836 */ /* 0x000fe40000000000 */
[----:B---3--:R-:W-:-:S05]  /*a190*/  FFMA R21, R18, R21, R91 ;  /* 0x0000001512157223 */ /* 0x008fca000000005b */
[----:B------:R2:W-:Y:S05]  /*a1a0*/  STG.E desc[UR10][R2.64], R21 ;  /* 0x0000001502007986 */ /* 0x0005ea000c10190a */
[----:B------:R-:W-:Y:S05]  /*a1b0*/  @P0 BRA `(.L_x_164) ;  /* 0xfffffffc00280947 */ /* 0x000fea000383ffff */
.L_x_163:
[----:B------:R-:W-:-:S04]  /*a1c0*/  UIADD3 UR4, UPT, UPT, UR4, -0x1, URZ ;  /* 0xffffffff04047890 */ /* 0x000fc8000fffe0ff */
[----:B------:R-:W-:-:S09]  /*a1d0*/  ULOP3.LUT UP0, URZ, UR4, 0x7, URZ, 0xc0, !UPT ;  /* 0x0000000704ff7892 */ /* 0x000fd2000f80c0ff */
[----:B------:R-:W-:Y:S05]  /*a1e0*/  BRA.U !UP0, `(.L_x_162) ;  /* 0x0000000108e87547 */ /* 0x000fea000b800000 */
[----:B------:R-:W-:Y:S02]  /*a1f0*/  ISETP.GE.U32.AND P0, PT, R11, 0x3, PT ;  /* 0x000000030b00780c */ /* 0x000fe40003f06070 */
[----:B------:R-:W-:-:S11]  /*a200*/  ISETP.NE.AND P1, PT, R14, RZ, PT ;  /* 0x000000ff0e00720c */ /* 0x000fd60003f25270 */
[----:B------:R-:W-:Y:S05]  /*a210*/  @!P0 BRA `(.L_x_165) ;  /* 0x0000000000708947 */ /* 0x000fea0003800000 */
[----:B------:R-:W1:Y:S01]  /*a220*/  LDC.64 R26, c[0x0][0x390] ;  /* 0x0000e400ff1a7b82 */ /* 0x000e620000000a00 */
[----:B------:R-:W3:Y:S01]  /*a230*/  LDCU UR4, c[0x0][0x50c] ;  /* 0x0000a180ff0477ac */ /* 0x000ee20008000800 */
[----:B------:R-:W-:-:S05]  /*a240*/  IMAD.WIDE.U32 R16, R0, 0x4, R32 ;  /* 0x0000000400107825 */ /* 0x000fca00078e0020 */
[----:B------:R-:W2:Y:S01]  /*a250*/  LDG.E R8, desc[UR10][R16.64] ;  /* 0x0000000a10087981 */ /* 0x000ea2000c1e1900 */
[----:B---3--:R-:W-:-:S04]  /*a260*/  IMAD R23, R0, UR4, R9 ;  /* 0x0000000400177c24 */ /* 0x008fc8000f8e0209 */
[----:B-1----:R-:W-:-:S06]  /*a270*/  IMAD.WIDE.U32 R18, R23, 0x4, R26 ;  /* 0x0000000417127825 */ /* 0x002fcc00078e001a */
        /* <DEDUP_REMOVED lines=22> */
.L_x_165:
[----:B------:R-:W-:Y:S05]  /*a3e0*/  @!P1 BRA `(.L_x_162) ;  /* 0x0000000000689947 */ /* 0x000fea0003800000 */
[----:B------:R-:W-:-:S13]  /*a3f0*/  ISETP.NE.AND P0, PT, RZ, UR7, PT ;  /* 0x00000007ff007c0c */ /* 0x000fda000bf05270 */
[----:B------:R-:W3:Y:S01]  /*a400*/  @P0 LDC R10, c[0x0][0x50c] ;  /* 0x00014300ff0a0b82 */ /* 0x000ee20000000800 */
[----:B------:R-:W-:-:S05]  /*a410*/  @P0 IMAD.WIDE.U32 R22, R0, 0x4, R32 ;  /* 0x0000000400160825 */ /* 0x000fca00078e0020 */
[----:B------:R-:W4:Y:S02]  /*a420*/  @P0 LDG.E R8, desc[UR10][R22.64] ;  /* 0x0000000a16080981 */ /* 0x000f24000c1e1900 */
[----:B------:R-:W5:Y:S01]  /*a430*/  @P0 LDC.64 R16, c[0x0][0x390] ;  /* 0x0000e400ff100b82 */ /* 0x000f620000000a00 */
[----:B---3--:R-:W-:-:S04]  /*a440*/  @P0 IMAD R27, R0, R10, R9 ;  /* 0x0000000a001b0224 */ /* 0x008fc800078e0209 */
[----:B-----5:R-:W-:-:S06]  /*a450*/  @P0 IMAD.WIDE.U32 R18, R27, 0x4, R16 ;  /* 0x000000041b120825 */ /* 0x020fcc00078e0010 */
[----:B------:R-:W4:Y:S01]  /*a460*/  @P0 LDG.E R18, desc[UR10][R18.64] ;  /* 0x0000000a12120981 */ /* 0x000f22000c1e1900 */
[----:B------:R-:W-:-:S05]  /*a470*/  @P0 IADD3 R27, PT, PT, R27, R10, RZ ;  /* 0x0000000a1b1b0210 */ /* 0x000fca0007ffe0ff */
[----:B------:R-:W-:Y:S01]  /*a480*/  @P0 IMAD.WIDE.U32 R26, R27, 0x4, R16 ;  /* 0x000000041b1a0825 */ /* 0x000fe200078e0010 */
[----:B------:R-:W-:-:S13]  /*a490*/  ISETP.NE.AND P1, PT, RZ, UR6, PT ;  /* 0x00000006ff007c0c */ /* 0x000fda000bf25270 */
[----:B-12---:R-:W1:Y:S08]  /*a4a0*/  @P1 LDC R93, c[0x0][0x50c] ;  /* 0x00014300ff5d1b82 */ /* 0x006e700000000800 */
[----:B------:R-:W2:Y:S01]  /*a4b0*/  @P1 LDC.64 R16, c[0x0][0x390] ;  /* 0x0000e400ff101b82 */ /* 0x000ea20000000a00 */
[----:B----4-:R-:W-:-:S05]  /*a4c0*/  @P0 FFMA R91, R18, R8, R21 ;  /* 0x00000008125b0223 */ /* 0x010fca0000000015 */
[----:B------:R-:W-:Y:S04]  /*a4d0*/  @P0 STG.E desc[UR10][R2.64], R91 ;  /* 0x0000005b02000986 */ /* 0x000fe8000c10190a */
[----:B------:R-:W3:Y:S04]  /*a4e0*/  @P0 LDG.E R26, desc[UR10][R26.64] ;  /* 0x0000000a1a1a0981 */ /* 0x000ee8000c1e1900 */
[----:B------:R-:W3:Y:S01]  /*a4f0*/  @P0 LDG.E R8, desc[UR10][R22.64+0x4] ;  /* 0x0000040a16080981 */ /* 0x000ee2000c1e1900 */
[----:B------:R-:W-:-:S04]  /*a500*/  @P0 VIADD R0, R0, 0x2 ;  /* 0x0000000200000836 */ /* 0x000fc80000000000 */
[C---:B-1----:R-:W-:Y:S02]  /*a510*/  @P1 IMAD R93, R0.reuse, R93, R9 ;  /* 0x0000005d005d1224 */ /* 0x042fe400078e0209 */
[----:B------:R-:W-:-:S04]  /*a520*/  @P1 IMAD.WIDE.U32 R18, R0, 0x4, R32 ;  /* 0x0000000400121825 */ /* 0x000fc800078e0020 */
[----:B--2---:R-:W-:-:S04]  /*a530*/  @P1 IMAD.WIDE.U32 R16, R93, 0x4, R16 ;  /* 0x000000045d101825 */ /* 0x004fc800078e0010 */
[----:B---3--:R-:W-:-:S05]  /*a540*/  @P0 FFMA R21, R26, R8, R91 ;  /* 0x000000081a150223 */ /* 0x008fca000000005b */
[----:B------:R1:W-:Y:S04]  /*a550*/  @P0 STG.E desc[UR10][R2.64], R21 ;  /* 0x0000001502000986 */ /* 0x0003e8000c10190a */
[----:B------:R-:W1:Y:S04]  /*a560*/  @P1 LDG.E R18, desc[UR10][R18.64] ;  /* 0x0000000a12121981 */ /* 0x000e68000c1e1900 */
[----:B------:R-:W1:Y:S02]  /*a570*/  @P1 LDG.E R16, desc[UR10][R16.64] ;  /* 0x0000000a10101981 */ /* 0x000e64000c1e1900 */
[----:B-1----:R-:W-:-:S07]  /*a580*/  @P1 FFMA R21, R16, R18, R21 ;  /* 0x0000001210151223 */ /* 0x002fce0000000015 */
.L_x_162:
[----:B-12---:R-:W-:Y:S01]  /*a590*/  FADD R21, R21, R21 ;  /* 0x0000001515157221 */ /* 0x006fe20000000000 */
[----:B------:R-:W1:Y:S04]  /*a5a0*/  LDCU UR8, c[0x0][0x50c] ;  /* 0x0000a180ff0877ac */ /* 0x000e680008000800 */
[----:B------:R2:W-:Y:S04]  /*a5b0*/  STG.E desc[UR10][R2.64], R21 ;  /* 0x0000001502007986 */ /* 0x0005e8000c10190a */
[----:B------:R-:W3:Y:S01]  /*a5c0*/  LDG.E R0, desc[UR10][R40.64] ;  /* 0x0000000a28007981 */ /* 0x000ee2000c1e1900 */
[----:B------:R-:W-:-:S05]  /*a5d0*/  VIADD R9, R9, 0x1 ;  /* 0x0000000109097836 */ /* 0x000fca0000000000 */
[----:B-1----:R-:W-:Y:S01]  /*a5e0*/  ISETP.NE.AND P0, PT, R9, UR8, PT ;  /* 0x0000000809007c0c */ /* 0x002fe2000bf05270 */
[----:B---3--:R-:W-:-:S05]  /*a5f0*/  FADD R17, R21, R0 ;  /* 0x0000000015117221 */ /* 0x008fca0000000000 */
[----:B------:R2:W-:Y:S07]  /*a600*/  STG.E desc[UR10][R2.64], R17 ;  /* 0x0000001102007986 */ /* 0x0005ee000c10190a */
[----:B------:R-:W-:Y:S05]  /*a610*/  @P0 BRA `(.L_x_166) ;  /* 0xfffffff400d40947 */ /* 0x000fea000383ffff */
[----:B------:R1:W5:Y:S01]  /*a620*/  LDG.E R9, desc[UR10][R24.64] ;  /* 0x0000000a18097981 */ /* 0x000362000c1e1900 */
[----:B------:R-:W-:Y:S02]  /*a630*/  UISETP.GE.U32.AND UP0, UPT, UR8, 0x2, UPT ;  /* 0x000000020800788c */ /* 0x000fe4000bf06070 */
[----:B------:R-:W-:-:S07]  /*a640*/  UIADD3 UR9, UPT, UPT, UR8, -0x1, URZ ;  /* 0xffffffff08097890 */ /* 0x000fce000fffe0ff */
[----:B-1----:R-:W-:Y:S05]  /*a650*/  BRA.U !UP0, `(.L_x_167) ;  /* 0x0000000908007547 */ /* 0x002fea000b800000 */
[----:B------:R-:W-:Y:S01]  /*a660*/  UIADD3 UR4, UPT, UPT, UR8, -0x2, URZ ;  /* 0xfffffffe08047890 */ /* 0x000fe2000fffe0ff */
[----:B------:R-:W-:-:S03]  /*a670*/  HFMA2 R11, -RZ, RZ, 0, 5.9604644775390625e-08 ;  /* 0x00000001ff0b7431 */ /* 0x000fc600000001ff */
[----:B------:R-:W-:-:S09]  /*a680*/  UISETP.GE.U32.AND UP0, UPT, UR4, 0xf, UPT ;  /* 0x0000000f0400788c */ /* 0x000fd2000bf06070 */
[----:B------:R-:W-:Y:S05]  /*a690*/  BRA.U !UP0, `(.L_x_168) ;  /* 0x0000000108dc7547 */ /* 0x000fea000b800000 */
[----:B------:R-:W-:-:S07]  /*a6a0*/  IMAD.MOV.U32 R11, RZ, RZ, 0x1 ;  /* 0x00000001ff0b7424 */ /* 0x000fce00078e00ff */
.L_x_169:
[----:B--2---:R-:W-:-:S05]  /*a6b0*/  IMAD.WIDE.U32 R2, R11, 0x4, R24 ;  /* 0x000000040b027825 */ /* 0x004fca00078e0018 */
[----:B------:R-:W2:Y:S04]  /*a6c0*/  LDG.E R0, desc[UR10][R2.64] ;  /* 0x0000000a02007981 */ /* 0x000ea8000c1e1900 */
[----:B------:R-:W3:Y:S04]  /*a6d0*/  LDG.E R17, desc[UR10][R2.64+0x4] ;  /* 0x0000040a02117981 */ /* 0x000ee8000c1e1900 */
[----:B------:R-:W4:Y:S04]  /*a6e0*/  LDG.E R19, desc[UR10][R2.64+0x8] ;  /* 0x0000080a02137981 */ /* 0x000f28000c1e1900 */
        /* <DEDUP_REMOVED lines=12> */
[----:B------:R1:W4:Y:S01]  /*a7b0*/  LDG.E R109, desc[UR10][R2.64+0x3c] ;  /* 0x00003c0a026d7981 */ /* 0x000322000c1e1900 */
[----:B------:R-:W-:Y:S01]  /*a7c0*/  ULOP3.LUT UR4, UR9, 0xfffffff0, URZ, 0xc0, !UPT ;  /* 0xfffffff009047892 */ /* 0x000fe2000f8ec0ff */
[C---:B-1----:R-:W-:Y:S01]  /*a7d0*/  VIADD R2, R11.reuse, 0xf ;  /* 0x0000000f0b027836 */ /* 0x042fe20000000000 */
[----:B------:R-:W-:-:S04]  /*a7e0*/  IADD3 R11, PT, PT, R11, 0x10, RZ ;  /* 0x000000100b0b7810 */ /* 0x000fc80007ffe0ff */
[----:B------:R-:W-:Y:S02]  /*a7f0*/  ISETP.NE.AND P1, PT, R2, UR4, PT ;  /* 0x0000000402007c0c */ /* 0x000fe4000bf25270 */
[----:B--2--5:R-:W-:-:S04]  /*a800*/  FSETP.GT.AND P0, PT, R0, R9, PT ;  /* 0x000000090000720b */ /* 0x024fc80003f04000 */
[----:B------:R-:W-:-:S04]  /*a810*/  FSEL R0, R0, R9, P0 ;  /* 0x0000000900007208 */ /* 0x000fc80000000000 */
[----:B---3--:R-:W-:-:S04]  /*a820*/  FSETP.GT.AND P0, PT, R17, R0, PT ;  /* 0x000000001100720b */ /* 0x008fc80003f04000 */
[----:B------:R-:W-:-:S04]  /*a830*/  FSEL R0, R17, R0, P0 ;  /* 0x0000000011007208 */ /* 0x000fc80000000000 */
[----:B----4-:R-:W-:-:S04]  /*a840*/  FSETP.GT.AND P0, PT, R19, R0, PT ;  /* 0x000000001300720b */ /* 0x010fc80003f04000 */
[----:B------:R-:W-:-:S04]  /*a850*/  FSEL R0, R19, R0, P0 ;  /* 0x0000000013007208 */ /* 0x000fc80000000000 */
[----:B------:R-:W-:-:S04]  /*a860*/  FSETP.GT.AND P0, PT, R21, R0, PT ;  /* 0x000000001500720b */ /* 0x000fc80003f04000 */
        /* <DEDUP_REMOVED lines=24> */
[----:B------:R-:W-:Y:S01]  /*a9f0*/  FSEL R9, R109, R0, P0 ;  /* 0x000000006d097208 */ /* 0x000fe20000000000 */
[----:B------:R-:W-:Y:S08]  /*aa00*/  @P1 BRA `(.L_x_169) ;  /* 0xfffffffc00281947 */ /* 0x000ff0000383ffff */
.L_x_168:
[----:B------:R-:W-:-:S09]  /*aa10*/  ULOP3.LUT UP0, URZ, UR9, 0xf, URZ, 0xc0, !UPT ;  /* 0x0000000f09ff7892 */ /* 0x000fd2000f80c0ff */
[----:B------:R-:W-:Y:S05]  /*aa20*/  BRA.U !UP0, `(.L_x_167) ;  /* 0x00000005080c7547 */ /* 0x000fea000b800000 */
[----:B------:R-:W-:Y:S02]  /*aa30*/  ULOP3.LUT UR4, UR9, 0xf, URZ, 0xc0, !UPT ;  /* 0x0000000f09047892 */ /* 0x000fe4000f8ec0ff */
[----:B------:R-:W-:Y:S02]  /*aa40*/  ULOP3.LUT UP1, URZ, UR9, 0x7, URZ, 0xc0, !UPT ;  /* 0x0000000709ff7892 */ /* 0x000fe4000f82c0ff */
[----:B------:R-:W-:-:S04]  /*aa50*/  UIADD3 UR4, UPT, UPT, UR4, -0x1, URZ ;  /* 0xffffffff04047890 */ /* 0x000fc8000fffe0ff */
[----:B------:R-:W-:-:S09]  /*aa60*/  UISETP.GE.U32.AND UP0, UPT, UR4, 0x7, UPT ;  /* 0x000000070400788c */ /* 0x000fd2000bf06070 */
[----:B------:R-:W-:Y:S05]  /*aa70*/  BRA.U !UP0, `(.L_x_170) ;  /* 0x0000000108687547 */ /* 0x000fea000b800000 */
        /* <DEDUP_REMOVED lines=8> */
[----:B------:R-:W4:Y:S01]  /*ab00*/  LDG.E R93, desc[UR10][R2.64+0x1c] ;  /* 0x00001c0a025d7981 */ /* 0x000f22000c1e1900 */
[----:B------:R-:W-:Y:S01]  /*ab10*/  VIADD R11, R11, 0x8 ;  /* 0x000000080b0b7836 */ /* 0x000fe20000000000 */
        /* <DEDUP_REMOVED lines=15> */
[----:B------:R-:W-:-:S09]  /*ac10*/  FSEL R9, R93, R0, P0 ;  /* 0x000000005d097208 */ /* 0x000fd20000000000 */
.L_x_170:
        /* <DEDUP_REMOVED lines=19> */
[----:B------:R-:W-:-:S09]  /*ad50*/  FSEL R9, R21, R0, P0 ;  /* 0x0000000015097208 */ /* 0x000fd20000000000 */
.L_x_171:
[----:B------:R-:W-:Y:S05]  /*ad60*/  BRA.U !UP1, `(.L_x_167) ;  /* 0x00000001093c7547 */ /* 0x000fea000b800000 */
[----:B--2---:R-:W-:-:S05]  /*ad70*/  IMAD.WIDE.U32 R2, R11, 0x4, R24 ;  /* 0x000000040b027825 */ /* 0x004fca00078e0018 */
[----:B------:R-:W2:Y:S01]  /*ad80*/  LDG.E R0, desc[UR10][R2.64] ;  /* 0x0000000a02007981 */ /* 0x000ea2000c1e1900 */
[----:B------:R-:W-:-:S04]  /*ad90*/  ULOP3.LUT UR4, UR9, 0x3, URZ, 0xc0, !UPT ;  /* 0x0000000309047892 */ /* 0x000fc8000f8ec0ff */
[----:B------:R-:W-:Y:S01]  /*ada0*/  UISETP.NE.AND UP0, UPT, UR4, 0x1, UPT ;  /* 0x000000010400788c */ /* 0x000fe2000bf05270 */
[----:B--2--5:R-:W-:-:S04]  /*adb0*/  FSETP.GT.AND P0, PT, R0, R9, PT ;  /* 0x000000090000720b */ /* 0x024fc80003f04000 */
[----:B------:R-:W-:-:S04]  /*adc0*/  FSEL R9, R0, R9, P0 ;  /* 0x0000000900097208 */ /* 0x000fc80000000000 */
[----:B------:R-:W-:Y:S05]  /*add0*/  BRA.U !UP0, `(.L_x_167) ;  /* 0x0000000108207547 */ /* 0x000fea000b800000 */
[----:B------:R-:W2:Y:S01]  /*ade0*/  LDG.E R0, desc[UR10][R2.64+0x4] ;  /* 0x0000040a02007981 */ /* 0x000ea2000c1e1900 */
[----:B------:R-:W-:Y:S01]  /*adf0*/  UISETP.NE.AND UP0, UPT, UR4, 0x2, UPT ;  /* 0x000000020400788c */ /* 0x000fe2000bf05270 */
[----:B--2---:R-:W-:-:S04]  /*ae00*/  FSETP.GT.AND P0, PT, R0, R9, PT ;  /* 0x000000090000720b */ /* 0x004fc80003f04000 */
[----:B------:R-:W-:-:S04]  /*ae10*/  FSEL R9, R0, R9, P0 ;  /* 0x0000000900097208 */ /* 0x000fc80000000000 */
[----:B------:R-:W-:Y:S05]  /*ae20*/  BRA.U !UP0, `(.L_x_167) ;  /* 0x00000001080c7547 */ /* 0x000fea000b800000 */
[----:B------:R-:W2:Y:S02]  /*ae30*/  LDG.E R2, desc[UR10][R2.64+0x8] ;  /* 0x0000080a02027981 */ /* 0x000ea4000c1e1900 */
[----:B--2---:R-:W-:-:S13]  /*ae40*/  FSETP.GT.AND P0, PT, R2, R9, PT ;  /* 0x000000090200720b */ /* 0x004fda0003f04000 */
[----:B------:R-:W-:-:S07]  /*ae50*/  @P0 MOV R9, R2 ;  /* 0x0000000200090202 */ /* 0x000fce0000000f00 */
.L_x_167:
[----:B------:R-:W-:Y:S01]  /*ae60*/  IMAD.MOV.U32 R0, RZ, RZ, 0x3bbb989d ;  /* 0x3bbb989dff007424 */ /* 0x000fe200078e00ff */
[----:B-----5:R1:W-:Y:S01]  /*ae70*/  STG.E desc[UR10][R38.64], R9 ;  /* 0x0000000926007986 */ /* 0x0203e2000c10190a */
[----:B------:R-:W-:Y:S01]  /*ae80*/  IMAD.MOV.U32 R14, RZ, RZ, 0x437c0000 ;  /* 0x437c0000ff0e7424 */ /* 0x000fe200078e00ff */
[----:B------:R-:W-:Y:S01]  /*ae90*/  UISETP.GE.U32.AND UP0, UPT, UR9, 0x3, UPT ;  /* 0x000000030900788c */ /* 0x000fe2000bf06070 */
[----:B--2---:R-:W-:Y:S01]  /*aea0*/  FFMA.SAT R3, R9, R0, 0.5 ;  /* 0x3f00000009037423 */ /* 0x004fe20000002000 */
[----:B------:R-:W-:-:S03]  /*aeb0*/  IMAD.MOV.U32 R17, RZ, RZ, RZ ;  /* 0x000000ffff117224 */ /* 0x000fc600078e00ff */
[----:B------:R-:W-:-:S04]  /*aec0*/  FFMA.RM R3, R3, R14, 12582913 ;  /* 0x4b40000103037423 */ /* 0x000fc8000000400e */
[C---:B------:R-:W-:Y:S01]  /*aed0*/  FADD R2, R3.reuse, -12583039 ;  /* 0xcb40007f03027421 */ /* 0x040fe20000000000 */
[----:B------:R-:W-:-:S03]  /*aee0*/  SHF.L.U32 R3, R3, 0x17, RZ ;  /* 0x0000001703037819 */ /* 0x000fc600000006ff */
[----:B------:R-:W-:-:S04]  /*aef0*/  FFMA R2, R9, 1.4426950216293334961, -R2 ;  /* 0x3fb8aa3b09027823 */ /* 0x000fc80000000802 */
[----:B------:R-:W-:-:S06]  /*af00*/  FFMA R2, R9, 1.925963033500011079e-08, R2 ;  /* 0x32a5706009027823 */ /* 0x000fcc0000000002 */
[----:B------:R-:W2:Y:S02]  /*af10*/  MUFU.EX2 R2, R2 ;  /* 0x0000000200027308 */ /* 0x000ea40000000800 */
[----:B--2---:R-:W-:-:S05]  /*af20*/  FMUL R3, R3, R2 ;  /* 0x0000000203037220 */ /* 0x004fca0000400000 */
[----:B------:R1:W-:Y:S04]  /*af30*/  STG.E desc[UR10][R62.64], R3 ;  /* 0x000000033e007986 */ /* 0x0003e8000c10190a */
[----:B------:R1:W-:Y:S01]  /*af40*/  STG.E desc[UR10][R60.64], RZ ;  /* 0x000000ff3c007986 */ /* 0x0003e2000c10190a */
[----:B------:R-:W-:Y:S05]  /*af50*/  BRA.U !UP0, `(.L_x_172) ;  /* 0x0000000508847547 */ /* 0x000fea000b800000 */
[----:B------:R-:W-:Y:S01]  /*af60*/  IMAD.MOV.U32 R17, RZ, RZ, RZ ;  /* 0x000000ffff117224 */ /* 0x000fe200078e00ff */
[----:B------:R-:W2:Y:S01]  /*af70*/  LDCU.64 UR14, c[0x0][0x400] ;  /* 0x00008000ff0e77ac */ /* 0x000ea20008000a00 */
[----:B------:R-:W3:Y:S01]  /*af80*/  LDCU.64 UR12, c[0x0][0x3f8] ;  /* 0x00007f00ff0c77ac */ /* 0x000ee20008000a00 */
[----:B------:R-:W-:-:S04]  /*af90*/  NOP ;  /* 0x0000000000007918 */ /* 0x000fc80000000000 */
.L_x_173:
[C---:B-1----:R-:W-:Y:S01]  /*afa0*/  IMAD.WIDE.U32 R2, R17.reuse, 0x4, R24 ;  /* 0x0000000411027825 */ /* 0x042fe200078e0018 */
[----:B----4-:R-:W4:Y:S04]  /*afb0*/  LDG.E R9, desc[UR10][R38.64] ;  /* 0x0000000a26097981 */ /* 0x010f28000c1e1900 */
[----:B------:R-:W4:Y:S01]  /*afc0*/  LDG.E R8, desc[UR10][R2.64] ;  /* 0x0000000a02087981 */ /* 0x000f22000c1e1900 */
[----:B------:R-:W-:-:S05]  /*afd0*/  IADD3 R18, P0, PT, R17, R30, RZ ;  /* 0x0000001e11127210 */ /* 0x000fca0007f1e0ff */
[----:B------:R-:W-:Y:S02]  /*afe0*/  IMAD.SHL.U32 R10, R18, 0x4, RZ ;  /* 0x00000004120a7824 */ /* 0x000fe400078e00ff */
[----:B----4-:R-:W-:-:S04]  /*aff0*/  FADD R9, R8, -R9 ;  /* 0x8000000908097221 */ /* 0x010fc80000000000 */
[----:B------:R-:W-:-:S04]  /*b000*/  FFMA.SAT R11, R9, R0, 0.5 ;  /* 0x3f000000090b7423 */ /* 0x000fc80000002000 */
[----:B------:R-:W-:-:S04]  /*b010*/  FFMA.RM R11, R11, R14, 12582913 ;  /* 0x4b4000010b0b7423 */ /* 0x000fc8000000400e */
[C---:B------:R-:W-:Y:S01]  /*b020*/  FADD R8, R11.reuse, -12583039 ;  /* 0xcb40007f0b087421 */ /* 0x040fe20000000000 */
[----:B------:R-:W-:-:S03]  /*b030*/  IMAD.SHL.U32 R11, R11, 0x800000, RZ ;  /* 0x008000000b0b7824 */ /* 0x000fc600078e00ff */
[----:B------:R-:W-:-:S04]  /*b040*/  FFMA R8, R9, 1.4426950216293334961, -R8 ;  /* 0x3fb8aa3b09087823 */ /* 0x000fc80000000808 */
[----:B------:R-:W-:Y:S01]  /*b050*/  FFMA R16, R9, 1.925963033500011079e-08, R8 ;  /* 0x32a5706009107823 */ /* 0x000fe20000000008 */
[----:B------:R-:W-:Y:S02]  /*b060*/  IADD3.X R9, PT, PT, RZ, R6, RZ, P0, !PT ;  /* 0x00000006ff097210 */ /* 0x000fe400007fe4ff */
[----:B---3--:R-:W-:Y:S02]  /*b070*/  IADD3 R8, P0, PT, R10, UR12, RZ ;  /* 0x0000000c0a087c10 */ /* 0x008fe4000ff1e0ff */
[----:B------:R-:W-:Y:S01]  /*b080*/  SHF.L.U64.HI R18, R18, 0x2, R9 ;  /* 0x0000000212127819 */ /* 0x000fe20000010209 */
[----:B------:R-:W1:Y:S01]  /*b090*/  MUFU.EX2 R16, R16 ;  /* 0x0000001000107308 */ /* 0x000e620000000800 */
[----:B--2---:R-:W-:Y:S02]  /*b0a0*/  IADD3 R10, P1, PT, R10, UR14, RZ ;  /* 0x0000000e0a0a7c10 */ /* 0x004fe4000ff3e0ff */
[C---:B------:R-:W-:Y:S01]  /*b0b0*/  IADD3.X R9, PT, PT, R18.reuse, UR13, RZ, P0, !PT ;  /* 0x0000000d12097c10 */ /* 0x040fe200087fe4ff */
[----:B-1----:R-:W-:Y:S01]  /*b0c0*/  FMUL R19, R11, R16 ;  /* 0x000000100b137220 */ /* 0x002fe20000400000 */
[----:B------:R-:W-:-:S04]  /*b0d0*/  IADD3.X R11, PT, PT, R18, UR15, RZ, P1, !PT ;  /* 0x0000000f120b7c10 */ /* 0x000fc80008ffe4ff */
[----:B------:R1:W-:Y:S04]  /*b0e0*/  STG.E desc[UR10][R8.64], R19 ;  /* 0x0000001308007986 */ /* 0x0003e8000c10190a */
[----:B------:R-:W2:Y:S04]  /*b0f0*/  LDG.E R18, desc[UR10][R62.64] ;  /* 0x0000000a3e127981 */ /* 0x000ea8000c1e1900 */
[----:B------:R-:W3:Y:S04]  /*b100*/  LDG.E R16, desc[UR10][R10.64] ;  /* 0x0000000a0a107981 */ /* 0x000ee8000c1e1900 */
[----:B------:R-:W3:Y:S04]  /*b110*/  LDG.E R21, desc[UR10][R2.64] ;  /* 0x0000000a02157981 */ /* 0x000ee8000c1e1900 */
[----:B------:R-:W4:Y:S01]  /*b120*/  LDG.E R27, desc[UR10][R60.64] ;  /* 0x0000000a3c1b7981 */ /* 0x000f22000c1e1900 */
[----:B--2---:R-:W-:-:S04]  /*b130*/  FMUL R23, R19, R18 ;  /* 0x0000001213177220 */ /* 0x004fc80000400000 */
[----:B---3--:R-:W-:-:S04]  /*b140*/  FFMA R16, R16, R21, -R23 ;  /* 0x0000001510107223 */ /* 0x008fc80000000817 */
[----:B----4-:R-:W-:-:S05]  /*b150*/  FADD R27, R16, R27 ;  /* 0x0000001b101b7221 */ /* 0x010fca0000000000 */
[----:B------:R2:W-:Y:S04]  /*b160*/  STG.E desc[UR10][R60.64], R27 ;  /* 0x0000001b3c007986 */ /* 0x0005e8000c10190a */
[----:B------:R-:W3:Y:S04]  /*b170*/  LDG.E R16, desc[UR10][R2.64+0x4] ;  /* 0x0000040a02107981 */ /* 0x000ee8000c1e1900 */
[----:B------:R-:W3:Y:S02]  /*b180*/  LDG.E R21, desc[UR10][R38.64] ;  /* 0x0000000a26157981 */ /* 0x000ee4000c1e1900 */
[----:B---3--:R-:W-:-:S04]  /*b190*/  FADD R21, R16, -R21 ;  /* 0x8000001510157221 */ /* 0x008fc80000000000 */
[----:B-1----:R-:W-:-:S04]  /*b1a0*/  FFMA.SAT R19, R21, R0, 0.5 ;  /* 0x3f00000015137423 */ /* 0x002fc80000002000 */
[----:B------:R-:W-:-:S04]  /*b1b0*/  FFMA.RM R19, R19, R14, 12582913 ;  /* 0x4b40000113137423 */ /* 0x000fc8000000400e */
[C---:B------:R-:W-:Y:S01]  /*b1c0*/  FADD R16, R19.reuse, -12583039 ;  /* 0xcb40007f13107421 */ /* 0x040fe20000000000 */
[----:B------:R-:W-:-:S03]  /*b1d0*/  SHF.L.U32 R19, R19, 0x17, RZ ;  /* 0x0000001713137819 */ /* 0x000fc600000006ff */
[----:B------:R-:W-:-:S04]  /*b1e0*/  FFMA R16, R21, 1.4426950216293334961, -R16 ;  /* 0x3fb8aa3b15107823 */ /* 0x000fc80000000810 */
[----:B------:R-:W-:-:S06]  /*b1f0*/  FFMA R16, R21, 1.925963033500011079e-08, R16 ;  /* 0x32a5706015107823 */ /* 0x000fcc0000000010 */
[----:B------:R-:W1:Y:S02]  /*b200*/  MUFU.EX2 R16, R16 ;  /* 0x0000001000107308 */ /* 0x000e640000000800 */
[----:B-1----:R-:W-:-:S05]  /*b210*/  FMUL R19, R19, R16 ;  /* 0x0000001013137220 */ /* 0x002fca0000400000 */
[----:B------:R1:W-:Y:S04]  /*b220*/  STG.E desc[UR10][R8.64+0x4], R19 ;  /* 0x0000041308007986 */ /* 0x0003e8000c10190a */
[----:B------:R-:W3:Y:S04]  /*b230*/  LDG.E R20, desc[UR10][R62.64] ;  /* 0x0000000a3e147981 */ /* 0x000ee8000c1e1900 */
[----:B------:R-:W4:Y:S04]  /*b240*/  LDG.E R18, desc[UR10][R10.64+0x4] ;  /* 0x0000040a0a127981 */ /* 0x000f28000c1e1900 */
[----:B------:R-:W4:Y:S04]  /*b250*/  LDG.E R21, desc[UR10][R2.64+0x4] ;  /* 0x0000040a02157981 */ /* 0x000f28000c1e1900 */
[----:B--2---:R-:W2:Y:S01]  /*b260*/  LDG.E R27, desc[UR10][R60.64] ;  /* 0x0000000a3c1b7981 */ /* 0x004ea2000c1e1900 */
[----:B---3--:R-:W-:-:S04]  /*b270*/  FMUL R23, R19, R20 ;  /* 0x0000001413177220 */ /* 0x008fc80000400000 */
[----:B----4-:R-:W-:-:S04]  /*b280*/  FFMA R18, R18, R21, -R23 ;  /* 0x0000001512127223 */ /* 0x010fc80000000817 */
[----:B--2---:R-:W-:-:S05]  /*b290*/  FADD R27, R18, R27 ;  /* 0x0000001b121b7221 */ /* 0x004fca0000000000 */
[----:B------:R2:W-:Y:S04]  /*b2a0*/  STG.E desc[UR10][R60.64], R27 ;  /* 0x0000001b3c007986 */ /* 0x0005e8000c10190a */
[----:B------:R-:W3:Y:S04]  /*b2b0*/  LDG.E R16, desc[UR10][R2.64+0x8] ;  /* 0x0000080a02107981 */ /* 0x000ee8000c1e1900 */
[----:B------:R-:W3:Y:S02]  /*b2c0*/  LDG.E R21, desc[UR10][R38.64] ;  /* 0x0000000a26157981 */ /* 0x000ee4000c1e1900 */
[----:B---3--:R-:W-:-:S04]  /*b2d0*/  FADD R21, R16, -R21 ;  /* 0x8000001510157221 */ /* 0x008fc80000000000 */
[----:B-1----:R-:W-:-:S04]  /*b2e0*/  FFMA.SAT R19, R21, R0, 0.5 ;  /* 0x3f00000015137423 */ /* 0x002fc80000002000 */
        /* <DEDUP_REMOVED lines=16> */
[----:B------:R-:W2:Y:S04]  /*b3f0*/  LDG.E R16, desc[UR10][R2.64+0xc] ;  /* 0x00000c0a02107981 */ /* 0x000ea8000c1e1900 */
[----:B------:R-:W2:Y:S02]  /*b400*/  LDG.E R21, desc[UR10][R38.64] ;  /* 0x0000000a26157981 */ /* 0x000ea4000c1e1900 */
[----:B--2---:R-:W-:-:S04]  /*b410*/  FADD R21, R16, -R21 ;  /* 0x8000001510157221 */ /* 0x004fc80000000000 */
        /* <DEDUP_REMOVED lines=9> */
[----:B------:R-:W2:Y:S04]  /*b4b0*/  LDG.E R18, desc[UR10][R62.64] ;  /* 0x0000000a3e127981 */ /* 0x000ea8000c1e1900 */
[----:B------:R-:W3:Y:S04]  /*b4c0*/  LDG.E R10, desc[UR10][R10.64+0xc] ;  /* 0x00000c0a0a0a7981 */ /* 0x000ee8000c1e1900 */
[----:B------:R-:W3:Y:S04]  /*b4d0*/  LDG.E R3, desc[UR10][R2.64+0xc] ;  /* 0x00000c0a02037981 */ /* 0x000ee8000c1e1900 */
[----:B------:R-:W5:Y:S01]  /*b4e0*/  LDG.E R20, desc[UR10][R60.64] ;  /* 0x0000000a3c147981 */ /* 0x000f62000c1e1900 */
[----:B------:R-:W-:-:S04]  /*b4f0*/  IADD3 R17, PT, PT, R17, 0x4, RZ ;  /* 0x0000000411117810 */ /* 0x000fc80007ffe0ff */
[----:B------:R-:W-:Y:S01]  /*b500*/  ISETP.NE.AND P0, PT, R17, R15, PT ;  /* 0x0000000f1100720c */ /* 0x000fe20003f05270 */
[----:B--2---:R-:W-:-:S04]  /*b510*/  FMUL R21, R19, R18 ;  /* 0x0000001213157220 */ /* 0x004fc80000400000 */
[----:B---3--:R-:W-:-:S04]  /*b520*/  FFMA R21, R10, R3, -R21 ;  /* 0x000000030a157223 */ /* 0x008fc80000000815 */
[----:B-----5:R-:W-:-:S05]  /*b530*/  FADD R21, R21, R20 ;  /* 0x0000001415157221 */ /* 0x020fca0000000000 */
[----:B------:R4:W-:Y:S01]  /*b540*/  STG.E desc[UR10][R60.64], R21 ;  /* 0x000000153c007986 */ /* 0x0009e2000c10190a */
[----:B------:R-:W-:Y:S05]  /*b550*/  @P0 BRA `(.L_x_173) ;  /* 0xfffffff800900947 */ /* 0x000fea000383ffff */
[----:B------:R-:W-:-:S07]  /*b560*/  IMAD.MOV.U32 R17, RZ, RZ, R15 ;  /* 0x000000ffff117224 */ /* 0x000fce00078e000f */
.L_x_172:
[----:B------:R-:W-:-:S09]  /*b570*/  ULOP3.LUT UP0, UR4, UR8, 0x3, URZ, 0xc0, !UPT ;  /* 0x0000000308047892 */ /* 0x000fd2000f80c0ff */
[----:B------:R-:W-:Y:S05]  /*b580*/  BRA.U !UP0, `(.L_x_174) ;  /* 0x0000000508607547 */ /* 0x000fea000b800000 */
[----:B------:R-:W-:Y:S02]  /*b590*/  UISETP.NE.AND UP0, UPT, UR4, 0x1, UPT ;  /* 0x000000010400788c */ /* 0x000fe4000bf05270 */
[----:B------:R-:W-:-:S04]  /*b5a0*/  ULOP3.LUT UR8, UR8, 0x1, URZ, 0xc0, !UPT ;  /* 0x0000000108087892 */ /* 0x000fc8000f8ec0ff */
[----:B------:R-:W-:-:S03]  /*b5b0*/  UISETP.NE.U32.AND UP1, UPT, UR8, 0x1, UPT ;  /* 0x000000010800788c */ /* 0x000fc6000bf25070 */
[----:B------:R-:W-:Y:S08]  /*b5c0*/  BRA.U !UP0, `(.L_x_175) ;  /* 0x0000000108d07547 */ /* 0x000ff0000b800000 */
[C---:B-1----:R-:W-:Y:S01]  /*b5d0*/  IMAD.WIDE.U32 R2, R17.reuse, 0x4, R24 ;  /* 0x0000000411027825 */ /* 0x042fe200078e0018 */
[----:B----4-:R-:W2:Y:S01]  /*b5e0*/  LDG.E R9, desc[UR10][R38.64] ;  /* 0x0000000a26097981 */ /* 0x010ea2000c1e1900 */
[----:B------:R-:W1:Y:S03]  /*b5f0*/  LDCU.64 UR8, c[0x0][0x3f8] ;  /* 0x00007f00ff0877ac */ /* 0x000e660008000a00 */
[----:B------:R-:W2:Y:S01]  /*b600*/  LDG.E R8, desc[UR10][R2.64] ;  /* 0x0000000a02087981 */ /* 0x000ea2000c1e1900 */
[----:B------:R-:W3:Y:S01]  /*b610*/  LDCU.64 UR12, c[0x0][0x400] ;  /* 0x00008000ff0c77ac */ /* 0x000ee20008000a00 */
[----:B------:R-:W-:-:S04]  /*b620*/  IADD3 R18, P0, PT, R17, R30, RZ ;  /* 0x0000001e11127210 */ /* 0x000fc80007f1e0ff */
[----:B------:R-:W-:Y:S01]  /*b630*/  SHF.L.U32 R10, R18, 0x2, RZ ;  /* 0x00000002120a7819 */ /* 0x000fe200000006ff */
[----:B--2---:R-:W-:-:S04]  /*b640*/  FADD R9, R8, -R9 ;  /* 0x8000000908097221 */ /* 0x004fc80000000000 */
[----:B------:R-:W-:-:S04]  /*b650*/  FFMA.SAT R11, R9, R0, 0.5 ;  /* 0x3f000000090b7423 */ /* 0x000fc80000002000 */
[----:B------:R-:W-:-:S04]  /*b660*/  FFMA.RM R11, R11, R14, 12582913 ;  /* 0x4b4000010b0b7423 */ /* 0x000fc8000000400e */
[C---:B------:R-:W-:Y:S01]  /*b670*/  FADD R8, R11.reuse, -12583039 ;  /* 0xcb40007f0b087421 */ /* 0x040fe20000000000 */
[----:B------:R-:W-:-:S03]  /*b680*/  IMAD.SHL.U32 R11, R11, 0x800000, RZ ;  /* 0x008000000b0b7824 */ /* 0x000fc600078e00ff */
[----:B------:R-:W-:-:S04]  /*b690*/  FFMA R8, R9, 1.4426950216293334961, -R8 ;  /* 0x3fb8aa3b09087823 */ /* 0x000fc80000000808 */
[----:B------:R-:W-:Y:S01]  /*b6a0*/  FFMA R15, R9, 1.925963033500011079e-08, R8 ;  /* 0x32a57060090f7823 */ /* 0x000fe20000000008 */
[----:B------:R-:W-:Y:S01]  /*b6b0*/  IMAD.X R9, RZ, RZ, R6, P0 ;  /* 0x000000ffff097224 */ /* 0x000fe200000e0606 */
[----:B-1----:R-:W-:Y:S02]  /*b6c0*/  IADD3 R8, P0, PT, R10, UR8, RZ ;  /* 0x000000080a087c10 */ /* 0x002fe4000ff1e0ff */
[----:B------:R-:W1:Y:S02]  /*b6d0*/  MUFU.EX2 R16, R15 ;  /* 0x0000000f00107308 */ /* 0x000e640000000800 */
[----:B------:R-:W-:-:S04]  /*b6e0*/  SHF.L.U64.HI R18, R18, 0x2, R9 ;  /* 0x0000000212127819 */ /* 0x000fc80000010209 */
[----:B------:R-:W-:Y:S02]  /*b6f0*/  IADD3.X R9, PT, PT, R18, UR9, RZ, P0, !PT ;  /* 0x0000000912097c10 */ /* 0x000fe400087fe4ff */
[----:B---3--:R-:W-:Y:S01]  /*b700*/  IADD3 R10, P0, PT, R10, UR12, RZ ;  /* 0x0000000c0a0a7c10 */ /* 0x008fe2000ff1e0ff */
[----:B-1----:R-:W-:-:S03]  /*b710*/  FMUL R19, R11, R16 ;  /* 0x000000100b137220 */ /* 0x002fc60000400000 */
[----:B------:R-:W-:Y:S02]  /*b720*/  IADD3.X R11, PT, PT, R18, UR13, RZ, P0, !PT ;  /* 0x0000000d120b7c10 */ /* 0x000fe400087fe4ff */
        /* <DEDUP_REMOVED lines=22> */
[----:B------:R-:W4:Y:S04]  /*b890*/  LDG.E R10, desc[UR10][R10.64+0x4] ;  /* 0x0000040a0a0a7981 */ /* 0x000f28000c1e1900 */
[----:B------:R-:W4:Y:S04]  /*b8a0*/  LDG.E R3, desc[UR10][R2.64+0x4] ;  /* 0x0000040a02037981 */ /* 0x000f28000c1e1900 */
[----:B------:R-:W5:Y:S01]  /*b8b0*/  LDG.E R20, desc[UR10][R60.64] ;  /* 0x0000000a3c147981 */ /* 0x000f62000c1e1900 */
[----:B------:R-:W-:Y:S01]  /*b8c0*/  IADD3 R17, PT, PT, R17, 0x2, RZ ;  /* 0x0000000211117810 */ /* 0x000fe20007ffe0ff */
[----:B--2---:R-:W-:-:S04]  /*b8d0*/  FMUL R15, R19, R18 ;  /* 0x00000012130f7220 */ /* 0x004fc80000400000 */
[----:B----4-:R-:W-:-:S04]  /*b8e0*/  FFMA R15, R10, R3, -R15 ;  /* 0x000000030a0f7223 */ /* 0x010fc8000000080f */
[----:B-----5:R-:W-:-:S05]  /*b8f0*/  FADD R15, R15, R20 ;  /* 0x000000140f0f7221 */ /* 0x020fca0000000000 */
[----:B------:R3:W-:Y:S02]  /*b900*/  STG.E desc[UR10][R60.64], R15 ;  /* 0x0000000f3c007986 */ /* 0x0007e4000c10190a */
.L_x_175:
[----:B------:R-:W-:Y:S05]  /*b910*/  BRA.U UP1, `(.L_x_174) ;  /* 0x00000001017c7547 */ /* 0x000fea000b800000 */
[----:B-1----:R-:W-:Y:S01]  /*b920*/  IMAD.WIDE.U32 R2, R17, 0x4, R24 ;  /* 0x0000000411027825 */ /* 0x002fe200078e0018 */
[----:B---34-:R-:W2:Y:S01]  /*b930*/  LDG.E R9, desc[UR10][R38.64] ;  /* 0x0000000a26097981 */ /* 0x018ea2000c1e1900 */
[----:B------:R-:W1:Y:S03]  /*b940*/  LDCU.64 UR8, c[0x0][0x3f8] ;  /* 0x00007f00ff0877ac */ /* 0x000e660008000a00 */
[----:B------:R-:W2:Y:S01]  /*b950*/  LDG.E R8, desc[UR10][R2.64] ;  /* 0x0000000a02087981 */ /* 0x000ea2000c1e1900 */
[----:B------:R-:W3:Y:S01]  /*b960*/  LDCU.64 UR12, c[0x0][0x400] ;  /* 0x00008000ff0c77ac */ /* 0x000ee20008000a00 */
[----:B--2---:R-:W-:-:S04]  /*b970*/  FADD R9, R8, -R9 ;  /* 0x8000000908097221 */ /* 0x004fc80000000000 */
[----:B------:R-:W-:-:S04]  /*b980*/  FFMA.SAT R11, R9, R0, 0.5 ;  /* 0x3f000000090b7423 */ /* 0x000fc80000002000 */
[----:B------:R-:W-:Y:S01]  /*b990*/  FFMA.RM R11, R11, R14, 12582913 ;  /* 0x4b4000010b0b7423 */ /* 0x000fe2000000400e */
[----:B------:R-:W-:-:S03]  /*b9a0*/  IADD3 R14, P0, PT, R17, R30, RZ ;  /* 0x0000001e110e7210 */ /* 0x000fc60007f1e0ff */
[C---:B------:R-:W-:Y:S01]  /*b9b0*/  FADD R0, R11.reuse, -12583039 ;  /* 0xcb40007f0b007421 */ /* 0x040fe20000000000 */
[----:B------:R-:W-:Y:S01]  /*b9c0*/  SHF.L.U32 R11, R11, 0x17, RZ ;  /* 0x000000170b0b7819 */ /* 0x000fe200000006ff */
[----:B------:R-:W-:Y:S02]  /*b9d0*/  IMAD.SHL.U32 R10, R14, 0x4, RZ ;  /* 0x000000040e0a7824 */ /* 0x000fe400078e00ff */
[----:B------:R-:W-:-:S04]  /*b9e0*/  FFMA R0, R9, 1.4426950216293334961, -R0 ;  /* 0x3fb8aa3b09007823 */ /* 0x000fc80000000800 */
[----:B------:R-:W-:Y:S01]  /*b9f0*/  FFMA R0, R9, 1.925963033500011079e-08, R0 ;  /* 0x32a5706009007823 */ /* 0x000fe20000000000 */
[----:B------:R-:W-:Y:S01]  /*ba00*/  IMAD.X R9, RZ, RZ, R6, P0 ;  /* 0x000000ffff097224 */ /* 0x000fe200000e0606 */
[----:B-1----:R-:W-:-:S04]  /*ba10*/  IADD3 R8, P0, PT, R10, UR8, RZ ;  /* 0x000000080a087c10 */ /* 0x002fc8000ff1e0ff */
[----:B------:R-:W1:Y:S01]  /*ba20*/  MUFU.EX2 R0, R0 ;  /* 0x0000000000007308 */ /* 0x000e620000000800 */
[----:B------:R-:W-:-:S04]  /*ba30*/  SHF.L.U64.HI R14, R14, 0x2, R9 ;  /* 0x000000020e0e7819 */ /* 0x000fc80000010209 */
[----:B------:R-:W-:Y:S02]  /*ba40*/  IADD3.X R9, PT, PT, R14, UR9, RZ, P0, !PT ;  /* 0x000000090e097c10 */ /* 0x000fe400087fe4ff */
[----:B---3--:R-:W-:Y:S01]  /*ba50*/  IADD3 R10, P0, PT, R10, UR12, RZ ;  /* 0x0000000c0a0a7c10 */ /* 0x008fe2000ff1e0ff */
[----:B-1----:R-:W-:-:S03]  /*ba60*/  FMUL R15, R11, R0 ;  /* 0x000000000b0f7220 */ /* 0x002fc60000400000 */
[----:B------:R-:W-:Y:S02]  /*ba70*/  IADD3.X R11, PT, PT, R14, UR13, RZ, P0, !PT ;  /* 0x0000000d0e0b7c10 */ /* 0x000fe400087fe4ff */
[----:B------:R2:W-:Y:S04]  /*ba80*/  STG.E desc[UR10][R8.64], R15 ;  /* 0x0000000f08007986 */ /* 0x0005e8000c10190a */
[----:B------:R-:W3:Y:S04]  /*ba90*/  LDG.E R0, desc[UR10][R62.64] ;  /* 0x0000000a3e007981 */ /* 0x000ee8000c1e1900 */
[----:B------:R-:W4:Y:S04]  /*baa0*/  LDG.E R10, desc[UR10][R10.64] ;  /* 0x0000000a0a0a7981 */ /* 0x000f28000c1e1900 */
[----:B------:R-:W4:Y:S04]  /*bab0*/  LDG.E R3, desc[UR10][R2.64] ;  /* 0x0000000a02037981 */ /* 0x000f28000c1e1900 */
[----:B------:R-:W5:Y:S01]  /*bac0*/  LDG.E R14, desc[UR10][R60.64] ;  /* 0x0000000a3c0e7981 */ /* 0x000f62000c1e1900 */
[----:B---3--:R-:W-:-:S04]  /*bad0*/  FMUL R17, R15, R0 ;  /* 0x000000000f117220 */ /* 0x008fc80000400000 */
[----:B----4-:R-:W-:-:S04]  /*bae0*/  FFMA R17, R10, R3, -R17 ;  /* 0x000000030a117223 */ /* 0x010fc80000000811 */
[----:B-----5:R-:W-:-:S05]  /*baf0*/  FADD R17, R17, R14 ;  /* 0x0000000e11117221 */ /* 0x020fca0000000000 */
[----:B------:R2:W-:Y:S02]  /*bb00*/  STG.E desc[UR10][R60.64], R17 ;  /* 0x000000113c007986 */ /* 0x0005e4000c10190a */
.L_x_174:
[----:B------:R-:W5:Y:S02]  /*bb10*/  LDCU UR8, c[0x0][0x514] ;  /* 0x0000a280ff0877ac */ /* 0x000f640008000800 */
[----:B-----5:R-:W-:-:S04]  /*bb20*/  UIMAD UR9, UR8, UR8, URZ ;  /* 0x00000008080972a4 */ /* 0x020fc8000f8e02ff */
[----:B------:R-:W-:-:S09]  /*bb30*/  UISETP.NE.AND UP0, UPT, UR9, URZ, UPT ;  /* 0x000000ff0900728c */ /* 0x000fd2000bf05270 */
[----:B------:R-:W-:Y:S05]  /*bb40*/  BRA.U !UP0, `(.L_x_176) ;  /* 0x00000005082c7547 */ /* 0x000fea000b800000 */
[----:B------:R-:W-:Y:S01]  /*bb50*/  UISETP.GE.U32.AND UP0, UPT, UR9, 0x8, UPT ;  /* 0x000000080900788c */ /* 0x000fe2000bf06070 */
[----:B------:R-:W-:-:S08]  /*bb60*/  UMOV UR4, URZ ;  /* 0x000000ff00047c82 */ /* 0x000fd00008000000 */
[----:B------:R-:W-:Y:S05]  /*bb70*/  BRA.U !UP0, `(.L_x_177) ;  /* 0x0000000108807547 */ /* 0x000fea000b800000 */
[----:B------:R-:W0:Y:S01]  /*bb80*/  LDCU.64 UR14, c[0x0][0x398] ;  /* 0x00007300ff0e77ac */ /* 0x000e220008000a00 */
[----:B------:R-:W0:Y:S01]  /*bb90*/  LDCU.64 UR16, c[0x0][0x3a0] ;  /* 0x00007400ff1077ac */ /* 0x000e220008000a00 */
[----:B------:R-:W-:Y:S01]  /*bba0*/  ULOP3.LUT UR12, UR9, 0xfffffff8, URZ, 0xc0, !UPT ;  /* 0xfffffff8090c7892 */ /* 0x000fe2000f8ec0ff */
[----:B------:R-:W-:-:S11]  /*bbb0*/  UMOV UR4, URZ ;  /* 0x000000ff00047c82 */ /* 0x000fd60008000000 */
.L_x_178:
[----:B------:R-:W-:Y:S01]  /*bbc0*/  IADD3 R0, P0, PT, R12, UR4, RZ ;  /* 0x000000040c007c10 */ /* 0x000fe2000ff1e0ff */
[----:B------:R-:W-:-:S04]  /*bbd0*/  UIADD3 UR4, UPT, UPT, UR4, 0x8, URZ ;  /* 0x0000000804047890 */ /* 0x000fc8000fffe0ff */
[----:B01----:R-:W-:Y:S01]  /*bbe0*/  IMAD.X R3, RZ, RZ, R4, P0 ;  /* 0x000000ffff037224 */ /* 0x003fe200000e0604 */
[----:B------:R-:W-:Y:S01]  /*bbf0*/  UISETP.NE.AND UP0, UPT, UR4, UR12, UPT ;  /* 0x0000000c0400728c */ /* 0x000fe2000bf05270 */
[----:B------:R-:W-:-:S03]  /*bc00*/  IMAD.SHL.U32 R2, R0, 0x4, RZ ;  /* 0x0000000400027824 */ /* 0x000fc600078e00ff */
[----:B------:R-:W-:Y:S02]  /*bc10*/  SHF.L.U64.HI R0, R0, 0x2, R3 ;  /* 0x0000000200007819 */ /* 0x000fe40000010203 */
[C---:B0-234-:R-:W-:Y:S02]  /*bc20*/  IADD3 R8, P0, PT, R2.reuse, UR14, RZ ;  /* 0x0000000e02087c10 */ /* 0x05dfe4000ff1e0ff */
[----:B------:R-:W-:Y:S02]  /*bc30*/  IADD3 R2, P1, PT, R2, UR16, RZ ;  /* 0x0000001002027c10 */ /* 0x000fe4000ff3e0ff */
        /* <DEDUP_REMOVED lines=20> */
.L_x_177:
        /* <DEDUP_REMOVED lines=8> */
[----:B------:R-:W2:Y:S01]  /*be00*/  LDCU.64 UR8, c[0x0][0x398] ;  /* 0x00007300ff0877ac */ /* 0x000ea20008000a00 */
[----:B------:R-:W-:Y:S01]  /*be10*/  IADD3 R0, P0, PT, R12, UR4, RZ ;  /* 0x000000040c007c10 */ /* 0x000fe2000ff1e0ff */
[----:B------:R-:W5:Y:S03]  /*be20*/  LDCU.64 UR12, c[0x0][0x3a0] ;  /* 0x00007400ff0c77ac */ /* 0x000f660008000a00 */
[----:B01----:R-:W-:Y:S01]  /*be30*/  IADD3.X R3, PT, PT, RZ, R4, RZ, P0, !PT ;  /* 0x00000004ff037210 */ /* 0x003fe200007fe4ff */
[C---:B------:R-:W-:Y:S01]  /*be40*/  IMAD.SHL.U32 R2, R0.reuse, 0x4, RZ ;  /* 0x0000000400027824 */ /* 0x040fe200078e00ff */
[----:B------:R-:W-:Y:S02]  /*be50*/  UIADD3 UR4, UPT, UPT, UR4, 0x4, URZ ;  /* 0x0000000404047890 */ /* 0x000fe4000fffe0ff */
[----:B------:R-:W-:Y:S02]  /*be60*/  SHF.L.U64.HI R0, R0, 0x2, R3 ;  /* 0x0000000200007819 */ /* 0x000fe40000010203 */
[----:B--234-:R-:W-:-:S02]  /*be70*/  IADD3 R8, P0, PT, R2, UR8, RZ ;  /* 0x0000000802087c10 */ /* 0x01cfc4000ff1e0ff */
[----:B-----5:R-:W-:Y:S02]  /*be80*/  IADD3 R2, P1, PT, R2, UR12, RZ ;  /* 0x0000000c02027c10 */ /* 0x020fe4000ff3e0ff */
        /* <DEDUP_REMOVED lines=10> */
.L_x_179:
[----:B------:R-:W-:Y:S05]  /*bf30*/  BRA.U UP1, `(.L_x_176) ;  /* 0x0000000101307547 */ /* 0x000fea000b800000 */
[----:B------:R-:W2:Y:S01]  /*bf40*/  LDCU.64 UR8, c[0x0][0x398] ;  /* 0x00007300ff0877ac */ /* 0x000ea20008000a00 */
[----:B------:R-:W-:Y:S01]  /*bf50*/  IADD3 R0, P0, PT, R12, UR4, RZ ;  /* 0x000000040c007c10 */ /* 0x000fe2000ff1e0ff */
[----:B------:R-:W5:Y:S03]  /*bf60*/  LDCU.64 UR12, c[0x0][0x3a0] ;  /* 0x00007400ff0c77ac */ /* 0x000f660008000a00 */
[----:B0-----:R-:W-:Y:S01]  /*bf70*/  SHF.L.U32 R2, R0, 0x2, RZ ;  /* 0x0000000200027819 */ /* 0x001fe200000006ff */
[----:B-1----:R-:W-:-:S05]  /*bf80*/  IMAD.X R3, RZ, RZ, R4, P0 ;  /* 0x000000ffff037224 */ /* 0x002fca00000e0604 */
[----:B------:R-:W-:Y:S02]  /*bf90*/  SHF.L.U64.HI R0, R0, 0x2, R3 ;  /* 0x0000000200007819 */ /* 0x000fe40000010203 */
[C---:B--234-:R-:W-:Y:S02]  /*bfa0*/  IADD3 R8, P0, PT, R2.reuse, UR8, RZ ;  /* 0x0000000802087c10 */ /* 0x05cfe4000ff1e0ff */
[----:B-----5:R-:W-:Y:S02]  /*bfb0*/  IADD3 R2, P1, PT, R2, UR12, RZ ;  /* 0x0000000c02027c10 */ /* 0x020fe4000ff3e0ff */
[C---:B------:R-:W-:Y:S02]  /*bfc0*/  IADD3.X R9, PT, PT, R0.reuse, UR9, RZ, P0, !PT ;  /* 0x0000000900097c10 */ /* 0x040fe400087fe4ff */
[----:B------:R-:W-:-:S03]  /*bfd0*/  IADD3.X R3, PT, PT, R0, UR13, RZ, P1, !PT ;  /* 0x0000000d00037c10 */ /* 0x000fc60008ffe4ff */
[----:B------:R0:W-:Y:S04]  /*bfe0*/  STG.E desc[UR10][R8.64], RZ ;  /* 0x000000ff08007986 */ /* 0x0001e8000c10190a */
[----:B------:R0:W-:Y:S02]  /*bff0*/  STG.E desc[UR10][R2.64], RZ ;  /* 0x000000ff02007986 */ /* 0x0001e4000c10190a */
.L_x_176:
[----:B0-----:R-:W-:-:S05]  /*c000*/  IMAD.MOV.U32 R2, RZ, RZ, 0x1 ;  /* 0x00000001ff027424 */ /* 0x001fca00078e00ff */
[----:B------:R0:W-:Y:S04]  /*c010*/  STG.E.U8 desc[UR10][R68.64], R2 ;  /* 0x0000000244007986 */ /* 0x0001e8000c10110a */
[----:B------:R0:W-:Y:S04]  /*c020*/  STG.E desc[UR10][R58.64], RZ ;  /* 0x000000ff3a007986 */ /* 0x0001e8000c10190a */
[----:B-1----:R-:W5:Y:S04]  /*c030*/  LDG.E R3, desc[UR10][R60.64] ;  /* 0x0000000a3c037981 */ /* 0x002f68000c1e1900 */
[----:B-----5:R0:W-:Y:S04]  /*c040*/  STG.E desc[UR10][R54.64], R3 ;  /* 0x0000000336007986 */ /* 0x0201e8000c10190a */
[----:B------:R-:W5:Y:S02]  /*c050*/  LDG.E.U8 R0, desc[UR10][R68.64] ;  /* 0x0000000a44007981 */ /* 0x000f64000c1e1100 */
[----:B-----5:R-:W-:-:S13]  /*c060*/  ISETP.NE.AND P0, PT, R0, RZ, PT ;  /* 0x000000ff0000720c */ /* 0x020fda0003f05270 */
[----:B0-----:R-:W-:Y:S05]  /*c070*/  @!P0 BRA `(.L_x_158) ;  /* 0x000000c000988947 */ /* 0x001fea0003800000 */
.L_x_313:
[----:B------:R-:W5:Y:S01]  /*c080*/  LDG.E R0, desc[UR10][R58.64] ;  /* 0x0000000a3a007981 */ /* 0x000f62000c1e1900 */
[----:B0-----:R-:W0:Y:S01]  /*c090*/  LDCU UR4, c[0x0][0x510] ;  /* 0x0000a200ff0477ac */ /* 0x001e220008000800 */
[----:B-----5:R-:W-:Y:S01]  /*c0a0*/  VIADD R3, R0, 0x1 ;  /* 0x0000000100037836 */ /* 0x020fe20000000000 */
[----:B0-----:R-:W-:-:S04]  /*c0b0*/  MOV R0, UR4 ;  /* 0x0000000400007c02 */ /* 0x001fc80008000f00 */
[----:B------:R0:W-:Y:S01]  /*c0c0*/  STG.E desc[UR10][R58.64], R3 ;  /* 0x000000033a007986 */ /* 0x0001e2000c10190a */
[----:B------:R-:W-:-:S13]  /*c0d0*/  ISETP.GE.U32.AND P0, PT, R0, 0x2, PT ;  /* 0x000000020000780c */ /* 0x000fda0003f06070 */
[----:B01234-:R-:W-:Y:S05]  /*c0e0*/  @!P0 BRA `(.L_x_180) ;  /* 0x0000001000288947 */ /* 0x01ffea0003800000 */
[----:B------:R-:W-:-:S05]  /*c0f0*/  UMOV UR8, 0x1 ;  /* 0x0000000100087882 */ /* 0x000fca0000000000 */
.L_x_186:
[----:B0-----:R-:W0:Y:S01]  /*c100*/  LDCU.64 UR12, c[0x0][0x3a8] ;  /* 0x00007500ff0c77ac */ /* 0x001e220008000a00 */
[----:B------:R-:W-:Y:S01]  /*c110*/  IADD3 R0, P0, PT, R28, UR8, RZ ;  /* 0x000000081c007c10 */ /* 0x000fe2000ff1e0ff */
[----:B--234-:R-:W1:Y:S01]  /*c120*/  LDC R8, c[0x0][0x514] ;  /* 0x00014500ff087b82 */ /* 0x01ce620000000800 */
[----:B------:R-:W-:Y:S01]  /*c130*/  IMAD.MOV.U32 R17, RZ, RZ, RZ ;  /* 0x000000ffff117224 */ /* 0x000fe200078e00ff */
[----:B------:R-:W-:Y:S02]  /*c140*/  UIADD3 UR4, UPT, UPT, UR8, -0x1, URZ ;  /* 0xffffffff08047890 */ /* 0x000fe4000fffe0ff */
[----:B------:R-:W-:Y:S01]  /*c150*/  IMAD.X R3, RZ, RZ, R5, P0 ;  /* 0x000000ffff037224 */ /* 0x000fe200000e0605 */
[----:B0-----:R-:W-:-:S04]  /*c160*/  LEA R2, P0, R0, UR12, 0x2 ;  /* 0x0000000c00027c11 */ /* 0x001fc8000f8010ff */
[----:B------:R-:W-:Y:S01]  /*c170*/  LEA.HI.X R3, R0, UR13, R3, 0x2, P0 ;  /* 0x0000000d00037c11 */ /* 0x000fe200080f1403 */
[----:B-1----:R-:W-:-:S04]  /*c180*/  IMAD R9, R8, UR4, RZ ;  /* 0x0000000408097c24 */ /* 0x002fc8000f8e02ff */
[----:B------:R0:W-:Y:S01]  /*c190*/  STG.E desc[UR10][R2.64+-0x4], RZ ;  /* 0xfffffcff02007986 */ /* 0x0001e2000c10190a */
[----:B------:R-:W-:-:S04]  /*c1a0*/  IADD3 R16, P0, PT, R9, R12, RZ ;  /* 0x0000000c09107210 */ /* 0x000fc80007f1e0ff */
[----:B------:R-:W-:-:S09]  /*c1b0*/  IADD3.X R18, PT, PT, RZ, R4, RZ, P0, !PT ;  /* 0x00000004ff127210 */ /* 0x000fd200007fe4ff */
.L_x_185:
[----:B-1----:R-:W1:Y:S01]  /*c1c0*/  LDC R20, c[0x0][0x50c] ;  /* 0x00014300ff147b82 */ /* 0x002e620000000800 */
[----:B--2---:R-:W2:Y:S01]  /*c1d0*/  LDCU.64 UR12, c[0x0][0x400] ;  /* 0x00008000ff0c77ac */ /* 0x004ea20008000a00 */
[----:B------:R-:W-:Y:S01]  /*c1e0*/  IADD3 R0, P0, PT, R17, R30, RZ ;  /* 0x0000001e11007210 */ /* 0x000fe20007f1e0ff */
[----:B---3--:R-:W3:Y:S01]  /*c1f0*/  LDG.E R21, desc[UR10][R62.64] ;  /* 0x0000000a3e157981 */ /* 0x008ee2000c1e1900 */
[----:B------:R-:W4:Y:S03]  /*c200*/  LDCU.64 UR14, c[0x0][0x3f8] ;  /* 0x00007f00ff0e77ac */ /* 0x000f260008000a00 */
[----:B------:R-:W-:Y:S01]  /*c210*/  IMAD.X R11, RZ, RZ, R6, P0 ;  /* 0x000000ffff0b7224 */ /* 0x000fe200000e0606 */
[----:B------:R-:W5:Y:S01]  /*c220*/  LDC.64 R8, c[0x0][0x390] ;  /* 0x0000e400ff087b82 */ /* 0x000f620000000a00 */
[C---:B------:R-:W-:Y:S01]  /*c230*/  IMAD.SHL.U32 R10, R0.reuse, 0x4, RZ ;  /* 0x00000004000a7824 */ /* 0x040fe200078e00ff */
[----:B------:R-:W3:Y:S02]  /*c240*/  LDG.E R90, desc[UR10][R2.64+-0x4] ;  /* 0xfffffc0a025a7981 */ /* 0x000ee4000c1e1900 */
[----:B------:R-:W-:-:S02]  /*c250*/  SHF.L.U64.HI R0, R0, 0x2, R11 ;  /* 0x0000000200007819 */ /* 0x000fc4000001020b */
[C---:B--2---:R-:W-:Y:S02]  /*c260*/  IADD3 R92, P0, PT, R10.reuse, UR12, RZ ;  /* 0x0000000c0a5c7c10 */ /* 0x044fe4000ff1e0ff */
[----:B----4-:R-:W-:Y:S01]  /*c270*/  IADD3 R10, P1, PT, R10, UR14, RZ ;  /* 0x0000000e0a0a7c10 */ /* 0x010fe2000ff3e0ff */
[----:B-1----:R-:W-:Y:S01]  /*c280*/  IMAD R15, R20, UR8, R17 ;  /* 0x00000008140f7c24 */ /* 0x002fe2000f8e0211 */
[C---:B------:R-:W-:Y:S02]  /*c290*/  IADD3.X R93, PT, PT, R0.reuse, UR13, RZ, P0, !PT ;  /* 0x0000000d005d7c10 */ /* 0x040fe400087fe4ff */
[----:B------:R-:W-:-:S03]  /*c2a0*/  IADD3.X R11, PT, PT, R0, UR15, RZ, P1, !PT ;  /* 0x0000000f000b7c10 */ /* 0x000fc60008ffe4ff */
[----:B------:R-:W2:Y:S01]  /*c2b0*/  LDG.E R92, desc[UR10][R92.64] ;  /* 0x0000000a5c5c7981 */ /* 0x000ea2000c1e1900 */
[----:B-----5:R-:W-:-:S03]  /*c2c0*/  IMAD.WIDE.U32 R14, R15, 0x4, R8 ;  /* 0x000000040f0e7825 */ /* 0x020fc600078e0008 */
[----:B------:R-:W2:Y:S04]  /*c2d0*/  LDG.E R19, desc[UR10][R10.64] ;  /* 0x0000000a0a137981 */ /* 0x000ea8000c1e1900 */
[----:B------:R-:W4:Y:S01]  /*c2e0*/  LDG.E R0, desc[UR10][R14.64] ;  /* 0x0000000a0e007981 */ /* 0x000f22000c1e1900 */
[----:B------:R-:W-:Y:S01]  /*c2f0*/  UISETP.GE.U32.AND UP0, UPT, UR5, 0x3, UPT ;  /* 0x000000030500788c */ /* 0x000fe2000bf06070 */
[----:B---3--:R-:W-:Y:S01]  /*c300*/  F2F.F64.F32 R90, R90 ;  /* 0x0000005a005a7310 */ /* 0x008fe20000201800 */
[----:B--2---:R-:W-:-:S07]  /*c310*/  FFMA R21, -R19, R21, R92 ;  /* 0x0000001513157223 */ /* 0x004fce000000015c */
[----:B----4-:R-:W1:Y:S08]  /*c320*/  F2F.F64.F32 R22, R0 ;  /* 0x0000000000167310 */ /* 0x010e700000201800 */
[----:B------:R-:W2:Y:S01]  /*c330*/  F2F.F64.F32 R26, R21 ;  /* 0x00000015001a7310 */ /* 0x000ea20000201800 */
[----:B-1----:R-:W-:-:S08]  /*c340*/  DADD R22, R22, R22 ;  /* 0x0000000016167229 */ /* 0x002fd00000000016 */
[----:B--2---:R-:W-:-:S10]  /*c350*/  DFMA R22, R22, R26, R90 ;  /* 0x0000001a1616722b */ /* 0x004fd4000000005a */
[----:B------:R-:W1:Y:S02]  /*c360*/  F2F.F32.F64 R23, R22 ;  /* 0x0000001600177310 */ /* 0x000e640000301000 */
[----:B-1----:R1:W-:Y:S01]  /*c370*/  STG.E desc[UR10][R2.64+-0x4], R23 ;  /* 0xfffffc1702007986 */ /* 0x0023e2000c10190a */
[----:B------:R-:W-:Y:S01]  /*c380*/  MOV R19, 0x1 ;  /* 0x0000000100137802 */ /* 0x000fe20000000f00 */
[----:B------:R-:W-:Y:S06]  /*c390*/  BRA.U !UP0, `(.L_x_181) ;  /* 0x0000000508bc7547 */ /* 0x000fec000b800000 */
[----:B------:R-:W-:Y:S01]  /*c3a0*/  IMAD.MOV.U32 R19, RZ, RZ, 0x1 ;  /* 0x00000001ff137424 */ /* 0x000fe200078e00ff */
[----:B------:R-:W2:Y:S01]  /*c3b0*/  LDCU UR9, c[0x0][0x510] ;  /* 0x0000a200ff0977ac */ /* 0x000ea20008000800 */
[----:B------:R-:W3:Y:S01]  /*c3c0*/  LDCU.64 UR12, c[0x0][0x398] ;  /* 0x00007300ff0c77ac */ /* 0x000ee20008000a00 */
[----:B------:R-:W4:Y:S01]  /*c3d0*/  LDCU.64 UR14, c[0x0][0x3a0] ;  /* 0x00007400ff0e77ac */ /* 0x000f220008000a00 */
[----:B------:R-:W-:-:S03]  /*c3e0*/  NOP ;  /* 0x0000000000007918 */ /* 0x000fc60000000000 */
.L_x_182:
[C---:B------:R-:W-:Y:S01]  /*c3f0*/  IADD3 R100, P0, PT, R19.reuse, R16, RZ ;  /* 0x0000001013647210 */ /* 0x040fe20007f1e0ff */
[C---:B------:R-:W-:Y:S01]  /*c400*/  IMAD R21, R19.reuse, R20, R17 ;  /* 0x0000001413157224 */ /* 0x040fe200078e0211 */
[----:B------:R-:W5:Y:S02]  /*c410*/  LDG.E R0, desc[UR10][R14.64] ;  /* 0x0000000a0e007981 */ /* 0x000f64000c1e1900 */
[----:B-1----:R-:W-:Y:S01]  /*c420*/  LEA.HI.X.SX32 R23, R19, R18, 0x1, P0 ;  /* 0x0000001213177211 */ /* 0x002fe200000f0eff */
[C---:B------:R-:W-:Y:S01]  /*c430*/  IMAD.SHL.U32 R99, R100.reuse, 0x4, RZ ;  /* 0x0000000464637824 */ /* 0x040fe200078e00ff */
[----:B------:R-:W2:Y:S01]  /*c440*/  LDG.E R98, desc[UR10][R10.64] ;  /* 0x0000000a0a627981 */ /* 0x000ea2000c1e1900 */
[----:B------:R-:W-:Y:S01]  /*c450*/  IMAD.WIDE.U32 R90, R21, 0x4, R8 ;  /* 0x00000004155a7825 */ /* 0x000fe200078e0008 */
[----:B------:R-:W-:Y:S02]  /*c460*/  SHF.L.U64.HI R100, R100, 0x2, R23 ;  /* 0x0000000264647819 */ /* 0x000fe40000010217 */
[----:B---3--:R-:W-:-:S02]  /*c470*/  IADD3 R22, P0, PT, R99, UR12, RZ ;  /* 0x0000000c63167c10 */ /* 0x008fc4000ff1e0ff */
[----:B------:R-:W3:Y:S02]  /*c480*/  LDG.E R92, desc[UR10][R90.64] ;  /* 0x0000000a5a5c7981 */ /* 0x000ee4000c1e1900 */
[----:B------:R-:W-:-:S05]  /*c490*/  IADD3.X R23, PT, PT, R100, UR13, RZ, P0, !PT ;  /* 0x0000000d64177c10 */ /* 0x000fca00087fe4ff */
[----:B------:R-:W4:Y:S01]  /*c4a0*/  LDG.E R96, desc[UR10][R22.64+-0x4] ;  /* 0xfffffc0a16607981 */ /* 0x000f22000c1e1900 */
[----:B-----5:R-:W1:Y:S08]  /*c4b0*/  F2F.F64.F32 R26, R0 ;  /* 0x00000000001a7310 */ /* 0x020e700000201800 */
[----:B---3--:R-:W3:Y:S01]  /*c4c0*/  F2F.F64.F32 R92, R92 ;  /* 0x0000005c005c7310 */ /* 0x008ee20000201800 */
[----:B-1----:R-:W-:-:S07]  /*c4d0*/  DMUL R26, R26, 4 ;  /* 0x401000001a1a7828 */ /* 0x002fce0000000000 */
[----:B--2---:R-:W-:Y:S08]  /*c4e0*/  F2F.F64.F32 R94, R98 ;  /* 0x00000062005e7310 */ /* 0x004ff00000201800 */
[----:B----4-:R-:W1:Y:S01]  /*c4f0*/  F2F.F64.F32 R96, R96 ;  /* 0x0000006000607310 */ /* 0x010e620000201800 */
[----:B---3--:R-:W-:-:S08]  /*c500*/  DMUL R26, R26, R92 ;  /* 0x0000005c1a1a7228 */ /* 0x008fd00000000000 */
[----:B-1----:R-:W-:-:S10]  /*c510*/  DFMA R94, R26, R94, R96 ;  /* 0x0000005e1a5e722b */ /* 0x002fd40000000060 */
[----:B------:R-:W1:Y:S02]  /*c520*/  F2F.F32.F64 R95, R94 ;  /* 0x0000005e005f7310 */ /* 0x000e640000301000 */
[----:B-1----:R1:W-:Y:S04]  /*c530*/  STG.E desc[UR10][R22.64+-0x4], R95 ;  /* 0xfffffc5f16007986 */ /* 0x0023e8000c10190a */
[----:B------:R-:W2:Y:S01]  /*c540*/  LDG.E R97, desc[UR10][R62.64] ;  /* 0x0000000a3e617981 */ /* 0x000ea2000c1e1900 */
[----:B------:R-:W-:-:S04]  /*c550*/  FADD R93, R95, R95 ;  /* 0x0000005f5f5d7221 */ /* 0x000fc80000000000 */
[----:B------:R-:W3:Y:S02]  /*c560*/  F2F.F64.F32 R26, R93 ;  /* 0x0000005d001a7310 */ /* 0x000ee40000201800 */
[----:B---3--:R-:W-:Y:S01]  /*c570*/  DMUL R26, R26, 0.5 ;  /* 0x3fe000001a1a7828 */ /* 0x008fe20000000000 */
[----:B------:R-:W-:-:S05]  /*c580*/  IADD3 R21, PT, PT, R21, R20, RZ ;  /* 0x0000001415157210 */ /* 0x000fca0007ffe0ff */
[----:B-1----:R-:W-:Y:S01]  /*c590*/  IMAD.WIDE.U32 R94, R21, 0x4, R8 ;  /* 0x00000004155e7825 */ /* 0x002fe200078e0008 */
[----:B--2---:R-:W1:Y:S02]  /*c5a0*/  F2F.F64.F32 R90, R97 ;  /* 0x00000061005a7310 */ /* 0x004e640000201800 */
[----:B-1----:R-:W-:-:S06]  /*c5b0*/  DMUL R90, R26, R90 ;  /* 0x0000005a1a5a7228 */ /* 0x002fcc0000000000 */
[----:B------:R-:W1:Y:S01]  /*c5c0*/  F2F.F32.F64 R101, R90 ;  /* 0x0000005a00657310 */ /* 0x000e620000301000 */
[----:B------:R-:W-:-:S04]  /*c5d0*/  IADD3 R26, P0, PT, R99, UR14, RZ ;  /* 0x0000000e631a7c10 */ /* 0x000fc8000ff1e0ff */
[----:B------:R-:W-:-:S05]  /*c5e0*/  IADD3.X R27, PT, PT, R100, UR15, RZ, P0, !PT ;  /* 0x0000000f641b7c10 */ /* 0x000fca00087fe4ff */
[----:B-1----:R1:W-:Y:S04]  /*c5f0*/  STG.E desc[UR10][R26.64+-0x4], R101 ;  /* 0xfffffc651a007986 */ /* 0x0023e8000c10190a */
[----:B------:R-:W2:Y:S04]  /*c600*/  LDG.E R0, desc[UR10][R14.64] ;  /* 0x0000000a0e007981 */ /* 0x000ea8000c1e1900 */
[----:B------:R-:W3:Y:S04]  /*c610*/  LDG.E R94, desc[UR10][R94.64] ;  /* 0x0000000a5e5e7981 */ /* 0x000ee8000c1e1900 */
[----:B------:R-:W4:Y:S04]  /*c620*/  LDG.E R96, desc[UR10][R10.64] ;  /* 0x0000000a0a607981 */ /* 0x000f28000c1e1900 */
[----:B------:R-:W5:Y:S01]  /*c630*/  LDG.E R98, desc[UR10][R22.64] ;  /* 0x0000000a16627981 */ /* 0x000f62000c1e1900 */
[----:B--2---:R-:W2:Y:S08]  /*c640*/  F2F.F64.F32 R92, R0 ;  /* 0x00000000005c7310 */ /* 0x004eb00000201800 */
[----:B---3--:R-:W3:Y:S01]  /*c650*/  F2F.F64.F32 R90, R94 ;  /* 0x0000005e005a7310 */ /* 0x008ee20000201800 */
[----:B--2---:R-:W-:-:S07]  /*c660*/  DMUL R92, R92, 4 ;  /* 0x401000005c5c7828 */ /* 0x004fce0000000000 */
[----:B----4-:R-:W-:Y:S08]  /*c670*/  F2F.F64.F32 R96, R96 ;  /* 0x0000006000607310 */ /* 0x010ff00000201800 */
[----:B-----5:R-:W2:Y:S01]  /*c680*/  F2F.F64.F32 R98, R98 ;  /* 0x0000006200627310 */ /* 0x020ea20000201800 */
[----:B---3--:R-:W-:-:S08]  /*c690*/  DMUL R90, R92, R90 ;  /* 0x0000005a5c5a7228 */ /* 0x008fd00000000000 */
[----:B--2---:R-:W-:-:S10]  /*c6a0*/  DFMA R90, R90, R96, R98 ;  /* 0x000000605a5a722b */ /* 0x004fd40000000062 */
[----:B------:R-:W2:Y:S02]  /*c6b0*/  F2F.F32.F64 R91, R90 ;  /* 0x0000005a005b7310 */ /* 0x000ea40000301000 */
[----:B--2---:R2:W-:Y:S04]  /*c6c0*/  STG.E desc[UR10][R22.64], R91 ;  /* 0x0000005b16007986 */ /* 0x0045e8000c10190a */
[----:B------:R-:W3:Y:S01]  /*c6d0*/  LDG.E R99, desc[UR10][R62.64] ;  /* 0x0000000a3e637981 */ /* 0x000ee2000c1e1900 */
[----:B------:R-:W-:-:S04]  /*c6e0*/  FADD R97, R91, R91 ;  /* 0x0000005b5b617221 */ /* 0x000fc80000000000 */
[----:B------:R-:W4:Y:S02]  /*c6f0*/  F2F.F64.F32 R92, R97 ;  /* 0x00000061005c7310 */ /* 0x000f240000201800 */
[----:B----4-:R-:W-:Y:S01]  /*c700*/  DMUL R92, R92, 0.5 ;  /* 0x3fe000005c5c7828 */ /* 0x010fe20000000000 */
[----:B------:R-:W-:-:S05]  /*c710*/  IMAD.IADD R21, R21, 0x1, R20 ;  /* 0x0000000115157824 */ /* 0x000fca00078e0214 */
[----:B---3--:R-:W3:Y:S02]  /*c720*/  F2F.F64.F32 R94, R99 ;  /* 0x00000063005e7310 */ /* 0x008ee40000201800 */
[----:B---3--:R-:W-:-:S06]  /*c730*/  DMUL R92, R92, R94 ;  /* 0x0000005e5c5c7228 */ /* 0x008fcc0000000000 */
[----:B-1----:R-:W1:Y:S01]  /*c740*/  F2F.F32.F64 R101, R92 ;  /* 0x0000005c00657310 */ /* 0x002e620000301000 */
[----:B------:R-:W-:Y:S01]  /*c750*/  IMAD.WIDE.U32 R94, R21, 0x4, R8 ;  /* 0x00000004155e7825 */ /* 0x000fe200078e0008 */
        /* <DEDUP_REMOVED lines=17> */
[----:B----4-:R-:W-:-:S06]  /*c870*/  DMUL R92, R92, 0.5 ;  /* 0x3fe000005c5c7828 */ /* 0x010fcc0000000000 */
[----:B---3--:R-:W3:Y:S02]  /*c880*/  F2F.F64.F32 R94, R97 ;  /* 0x00000061005e7310 */ /* 0x008ee40000201800 */
[----:B---3--:R-:W-:-:S06]  /*c890*/  DMUL R92, R92, R94 ;  /* 0x0000005e5c5c7228 */ /* 0x008fcc0000000000 */
[----:B-1----:R-:W1:Y:S01]  /*c8a0*/  F2F.F32.F64 R101, R92 ;  /* 0x0000005c00657310 */ /* 0x002e620000301000 */
[----:B------:R-:W-:-:S04]  /*c8b0*/  IMAD.IADD R95, R21, 0x1, R20 ;  /* 0x00000001155f7824 */ /* 0x000fc800078e0214 */
        /* <DEDUP_REMOVED lines=15> */
[----:B------:R-:W2:Y:S01]  /*c9b0*/  LDG.E R95, desc[UR10][R62.64] ;  /* 0x0000000a3e5f7981 */ /* 0x000ea2000c1e1900 */
[----:B------:R-:W-:-:S04]  /*c9c0*/  FADD R96, R91, R91 ;  /* 0x0000005b5b607221 */ /* 0x000fc80000000000 */
[----:B------:R-:W3:Y:S02]  /*c9d0*/  F2F.F64.F32 R92, R96 ;  /* 0x00000060005c7310 */ /* 0x000ee40000201800 */
[----:B---3--:R-:W-:Y:S01]  /*c9e0*/  DMUL R92, R92, 0.5 ;  /* 0x3fe000005c5c7828 */ /* 0x008fe20000000000 */
[----:B------:R-:W-:Y:S01]  /*c9f0*/  UIADD3 UR4, UPT, UPT, UR9, -0x1, URZ ;  /* 0xffffffff09047890 */ /* 0x000fe2000fffe0ff */
[----:B------:R-:W-:-:S03]  /*ca00*/  IADD3 R0, PT, PT, R19, 0x3, RZ ;  /* 0x0000000313007810 */ /* 0x000fc60007ffe0ff */
[----:B------:R-:W-:-:S06]  /*ca10*/  ULOP3.LUT UR4, UR4, 0xfffffffc, URZ, 0xc0, !UPT ;  /* 0xfffffffc04047892 */ /* 0x000fcc000f8ec0ff */
[----:B------:R-:W-:Y:S01]  /*ca20*/  ISETP.NE.AND P0, PT, R0, UR4, PT ;  /* 0x0000000400007c0c */ /* 0x000fe2000bf05270 */
[----:B------:R-:W-:Y:S01]  /*ca30*/  VIADD R19, R19, 0x4 ;  /* 0x0000000413137836 */ /* 0x000fe20000000000 */
[----:B--2---:R-:W2:Y:S02]  /*ca40*/  F2F.F64.F32 R94, R95 ;  /* 0x0000005f005e7310 */ /* 0x004ea40000201800 */
[----:B--2---:R-:W-:-:S10]  /*ca50*/  DMUL R92, R92, R94 ;  /* 0x0000005e5c5c7228 */ /* 0x004fd40000000000 */
[----:B------:R-:W2:Y:S02]  /*ca60*/  F2F.F32.F64 R93, R92 ;  /* 0x0000005c005d7310 */ /* 0x000ea40000301000 */
[----:B--2---:R1:W-:Y:S01]  /*ca70*/  STG.E desc[UR10][R26.64+0x8], R93 ;  /* 0x0000085d1a007986 */ /* 0x0043e2000c10190a */
[----:B------:R-:W-:Y:S05]  /*ca80*/  @P0 BRA `(.L_x_182) ;  /* 0xfffffff800580947 */ /* 0x000fea000383ffff */
.L_x_181:
[----:B------:R-:W2:Y:S02]  /*ca90*/  LDCU UR4, c[0x0][0x510] ;  /* 0x0000a200ff0477ac */ /* 0x000ea40008000800 */
[----:B--2---:R-:W-:-:S05]  /*caa0*/  IMAD.U32 R0, RZ, RZ, UR4 ;  /* 0x00000004ff007e24 */ /* 0x004fca000f8e00ff */
[----:B------:R-:W-:-:S04]  /*cab0*/  IADD3 R21, PT, PT, R0, -0x1, RZ ;  /* 0xffffffff00157810 */ /* 0x000fc80007ffe0ff */
[----:B------:R-:W-:-:S13]  /*cac0*/  LOP3.LUT P0, RZ, R21, 0x3, RZ, 0xc0, !PT ;  /* 0x0000000315ff7812 */ /* 0x000fda000780c0ff */
[----:B------:R-:W-:Y:S05]  /*cad0*/  @!P0 BRA `(.L_x_183) ;  /* 0x0000000400788947 */ /* 0x000fea0003800000 */
[----:B------:R-:W-:Y:S02]  /*cae0*/  UISETP.NE.AND UP0, UPT, UR7, URZ, UPT ;  /* 0x000000ff0700728c */ /* 0x000fe4000bf05270 */
[----:B------:R-:W-:-:S07]  /*caf0*/  UISETP.NE.AND UP1, UPT, UR6, URZ, UPT ;  /* 0x000000ff0600728c */ /* 0x000fce000bf25270 */
[----:B------:R-:W-:Y:S05]  /*cb00*/  BRA.U !UP0, `(.L_x_184) ;  /* 0x0000000108e47547 */ /* 0x000fea000b800000 */
[----:B------:R-:W2:Y:S01]  /*cb10*/  LDCU.64 UR12, c[0x0][0x398] ;  /* 0x00007300ff0c77ac */ /* 0x000ea20008000a00 */
[C---:B-1----:R-:W-:Y:S01]  /*cb20*/  IADD3 R101, P0, PT, R19.reuse, R16, RZ ;  /* 0x0000001013657210 */ /* 0x042fe20007f1e0ff */
[C---:B------:R-:W-:Y:S01]  /*cb30*/  IMAD R99, R19.reuse, R20, R17 ;  /* 0x0000001413637224 */ /* 0x040fe200078e0211 */
[----:B------:R-:W3:Y:S02]  /*cb40*/  LDG.E R21, desc[UR10][R14.64] ;  /* 0x0000000a0e157981 */ /* 0x000ee4000c1e1900 */
[----:B------:R-:W-:Y:S01]  /*cb50*/  LEA.HI.X.SX32 R22, R19, R18, 0x1, P0 ;  /* 0x0000001213167211 */ /* 0x000fe200000f0eff */
[----:B------:R-:W-:Y:S01]  /*cb60*/  IMAD.SHL.U32 R100, R101, 0x4, RZ ;  /* 0x0000000465647824 */ /* 0x000fe200078e00ff */
[----:B------:R-:W4:Y:S01]  /*cb70*/  LDG.E R98, desc[UR10][R10.64] ;  /* 0x0000000a0a627981 */ /* 0x000f22000c1e1900 */
[----:B------:R-:W-:Y:S01]  /*cb80*/  IMAD.WIDE.U32 R90, R99, 0x4, R8 ;  /* 0x00000004635a7825 */ /* 0x000fe200078e0008 */
[----:B------:R-:W-:-:S04]  /*cb90*/  SHF.L.U64.HI R101, R101, 0x2, R22 ;  /* 0x0000000265657819 */ /* 0x000fc80000010216 */
[----:B------:R-:W5:Y:S01]  /*cba0*/  LDG.E R92, desc[UR10][R90.64] ;  /* 0x0000000a5a5c7981 */ /* 0x000f62000c1e1900 */
[----:B--2---:R-:W-:-:S04]  /*cbb0*/  IADD3 R22, P0, PT, R100, UR12, RZ ;  /* 0x0000000c64167c10 */ /* 0x004fc8000ff1e0ff */
[----:B------:R-:W-:Y:S01]  /*cbc0*/  IADD3.X R23, PT, PT, R101, UR13, RZ, P0, !PT ;  /* 0x0000000d65177c10 */ /* 0x000fe200087fe4ff */
[----:B------:R-:W1:Y:S04]  /*cbd0*/  LDCU.64 UR12, c[0x0][0x3a0] ;  /* 0x00007400ff0c77ac */ /* 0x000e680008000a00 */
[----:B------:R-:W2:Y:S01]  /*cbe0*/  LDG.E R96, desc[UR10][R22.64+-0x4] ;  /* 0xfffffc0a16607981 */ /* 0x000ea2000c1e1900 */
[----:B---3--:R-:W3:Y:S08]  /*cbf0*/  F2F.F64.F32 R26, R21 ;  /* 0x00000015001a7310 */ /* 0x008ef00000201800 */
[----:B-----5:R-:W5:Y:S01]  /*cc00*/  F2F.F64.F32 R92, R92 ;  /* 0x0000005c005c7310 */ /* 0x020f620000201800 */
[----:B---3--:R-:W-:-:S07]  /*cc10*/  DMUL R26, R26, 4 ;  /* 0x401000001a1a7828 */ /* 0x008fce0000000000 */
[----:B----4-:R-:W-:Y:S08]  /*cc20*/  F2F.F64.F32 R94, R98 ;  /* 0x00000062005e7310 */ /* 0x010ff00000201800 */
[----:B--2---:R-:W2:Y:S01]  /*cc30*/  F2F.F64.F32 R96, R96 ;  /* 0x0000006000607310 */ /* 0x004ea20000201800 */
[----:B-----5:R-:W-:-:S08]  /*cc40*/  DMUL R26, R26, R92 ;  /* 0x0000005c1a1a7228 */ /* 0x020fd00000000000 */
[----:B--2---:R-:W-:-:S10]  /*cc50*/  DFMA R94, R26, R94, R96 ;  /* 0x0000005e1a5e722b */ /* 0x004fd40000000060 */
[----:B------:R-:W2:Y:S02]  /*cc60*/  F2F.F32.F64 R95, R94 ;  /* 0x0000005e005f7310 */ /* 0x000ea40000301000 */
[----:B--2---:R2:W-:Y:S04]  /*cc70*/  STG.E desc[UR10][R22.64+-0x4], R95 ;  /* 0xfffffc5f16007986 */ /* 0x0045e8000c10190a */
[----:B------:R-:W3:Y:S01]  /*cc80*/  LDG.E R97, desc[UR10][R62.64] ;  /* 0x0000000a3e617981 */ /* 0x000ee2000c1e1900 */
[----:B------:R-:W-:-:S04]  /*cc90*/  FADD R93, R95, R95 ;  /* 0x0000005f5f5d7221 */ /* 0x000fc80000000000 */
[----:B------:R-:W4:Y:S02]  /*cca0*/  F2F.F64.F32 R26, R93 ;  /* 0x0000005d001a7310 */ /* 0x000f240000201800 */
[----:B----4-:R-:W-:Y:S01]  /*ccb0*/  DMUL R26, R26, 0.5 ;  /* 0x3fe000001a1a7828 */ /* 0x010fe20000000000 */
[----:B--2---:R-:W-:-:S04]  /*ccc0*/  IMAD.IADD R95, R99, 0x1, R20 ;  /* 0x00000001635f7824 */ /* 0x004fc800078e0214 */
[----:B------:R-:W-:Y:S01]  /*ccd0*/  IMAD.WIDE.U32 R94, R95, 0x4, R8 ;  /* 0x000000045f5e7825 */ /* 0x000fe200078e0008 */
[----:B---3--:R-:W2:Y:S02]  /*cce0*/  F2F.F64.F32 R90, R97 ;  /* 0x00000061005a7310 */ /* 0x008ea40000201800 */
[----:B--2---:R-:W-:-:S06]  /*ccf0*/  DMUL R90, R26, R90 ;  /* 0x0000005a1a5a7228 */ /* 0x004fcc0000000000 */
[----:B------:R-:W2:Y:S01]  /*cd00*/  F2F.F32.F64 R21, R90 ;  /* 0x0000005a00157310 */ /* 0x000ea20000301000 */
[----:B-1----:R-:W-:-:S04]  /*cd10*/  IADD3 R26, P0, PT, R100, UR12, RZ ;  /* 0x0000000c641a7c10 */ /* 0x002fc8000ff1e0ff */
[----:B------:R-:W-:-:S05]  /*cd20*/  IADD3.X R27, PT, PT, R101, UR13, RZ, P0, !PT ;  /* 0x0000000d651b7c10 */ /* 0x000fca00087fe4ff */
[----:B--2---:R1:W-:Y:S04]  /*cd30*/  STG.E desc[UR10][R26.64+-0x4], R21 ;  /* 0xfffffc151a007986 */ /* 0x0043e8000c10190a */
        /* <DEDUP_REMOVED lines=14> */
[----:B-1----:R-:W-:-:S04]  /*ce20*/  FADD R21, R91, R91 ;  /* 0x0000005b5b157221 */ /* 0x002fc80000000000 */
[----:B------:R-:W1:Y:S02]  /*ce30*/  F2F.F64.F32 R92, R21 ;  /* 0x00000015005c7310 */ /* 0x000e640000201800 */
[----:B-1----:R-:W-:Y:S01]  /*ce40*/  DMUL R92, R92, 0.5 ;  /* 0x3fe000005c5c7828 */ /* 0x002fe20000000000 */
[----:B------:R-:W-:-:S05]  /*ce50*/  IADD3 R19, PT, PT, R19, 0x2, RZ ;  /* 0x0000000213137810 */ /* 0x000fca0007ffe0ff */
[----:B---3--:R-:W1:Y:S02]  /*ce60*/  F2F.F64.F32 R94, R95 ;  /* 0x0000005f005e7310 */ /* 0x008e640000201800 */
[----:B-1----:R-:W-:-:S10]  /*ce70*/  DMUL R92, R92, R94 ;  /* 0x0000005e5c5c7228 */ /* 0x002fd40000000000 */
[----:B------:R-:W1:Y:S02]  /*ce80*/  F2F.F32.F64 R93, R92 ;  /* 0x0000005c005d7310 */ /* 0x000e640000301000 */
[----:B-1----:R2:W-:Y:S02]  /*ce90*/  STG.E desc[UR10][R26.64], R93 ;  /* 0x0000005d1a007986 */ /* 0x0025e4000c10190a */
.L_x_184:
[----:B------:R-:W-:Y:S05]  /*cea0*/  BRA.U !UP1, `(.L_x_183) ;  /* 0x0000000109847547 */ /* 0x000fea000b800000 */
[----:B------:R-:W3:Y:S01]  /*ceb0*/  LDCU.64 UR12, c[0x0][0x398] ;  /* 0x00007300ff0c77ac */ /* 0x000ee20008000a00 */
[C---:B------:R-:W-:Y:S01]  /*cec0*/  IADD3 R95, P0, PT, R19.reuse, R16, RZ ;  /* 0x00000010135f7210 */ /* 0x040fe20007f1e0ff */
[C---:B-12---:R-:W-:Y:S01]  /*ced0*/  IMAD R23, R19.reuse, R20, R17 ;  /* 0x0000001413177224 */ /* 0x046fe200078e0211 */
[----:B------:R-:W2:Y:S02]  /*cee0*/  LDG.E R21, desc[UR10][R14.64] ;  /* 0x0000000a0e157981 */ /* 0x000ea4000c1e1900 */
[----:B------:R-:W-:Y:S01]  /*cef0*/  LEA.HI.X.SX32 R26, R19, R18, 0x1, P0 ;  /* 0x00000012131a7211 */ /* 0x000fe200000f0eff */
[----:B------:R-:W-:Y:S02]  /*cf00*/  IMAD.SHL.U32 R94, R95, 0x4, RZ ;  /* 0x000000045f5e7824 */ /* 0x000fe400078e00ff */
[----:B------:R-:W-:Y:S01]  /*cf10*/  IMAD.WIDE.U32 R22, R23, 0x4, R8 ;  /* 0x0000000417167825 */ /* 0x000fe200078e0008 */
[----:B------:R-:W-:Y:S02]  /*cf20*/  SHF.L.U64.HI R95, R95, 0x2, R26 ;  /* 0x000000025f5f7819 */ /* 0x000fe4000001021a */
[----:B------:R-:W4:Y:S04]  /*cf30*/  LDG.E R26, desc[UR10][R10.64] ;  /* 0x0000000a0a1a7981 */ /* 0x000f28000c1e1900 */
[----:B------:R-:W5:Y:S01]  /*cf40*/  LDG.E R22, desc[UR10][R22.64] ;  /* 0x0000000a16167981 */ /* 0x000f62000c1e1900 */
[----:B---3--:R-:W-:-:S04]  /*cf50*/  IADD3 R90, P0, PT, R94, UR12, RZ ;  /* 0x0000000c5e5a7c10 */ /* 0x008fc8000ff1e0ff */
[----:B------:R-:W-:Y:S01]  /*cf60*/  IADD3.X R91, PT, PT, R95, UR13, RZ, P0, !PT ;  /* 0x0000000d5f5b7c10 */ /* 0x000fe200087fe4ff */
[----:B------:R-:W1:Y:S04]  /*cf70*/  LDCU.64 UR12, c[0x0][0x3a0] ;  /* 0x00007400ff0c77ac */ /* 0x000e680008000a00 */
[----:B------:R-:W3:Y:S01]  /*cf80*/  LDG.E R92, desc[UR10][R90.64+-0x4] ;  /* 0xfffffc0a5a5c7981 */ /* 0x000ee2000c1e1900 */
[----:B--2---:R-:W2:Y:S08]  /*cf90*/  F2F.F64.F32 R8, R21 ;  /* 0x0000001500087310 */ /* 0x004eb00000201800 */
[----:B-----5:R-:W5:Y:S01]  /*cfa0*/  F2F.F64.F32 R14, R22 ;  /* 0x00000016000e7310 */ /* 0x020f620000201800 */
[----:B--2---:R-:W-:-:S07]  /*cfb0*/  DMUL R8, R8, 4 ;  /* 0x4010000008087828 */ /* 0x004fce0000000000 */
[----:B----4-:R-:W-:Y:S08]  /*cfc0*/  F2F.F64.F32 R26, R26 ;  /* 0x0000001a001a7310 */ /* 0x010ff00000201800 */
[----:B---3--:R-:W2:Y:S01]  /*cfd0*/  F2F.F64.F32 R92, R92 ;  /* 0x0000005c005c7310 */ /* 0x008ea20000201800 */
[----:B-----5:R-:W-:-:S08]  /*cfe0*/  DMUL R8, R8, R14 ;  /* 0x0000000e08087228 */ /* 0x020fd00000000000 */
[----:B--2---:R-:W-:-:S10]  /*cff0*/  DFMA R8, R8, R26, R92 ;  /* 0x0000001a0808722b */ /* 0x004fd4000000005c */
[----:B------:R-:W2:Y:S02]  /*d000*/  F2F.F32.F64 R9, R8 ;  /* 0x0000000800097310 */ /* 0x000ea40000301000 */
[----:B--2---:R3:W-:Y:S04]  /*d010*/  STG.E desc[UR10][R90.64+-0x4], R9 ;  /* 0xfffffc095a007986 */ /* 0x0047e8000c10190a */
[----:B------:R-:W2:Y:S01]  /*d020*/  LDG.E R23, desc[UR10][R62.64] ;  /* 0x0000000a3e177981 */ /* 0x000ea2000c1e1900 */
[----:B------:R-:W-:-:S04]  /*d030*/  FADD R19, R9, R9 ;  /* 0x0000000909137221 */ /* 0x000fc80000000000 */
[----:B------:R-:W4:Y:S02]  /*d040*/  F2F.F64.F32 R10, R19 ;  /* 0x00000013000a7310 */ /* 0x000f240000201800 */
[----:B----4-:R-:W-:-:S06]  /*d050*/  DMUL R10, R10, 0.5 ;  /* 0x3fe000000a0a7828 */ /* 0x010fcc0000000000 */
[----:B--2---:R-:W2:Y:S02]  /*d060*/  F2F.F64.F32 R14, R23 ;  /* 0x00000017000e7310 */ /* 0x004ea40000201800 */
[----:B--2---:R-:W-:Y:S01]  /*d070*/  DMUL R10, R10, R14 ;  /* 0x0000000e0a0a7228 */ /* 0x004fe20000000000 */
[----:B-1----:R-:W-:-:S09]  /*d080*/  IADD3 R14, P0, PT, R94, UR12, RZ ;  /* 0x0000000c5e0e7c10 */ /* 0x002fd2000ff1e0ff */
[----:B------:R-:W1:Y:S01]  /*d090*/  F2F.F32.F64 R11, R10 ;  /* 0x0000000a000b7310 */ /* 0x000e620000301000 */
[----:B------:R-:W-:-:S05]  /*d0a0*/  IADD3.X R15, PT, PT, R95, UR13, RZ, P0, !PT ;  /* 0x0000000d5f0f7c10 */ /* 0x000fca00087fe4ff */
[----:B-1----:R3:W-:Y:S02]  /*d0b0*/  STG.E desc[UR10][R14.64+-0x4], R11 ;  /* 0xfffffc0b0e007986 */ /* 0x0027e4000c10190a */
.L_x_183:
[----:B------:R-:W-:-:S05]  /*d0c0*/  VIADD R17, R17, 0x1 ;  /* 0x0000000111117836 */ /* 0x000fca0000000000 */
[----:B------:R-:W-:-:S13]  /*d0d0*/  ISETP.NE.AND P0, PT, R17, R20, PT ;  /* 0x000000141100720c */ /* 0x000fda0003f05270 */
[----:B------:R-:W-:Y:S05]  /*d0e0*/  @P0 BRA `(.L_x_185) ;  /* 0xfffffff000340947 */ /* 0x000fea000383ffff */
[----:B01----:R-:W4:Y:S01]  /*d0f0*/  LDG.E R3, desc[UR10][R2.64+-0x4] ;  /* 0xfffffc0a02037981 */ /* 0x003f22000c1e1900 */
[----:B------:R-:W0:Y:S01]  /*d100*/  LDCU.64 UR12, c[0x0][0x3b0] ;  /* 0x00007600ff0c77ac */ /* 0x000e220008000a00 */
[----:B---3--:R-:W-:Y:S01]  /*d110*/  IADD3 R9, P0, PT, R28, UR8, RZ ;  /* 0x000000081c097c10 */ /* 0x008fe2000ff1e0ff */
[----:B------:R-:W-:-:S03]  /*d120*/  UIADD3 UR8, UPT, UPT, UR8, 0x1, URZ ;  /* 0x0000000108087890 */ /* 0x000fc6000fffe0ff */
[----:B------:R-:W-:Y:S02]  /*d130*/  IADD3.X R10, PT, PT, RZ, R5, RZ, P0, !PT ;  /* 0x00000005ff0a7210 */ /* 0x000fe400007fe4ff */
[----:B0-----:R-:W-:-:S04]  /*d140*/  LEA R8, P0, R9, UR12, 0x2 ;  /* 0x0000000c09087c11 */ /* 0x001fc8000f8010ff */
[----:B------:R-:W-:Y:S02]  /*d150*/  LEA.HI.X R9, R9, UR13, R10, 0x2, P0 ;  /* 0x0000000d09097c11 */ /* 0x000fe400080f140a */
[----:B------:R-:W-:-:S03]  /*d160*/  ISETP.NE.AND P0, PT, R0, UR8, PT ;  /* 0x0000000800007c0c */ /* 0x000fc6000bf05270 */
[----:B----4-:R0:W-:Y:S10]  /*d170*/  STG.E desc[UR10][R8.64+-0x4], R3 ;  /* 0xfffffc0308007986 */ /* 0x0101f4000c10190a */
[----:B------:R-:W-:Y:S05]  /*d180*/  @P0 BRA `(.L_x_186) ;  /* 0xffffffec00dc0947 */ /* 0x000fea000383ffff */
.L_x_180:
[----:B------:R-:W1:Y:S02]  /*d190*/  LDCU UR9, c[0x0][0x514] ;  /* 0x0000a280ff0977ac */ /* 0x000e640008000800 */
[----:B-1----:R-:W-:-:S04]  /*d1a0*/  UIMAD UR12, UR9, UR9, URZ ;  /* 0x00000009090c72a4 */ /* 0x002fc8000f8e02ff */
[----:B------:R-:W-:-:S09]  /*d1b0*/  UISETP.NE.AND UP0, UPT, UR12, URZ, UPT ;  /* 0x000000ff0c00728c */ /* 0x000fd2000bf05270 */
[----:B------:R-:W-:Y:S05]  /*d1c0*/  BRA.U !UP0, `(.L_x_187) ;  /* 0x0000000508f07547 */ /* 0x000fea000b800000 */
[----:B------:R-:W-:Y:S01]  /*d1d0*/  UISETP.GE.U32.AND UP0, UPT, UR12, 0x10, UPT ;  /* 0x000000100c00788c */ /* 0x000fe2000bf06070 */
[----:B------:R-:W-:-:S08]  /*d1e0*/  UMOV UR4, URZ ;  /* 0x000000ff00047c82 */ /* 0x000fd00008000000 */
[----:B------:R-:W-:Y:S05]  /*d1f0*/  BRA.U !UP0, `(.L_x_188) ;  /* 0x0000000108c07547 */ /* 0x000fea000b800000 */
[----:B------:R-:W1:Y:S01]  /*d200*/  LDCU.64 UR16, c[0x0][0x398] ;  /* 0x00007300ff1077ac */ /* 0x000e620008000a00 */
[----:B------:R-:W0:Y:S01]  /*d210*/  LDCU.64 UR14, c[0x0][0x3a0] ;  /* 0x00007400ff0e77ac */ /* 0x000e220008000a00 */
[----:B------:R-:W-:Y:S01]  /*d220*/  ULOP3.LUT UR8, UR12, 0xfffffff0, URZ, 0xc0, !UPT ;  /* 0xfffffff00c087892 */ /* 0x000fe2000f8ec0ff */
[----:B------:R-:W-:-:S11]  /*d230*/  UMOV UR4, URZ ;  /* 0x000000ff00047c82 */ /* 0x000fd60008000000 */
.L_x_189:
[----:B0-234-:R-:W-:-:S05]  /*d240*/  IADD3 R9, P0, PT, R12, UR4, RZ ;  /* 0x000000040c097c10 */ /* 0x01dfca000ff1e0ff */
[----:B------:R-:W-:Y:S02]  /*d250*/  IMAD.X R2, RZ, RZ, R4, P0 ;  /* 0x000000ffff027224 */ /* 0x000fe400000e0604 */
[----:B------:R-:W-:-:S03]  /*d260*/  IMAD.SHL.U32 R8, R9, 0x4, RZ ;  /* 0x0000000409087824 */ /* 0x000fc600078e00ff */
[----:B------:R-:W-:Y:S02]  /*d270*/  SHF.L.U64.HI R9, R9, 0x2, R2 ;  /* 0x0000000209097819 */ /* 0x000fe40000010202 */
[----:B------:R-:W-:-:S04]  /*d280*/  IADD3 R2, P0, PT, R8, UR14, RZ ;  /* 0x0000000e08027c10 */ /* 0x000fc8000ff1e0ff */
[----:B------:R-:W-:-:S05]  /*d290*/  IADD3.X R3, PT, PT, R9, UR15, RZ, P0, !PT ;  /* 0x0000000f09037c10 */ /* 0x000fca00087fe4ff */
[----:B------:R-:W2:Y:S01]  /*d2a0*/  LDG.E R11, desc[UR10][R2.64] ;  /* 0x0000000a020b7981 */ /* 0x000ea2000c1e1900 */
[----:B-1----:R-:W-:-:S04]  /*d2b0*/  IADD3 R8, P0, PT, R8, UR16, RZ ;  /* 0x0000001008087c10 */ /* 0x002fc8000ff1e0ff */
[----:B------:R-:W-:-:S05]  /*d2c0*/  IADD3.X R9, PT, PT, R9, UR17, RZ, P0, !PT ;  /* 0x0000001109097c10 */ /* 0x000fca00087fe4ff */
        /* <DEDUP_REMOVED lines=20> */
[----:B----4-:R4:W-:Y:S04]  /*d410*/  STG.E desc[UR10][R8.64+0x28], R21 ;  /* 0x0000281508007986 */ /* 0x0109e8000c10190a */
[----:B-----5:R-:W5:Y:S04]  /*d420*/  LDG.E R23, desc[UR10][R2.64+0x2c] ;  /* 0x00002c0a02177981 */ /* 0x020f68000c1e1900 */
[----:B-----5:R4:W-:Y:S04]  /*d430*/  STG.E desc[UR10][R8.64+0x2c], R23 ;  /* 0x00002c1708007986 */ /* 0x0209e8000c10190a */
[----:B0-----:R-:W5:Y:S04]  /*d440*/  LDG.E R11, desc[UR10][R2.64+0x30] ;  /* 0x0000300a020b7981 */ /* 0x001f68000c1e1900 */
[----:B-----5:R4:W-:Y:S04]  /*d450*/  STG.E desc[UR10][R8.64+0x30], R11 ;  /* 0x0000300b08007986 */ /* 0x0209e8000c10190a */
[----:B-1----:R-:W5:Y:S04]  /*d460*/  LDG.E R15, desc[UR10][R2.64+0x34] ;  /* 0x0000340a020f7981 */ /* 0x002f68000c1e1900 */
[----:B-----5:R4:W-:Y:S04]  /*d470*/  STG.E desc[UR10][R8.64+0x34], R15 ;  /* 0x0000340f08007986 */ /* 0x0209e8000c10190a */
[----:B--2---:R-:W2:Y:S04]  /*d480*/  LDG.E R17, desc[UR10][R2.64+0x38] ;  /* 0x0000380a02117981 */ /* 0x004ea8000c1e1900 */
[----:B--2---:R4:W-:Y:S04]  /*d490*/  STG.E desc[UR10][R8.64+0x38], R17 ;  /* 0x0000381108007986 */ /* 0x0049e8000c10190a */
[----:B---3--:R-:W2:Y:S01]  /*d4a0*/  LDG.E R19, desc[UR10][R2.64+0x3c] ;  /* 0x00003c0a02137981 */ /* 0x008ea2000c1e1900 */
[----:B------:R-:W-:-:S04]  /*d4b0*/  UIADD3 UR4, UPT, UPT, UR4, 0x10, URZ ;  /* 0x0000001004047890 */ /* 0x000fc8000fffe0ff */
[----:B------:R-:W-:Y:S01]  /*d4c0*/  UISETP.NE.AND UP0, UPT, UR4, UR8, UPT ;  /* 0x000000080400728c */ /* 0x000fe2000bf05270 */
[----:B--2---:R4:W-:Y:S08]  /*d4d0*/  STG.E desc[UR10][R8.64+0x3c], R19 ;  /* 0x00003c1308007986 */ /* 0x0049f0000c10190a */
[----:B------:R-:W-:Y:S05]  /*d4e0*/  BRA.U UP0, `(.L_x_189) ;  /* 0xfffffffd00547547 */ /* 0x000fea000b83ffff */
[----:B------:R-:W-:-:S05]  /*d4f0*/  UMOV UR4, UR8 ;  /* 0x0000000800047c82 */ /* 0x000fca0008000000 */
.L_x_188:
[----:B------:R-:W-:-:S09]  /*d500*/  ULOP3.LUT UP0, URZ, UR12, 0xd, URZ, 0xc0, !UPT ;  /* 0x0000000d0cff7892 */ /* 0x000fd2000f80c0ff */
[----:B------:R-:W-:Y:S05]  /*d510*/  BRA.U !UP0, `(.L_x_187) ;  /* 0x00000005081c7547 */ /* 0x000fea000b800000 */
[----:B------:R-:W-:Y:S02]  /*d520*/  ULOP3.LUT UR8, UR12, 0xd, URZ, 0xc0, !UPT ;  /* 0x0000000d0c087892 */ /* 0x000fe4000f8ec0ff */
[----:B------:R-:W-:Y:S02]  /*d530*/  ULOP3.LUT UP1, URZ, UR12, 0x5, URZ, 0xc0, !UPT ;  /* 0x000000050cff7892 */ /* 0x000fe4000f82c0ff */
[----:B------:R-:W-:-:S04]  /*d540*/  UIADD3 UR8, UPT, UPT, UR8, -0x1, URZ ;  /* 0xffffffff08087890 */ /* 0x000fc8000fffe0ff */
[----:B------:R-:W-:-:S09]  /*d550*/  UISETP.GE.U32.AND UP0, UPT, UR8, 0x7, UPT ;  /* 0x000000070800788c */ /* 0x000fd2000bf06070 */
[----:B------:R-:W-:Y:S05]  /*d560*/  BRA.U !UP0, `(.L_x_190) ;  /* 0x00000001086c7547 */ /* 0x000fea000b800000 */
[----:B------:R-:W1:Y:S01]  /*d570*/  LDCU.64 UR14, c[0x0][0x3a0] ;  /* 0x00007400ff0e77ac */ /* 0x000e620008000a00 */
[----:B0-234-:R-:W-:-:S04]  /*d580*/  IADD3 R9, P0, PT, R12, UR4, RZ ;  /* 0x000000040c097c10 */ /* 0x01dfc8000ff1e0ff */
[----:B------:R-:W-:Y:S01]  /*d590*/  IADD3.X R2, PT, PT, RZ, R4, RZ, P0, !PT ;  /* 0x00000004ff027210 */ /* 0x000fe200007fe4ff */
[----:B------:R-:W-:-:S03]  /*d5a0*/  IMAD.SHL.U32 R8, R9, 0x4, RZ ;  /* 0x0000000409087824 */ /* 0x000fc600078e00ff */
[----:B------:R-:W-:Y:S02]  /*d5b0*/  SHF.L.U64.HI R9, R9, 0x2, R2 ;  /* 0x0000000209097819 */ /* 0x000fe40000010202 */
[----:B-1----:R-:W-:-:S04]  /*d5c0*/  IADD3 R2, P0, PT, R8, UR14, RZ ;  /* 0x0000000e08027c10 */ /* 0x002fc8000ff1e0ff */
[----:B------:R-:W-:Y:S01]  /*d5d0*/  IADD3.X R3, PT, PT, R9, UR15, RZ, P0, !PT ;  /* 0x0000000f09037c10 */ /* 0x000fe200087fe4ff */
[----:B------:R-:W0:Y:S04]  /*d5e0*/  LDCU.64 UR14, c[0x0][0x398] ;  /* 0x00007300ff0e77ac */ /* 0x000e280008000a00 */
[----:B------:R-:W2:Y:S01]  /*d5f0*/  LDG.E R11, desc[UR10][R2.64] ;  /* 0x0000000a020b7981 */ /* 0x000ea2000c1e1900 */
[----:B0-----:R-:W-:-:S04]  /*d600*/  IADD3 R8, P0, PT, R8, UR14, RZ ;  /* 0x0000000e08087c10 */ /* 0x001fc8000ff1e0ff */
        /* <DEDUP_REMOVED lines=15> */
[----:B------:R-:W-:-:S03]  /*d700*/  UIADD3 UR4, UPT, UPT, UR4, 0x8, URZ ;  /* 0x0000000804047890 */ /* 0x000fc6000fffe0ff */
[----:B---3--:R2:W-:Y:S09]  /*d710*/  STG.E desc[UR10][R8.64+0x1c], R15 ;  /* 0x00001c0f08007986 */ /* 0x0085f2000c10190a */
.L_x_190:
[----:B------:R-:W-:Y:S05]  /*d720*/  BRA.U !UP1, `(.L_x_187) ;  /* 0x0000000109987547 */ /* 0x000fea000b800000 */
[----:B------:R-:W-:Y:S02]  /*d730*/  ULOP3.LUT UR12, UR12, 0x5, URZ, 0xc0, !UPT ;  /* 0x000000050c0c7892 */ /* 0x000fe4000f8ec0ff */
[----:B------:R-:W-:Y:S02]  /*d740*/  ULOP3.LUT UR9, UR9, 0x1, URZ, 0xc0, !UPT ;  /* 0x0000000109097892 */ /* 0x000fe4000f8ec0ff */
[----:B------:R-:W-:Y:S02]  /*d750*/  UIADD3 UR12, UPT, UPT, UR12, -0x1, URZ ;  /* 0xffffffff0c0c7890 */ /* 0x000fe4000fffe0ff */
[----:B------:R-:W-:Y:S02]  /*d760*/  UISETP.NE.U32.AND UP1, UPT, UR9, 0x1, UPT ;  /* 0x000000010900788c */ /* 0x000fe4000bf25070 */
[----:B------:R-:W-:-:S09]  /*d770*/  UISETP.GE.U32.AND UP0, UPT, UR12, 0x3, UPT ;  /* 0x000000030c00788c */ /* 0x000fd2000bf06070 */
[----:B------:R-:W-:Y:S05]  /*d780*/  BRA.U !UP0, `(.L_x_191) ;  /* 0x00000001084c7547 */ /* 0x000fea000b800000 */
[----:B------:R-:W1:Y:S01]  /*d790*/  LDCU.64 UR8, c[0x0][0x3a0] ;  /* 0x00007400ff0877ac */ /* 0x000e620008000a00 */
[----:B------:R-:W-:-:S04]  /*d7a0*/  IADD3 R2, P0, PT, R12, UR4, RZ ;  /* 0x000000040c027c10 */ /* 0x000fc8000ff1e0ff */
[----:B0-234-:R-:W-:Y:S01]  /*d7b0*/  SHF.L.U32 R8, R2, 0x2, RZ ;  /* 0x0000000202087819 */ /* 0x01dfe200000006ff */
[----:B------:R-:W-:-:S05]  /*d7c0*/  IMAD.X R3, RZ, RZ, R4, P0 ;  /* 0x000000ffff037224 */ /* 0x000fca00000e0604 */
        /* <DEDUP_REMOVED lines=12> */
[----:B------:R-:W2:Y:S01]  /*d890*/  LDG.E R19, desc[UR10][R2.64+0xc] ;  /* 0x00000c0a02137981 */ /* 0x000ea2000c1e1900 */
[----:B------:R-:W-:-:S03]  /*d8a0*/  UIADD3 UR4, UPT, UPT, UR4, 0x4, URZ ;  /* 0x0000000404047890 */ /* 0x000fc6000fffe0ff */
[----:B--2---:R1:W-:Y:S09]  /*d8b0*/  STG.E desc[UR10][R8.64+0xc], R19 ;  /* 0x00000c1308007986 */ /* 0x0043f2000c10190a */
.L_x_191:
[----:B------:R-:W-:Y:S05]  /*d8c0*/  BRA.U UP1, `(.L_x_187) ;  /* 0x0000000101307547 */ /* 0x000fea000b800000 */
[----:B------:R-:W5:Y:S01]  /*d8d0*/  LDCU.64 UR8, c[0x0][0x3a0] ;  /* 0x00007400ff0877ac */ /* 0x000f620008000a00 */
[----:B01234-:R-:W-:-:S05]  /*d8e0*/  IADD3 R9, P0, PT, R12, UR4, RZ ;  /* 0x000000040c097c10 */ /* 0x01ffca000ff1e0ff */
[----:B------:R-:W-:Y:S02]  /*d8f0*/  IMAD.X R2, RZ, RZ, R4, P0 ;  /* 0x000000ffff027224 */ /* 0x000fe400000e0604 */
[----:B------:R-:W-:-:S03]  /*d900*/  IMAD.SHL.U32 R8, R9, 0x4, RZ ;  /* 0x0000000409087824 */ /* 0x000fc600078e00ff */
[----:B------:R-:W-:Y:S02]  /*d910*/  SHF.L.U64.HI R9, R9, 0x2, R2 ;  /* 0x0000000209097819 */ /* 0x000fe40000010202 */
[----:B-----5:R-:W-:-:S04]  /*d920*/  IADD3 R2, P0, PT, R8, UR8, RZ ;  /* 0x0000000808027c10 */ /* 0x020fc8000ff1e0ff */
[----:B------:R-:W-:Y:S01]  /*d930*/  IADD3.X R3, PT, PT, R9, UR9, RZ, P0, !PT ;  /* 0x0000000909037c10 */ /* 0x000fe200087fe4ff */
[----:B------:R-:W0:Y:S05]  /*d940*/  LDCU.64 UR8, c[0x0][0x398] ;  /* 0x00007300ff0877ac */ /* 0x000e2a0008000a00 */
[----:B------:R-:W2:Y:S01]  /*d950*/  LDG.E R3, desc[UR10][R2.64] ;  /* 0x0000000a02037981 */ /* 0x000ea2000c1e1900 */
[----:B0-----:R-:W-:-:S04]  /*d960*/  IADD3 R8, P0, PT, R8, UR8, RZ ;  /* 0x0000000808087c10 */ /* 0x001fc8000ff1e0ff */
[----:B------:R-:W-:-:S05]  /*d970*/  IADD3.X R9, PT, PT, R9, UR9, RZ, P0, !PT ;  /* 0x0000000909097c10 */ /* 0x000fca00087fe4ff */
[----:B--2---:R0:W-:Y:S04]  /*d980*/  STG.E desc[UR10][R8.64], R3 ;  /* 0x0000000308007986 */ /* 0x0041e8000c10190a */
.L_x_187:
[----:B0-----:R-:W0:Y:S01]  /*d990*/  LDC R3, c[0x0][0x504] ;  /* 0x00014100ff037b82 */ /* 0x001e220000000800 */
[----:B-1234-:R-:W-:Y:S01]  /*d9a0*/  HFMA2 R9, -RZ, RZ, 0, 5.9604644775390625e-08 ;  /* 0x00000001ff097431 */ /* 0x01efe200000001ff */
[----:B------:R1:W-:Y:S04]  /*d9b0*/  STG.E desc[UR10][R56.64], RZ ;  /* 0x000000ff38007986 */ /* 0x0003e8000c10190a */
[----:B------:R1:W-:Y:S04]  /*d9c0*/  STG.E.U8 desc[UR10][R64.64], R9 ;  /* 0x0000000940007986 */ /* 0x0003e8000c10110a */
[----:B0-----:R1:W-:Y:S04]  /*d9d0*/  STG.E desc[UR10][R52.64], R3 ;  /* 0x0000000334007986 */ /* 0x0013e8000c10190a */
[----:B------:R-:W2:Y:S01]  /*d9e0*/  LDG.E.U8 R2, desc[UR10][R64.64] ;  /* 0x0000000a40027981 */ /* 0x000ea2000c1e1100 */
[----:B------:R-:W-:Y:S01]  /*d9f0*/  VIADD R8, R0, 0xffffffff ;  /* 0xffffffff00087836 */ /* 0x000fe20000000000 */
[----:B------:R-:W-:Y:S01]  /*da00*/  BSSY.RECONVERGENT B3, `(.L_x_192) ;  /* 0x00008fa000037945 */ /* 0x000fe20003800200 */
[----:B--2---:R-:W-:-:S03]  /*da10*/  ISETP.NE.AND P0, PT, R2, RZ, PT ;  /* 0x000000ff0200720c */ /* 0x004fc60003f05270 */
[----:B------:R-:W-:-:S05]  /*da20*/  LOP3.LUT R2, R8, 0x7, RZ, 0xc0, !PT ;  /* 0x0000000708027812 */ /* 0x000fca00078ec0ff */
[----:B------:R-:W-:-:S05]  /*da30*/  VIADD R2, R2, 0xffffffff ;  /* 0xffffffff02027836 */ /* 0x000fca0000000000 */
[----:B-1----:R-:W-:Y:S05]  /*da40*/  @!P0 BRA `(.L_x_193) ;  /* 0x0000008c00d48947 */ /* 0x002fea0003800000 */
.L_x_297:
[----:B------:R-:W2:Y:S01]  /*da50*/  LDG.E R0, desc[UR10][R56.64] ;  /* 0x0000000a38007981 */ /* 0x000ea2000c1e1900 */
[----:B0-----:R-:W0:Y:S02]  /*da60*/  LDCU UR9, c[0x0][0x510] ;  /* 0x0000a200ff0977ac */ /* 0x001e240008000800 */
[----:B0-----:R-:W-:Y:S01]  /*da70*/  UISETP.GE.U32.AND UP0, UPT, UR9, 0x2, UPT ;  /* 0x000000020900788c */ /* 0x001fe2000bf06070 */
[----:B--2---:R-:W-:-:S05]  /*da80*/  IADD3 R3, PT, PT, R0, 0x1, RZ ;  /* 0x0000000100037810 */ /* 0x004fca0007ffe0ff */
[----:B------:R0:W-:Y:S03]  /*da90*/  STG.E desc[UR10][R56.64], R3 ;  /* 0x0000000338007986 */ /* 0x0001e6000c10190a */
[----:B-1-3--:R-:W-:Y:S05]  /*daa0*/  BRA.U !UP0, `(.L_x_194) ;  /* 0x0000000d08bc7547 */ /* 0x00afea000b800000 */
[----:B------:R-:W-:Y:S01]  /*dab0*/  UISETP.GE.U32.AND UP0, UPT, UR5, 0xf, UPT ;  /* 0x0000000f0500788c */ /* 0x000fe2000bf06070 */
[----:B------:R-:W-:-:S08]  /*dac0*/  UMOV UR4, 0x1 ;  /* 0x0000000100047882 */ /* 0x000fd00000000000 */
[----:B------:R-:W-:Y:S05]  /*dad0*/  BRA.U !UP0, `(.L_x_195) ;  /* 0x0000000108c47547 */ /* 0x000fea000b800000 */
[----:B------:R-:W-:Y:S01]  /*dae0*/  UIADD3 UR8, UPT, UPT, UR9, -0x1, URZ ;  /* 0xffffffff09087890 */ /* 0x000fe2000fffe0ff */
[----:B------:R-:W1:Y:S01]  /*daf0*/  LDCU.64 UR16, c[0x0][0x3b0] ;  /* 0x00007600ff1077ac */ /* 0x000e620008000a00 */
[----:B------:R-:W2:Y:S02]  /*db00*/  LDCU.64 UR14, c[0x0][0x3a8] ;  /* 0x00007500ff0e77ac */ /* 0x000ea40008000a00 */
[----:B------:R-:W-:Y:S01]  /*db10*/  ULOP3.LUT UR8, UR8, 0xfffffff0, URZ, 0xc0, !UPT ;  /* 0xfffffff008087892 */ /* 0x000fe2000f8ec0ff */
[----:B------:R-:W-:-:S11]  /*db20*/  UMOV UR4, 0x1 ;  /* 0x0000000100047882 */ /* 0x000fd60000000000 */
.L_x_196:
[----:B------:R-:W-:-:S05]  /*db30*/  IADD3 R0, P0, PT, R28, UR4, RZ ;  /* 0x000000041c007c10 */ /* 0x000fca000ff1e0ff */
[----:B0---4-:R-:W-:Y:S02]  /*db40*/  IMAD.X R3, RZ, RZ, R5, P0 ;  /* 0x000000ffff037224 */ /* 0x011fe400000e0605 */
[----:B------:R-:W-:-:S03]  /*db50*/  IMAD.SHL.U32 R10, R0, 0x4, RZ ;  /* 0x00000004000a7824 */ /* 0x000fc600078e00ff */
[----:B------:R-:W-:Y:S02]  /*db60*/  SHF.L.U64.HI R0, R0, 0x2, R3 ;  /* 0x0000000200007819 */ /* 0x000fe40000010203 */
[----:B--2---:R-:W-:-:S04]  /*db70*/  IADD3 R8, P0, PT, R10, UR14, RZ ;  /* 0x0000000e0a087c10 */ /* 0x004fc8000ff1e0ff */
        /* <DEDUP_REMOVED lines=34> */
[----:B------:R-:W-:-:S02]  /*dda0*/  UIADD3 UR12, UPT, UPT, UR4, 0xf, URZ ;  /* 0x0000000f040c7890 */ /* 0x000fc4000fffe0ff */
[----:B------:R-:W-:Y:S02]  /*ddb0*/  UIADD3 UR4, UPT, UPT, UR4, 0x10, URZ ;  /* 0x0000001004047890 */ /* 0x000fe4000fffe0ff */
[----:B------:R-:W-:Y:S01]  /*ddc0*/  UISETP.NE.AND UP0, UPT, UR12, UR8, UPT ;  /* 0x000000080c00728c */ /* 0x000fe2000bf05270 */
[----:B--2---:R4:W-:Y:S08]  /*ddd0*/  STG.E desc[UR10][R10.64+0x38], R19 ;  /* 0x000038130a007986 */ /* 0x0049f0000c10190a */
[----:B------:R-:W-:Y:S05]  /*dde0*/  BRA.U UP0, `(.L_x_196) ;  /* 0xfffffffd00507547 */ /* 0x000fea000b83ffff */
.L_x_195:
[----:B------:R-:W-:-:S04]  /*ddf0*/  UIADD3 UR9, UPT, UPT, UR9, -0x1, URZ ;  /* 0xffffffff09097890 */ /* 0x000fc8000fffe0ff */
        /* <DEDUP_REMOVED lines=8> */
[----:B----4-:R-:W-:Y:S01]  /*de80*/  IADD3 R15, P0, PT, R28, UR4, RZ ;  /* 0x000000041c0f7c10 */ /* 0x010fe2000ff1e0ff */
[----:B------:R-:W2:Y:S03]  /*de90*/  LDCU.64 UR14, c[0x0][0x3b0] ;  /* 0x00007600ff0e77ac */ /* 0x000ea60008000a00 */
[----:B------:R-:W-:Y:S01]  /*dea0*/  IADD3.X R0, PT, PT, RZ, R5, RZ, P0, !PT ;  /* 0x00000005ff007210 */ /* 0x000fe200007fe4ff */
[----:B------:R-:W-:-:S03]  /*deb0*/  IMAD.SHL.U32 R11, R15, 0x4, RZ ;  /* 0x000000040f0b7824 */ /* 0x000fc600078e00ff */
[----:B------:R-:W-:Y:S02]  /*dec0*/  SHF.L.U64.HI R15, R15, 0x2, R0 ;  /* 0x000000020f0f7819 */ /* 0x000fe40000010200 */
[----:B-1----:R-:W-:-:S04]  /*ded0*/  IADD3 R8, P0, PT, R11, UR12, RZ ;  /* 0x0000000c0b087c10 */ /* 0x002fc8000ff1e0ff */
[----:B------:R-:W-:-:S05]  /*dee0*/  IADD3.X R9, PT, PT, R15, UR13, RZ, P0, !PT ;  /* 0x0000000d0f097c10 */ /* 0x000fca00087fe4ff */
[----:B0-----:R-:W3:Y:S01]  /*def0*/  LDG.E R3, desc[UR10][R8.64+-0x4] ;  /* 0xfffffc0a08037981 */ /* 0x001ee2000c1e1900 */
[----:B------:R-:W-:-:S06]  /*df00*/  UIADD3 UR8, UPT, UPT, UR4, 0x1, URZ ;  /* 0x0000000104087890 */ /* 0x000fcc000fffe0ff */
[----:B------:R-:W-:-:S04]  /*df10*/  IADD3 R17, P0, PT, R28, UR8, RZ ;  /* 0x000000081c117c10 */ /* 0x000fc8000ff1e0ff */
[----:B------:R-:W-:Y:S01]  /*df20*/  SHF.L.U32 R0, R17, 0x2, RZ ;  /* 0x0000000211007819 */ /* 0x000fe200000006ff */
[----:B------:R-:W-:-:S03]  /*df30*/  IMAD.X R10, RZ, RZ, R5, P0 ;  /* 0x000000ffff0a7224 */ /* 0x000fc600000e0605 */
[----:B------:R-:W-:Y:S02]  /*df40*/  IADD3 R14, P1, PT, R0, UR12, RZ ;  /* 0x0000000c000e7c10 */ /* 0x000fe4000ff3e0ff */
[----:B------:R-:W-:Y:S02]  /*df50*/  SHF.L.U64.HI R17, R17, 0x2, R10 ;  /* 0x0000000211117819 */ /* 0x000fe4000001020a */
[----:B--2---:R-:W-:-:S04]  /*df60*/  IADD3 R10, P0, PT, R11, UR14, RZ ;  /* 0x0000000e0b0a7c10 */ /* 0x004fc8000ff1e0ff */
[----:B------:R-:W-:Y:S02]  /*df70*/  IADD3.X R11, PT, PT, R15, UR15, RZ, P0, !PT ;  /* 0x0000000f0f0b7c10 */ /* 0x000fe400087fe4ff */
[----:B------:R-:W-:-:S03]  /*df80*/  IADD3.X R15, PT, PT, R17, UR13, RZ, P1, !PT ;  /* 0x0000000d110f7c10 */ /* 0x000fc60008ffe4ff */
[----:B---3--:R0:W-:Y:S04]  /*df90*/  STG.E desc[UR10][R10.64+-0x4], R3 ;  /* 0xfffffc030a007986 */ /* 0x0081e8000c10190a */
[----:B------:R-:W2:Y:S01]  /*dfa0*/  LDG.E R19, desc[UR10][R14.64+-0x4] ;  /* 0xfffffc0a0e137981 */ /* 0x000ea2000c1e1900 */
[----:B------:R-:W-:-:S06]  /*dfb0*/  UIADD3 UR8, UPT, UPT, UR4, 0x2, URZ ;  /* 0x0000000204087890 */ /* 0x000fcc000fffe0ff */
[----:B------:R-:W-:-:S05]  /*dfc0*/  IADD3 R20, P0, PT, R28, UR8, RZ ;  /* 0x000000081c147c10 */ /* 0x000fca000ff1e0ff */
[----:B------:R-:W-:Y:S01]  /*dfd0*/  IMAD.X R9, RZ, RZ, R5, P0 ;  /* 0x000000ffff097224 */ /* 0x000fe200000e0605 */
[----:B------:R-:W-:Y:S01]  /*dfe0*/  IADD3 R8, P0, PT, R0, UR14, RZ ;  /* 0x0000000e00087c10 */ /* 0x000fe2000ff1e0ff */
[----:B------:R-:W-:-:S03]  /*dff0*/  IMAD.SHL.U32 R18, R20, 0x4, RZ ;  /* 0x0000000414127824 */ /* 0x000fc600078e00ff */
[----:B------:R-:W-:Y:S02]  /*e000*/  SHF.L.U64.HI R20, R20, 0x2, R9 ;  /* 0x0000000214147819 */ /* 0x000fe40000010209 */
[----:B------:R-:W-:Y:S02]  /*e010*/  IADD3 R16, P1, PT, R18, UR12, RZ ;  /* 0x0000000c12107c10 */ /* 0x000fe4000ff3e0ff */
[----:B------:R-:W-:Y:S02]  /*e020*/  IADD3.X R9, PT, PT, R17, UR15, RZ, P0, !PT ;  /* 0x0000000f11097c10 */ /* 0x000fe400087fe4ff */
[----:B------:R-:W-:-:S03]  /*e030*/  IADD3.X R17, PT, PT, R20, UR13, RZ, P1, !PT ;  /* 0x0000000d14117c10 */ /* 0x000fc60008ffe4ff */
[----:B--2---:R1:W-:Y:S04]  /*e040*/  STG.E desc[UR10][R8.64+-0x4], R19 ;  /* 0xfffffc1308007986 */ /* 0x0043e8000c10190a */
[----:B0-----:R-:W2:Y:S01]  /*e050*/  LDG.E R3, desc[UR10][R16.64+-0x4] ;  /* 0xfffffc0a10037981 */ /* 0x001ea2000c1e1900 */
[----:B------:R-:W-:-:S06]  /*e060*/  UIADD3 UR8, UPT, UPT, UR4, 0x3, URZ ;  /* 0x0000000304087890 */ /* 0x000fcc000fffe0ff */
[----:B------:R-:W-:-:S04]  /*e070*/  IADD3 R21, P0, PT, R28, UR8, RZ ;  /* 0x000000081c157c10 */ /* 0x000fc8000ff1e0ff */
[----:B------:R-:W-:Y:S01]  /*e080*/  IADD3.X R10, PT, PT, RZ, R5, RZ, P0, !PT ;  /* 0x00000005ff0a7210 */ /* 0x000fe200007fe4ff */
[----:B------:R-:W-:-:S03]  /*e090*/  IMAD.SHL.U32 R0, R21, 0x4, RZ ;  /* 0x0000000415007824 */ /* 0x000fc600078e00ff */
[----:B------:R-:W-:Y:S02]  /*e0a0*/  SHF.L.U64.HI R21, R21, 0x2, R10 ;  /* 0x0000000215157819 */ /* 0x000fe4000001020a */
[----:B------:R-:W-:Y:S02]  /*e0b0*/  IADD3 R10, P0, PT, R18, UR14, RZ ;  /* 0x0000000e120a7c10 */ /* 0x000fe4000ff1e0ff */
[----:B------:R-:W-:Y:S02]  /*e0c0*/  IADD3 R14, P1, PT, R0, UR12, RZ ;  /* 0x0000000c000e7c10 */ /* 0x000fe4000ff3e0ff */
[----:B------:R-:W-:Y:S02]  /*e0d0*/  IADD3.X R11, PT, PT, R20, UR15, RZ, P0, !PT ;  /* 0x0000000f140b7c10 */ /* 0x000fe400087fe4ff */
[----:B------:R-:W-:-:S03]  /*e0e0*/  IADD3.X R15, PT, PT, R21, UR13, RZ, P1, !PT ;  /* 0x0000000d150f7c10 */ /* 0x000fc60008ffe4ff */
[----:B--2---:R0:W-:Y:S04]  /*e0f0*/  STG.E desc[UR10][R10.64+-0x4], R3 ;  /* 0xfffffc030a007986 */ /* 0x0041e8000c10190a */
[----:B-1----:R-:W2:Y:S01]  /*e100*/  LDG.E R19, desc[UR10][R14.64+-0x4] ;  /* 0xfffffc0a0e137981 */ /* 0x002ea2000c1e1900 */
[----:B------:R-:W-:-:S06]  /*e110*/  UIADD3 UR8, UPT, UPT, UR4, 0x4, URZ ;  /* 0x0000000404087890 */ /* 0x000fcc000fffe0ff */
[----:B------:R-:W-:-:S04]  /*e120*/  IADD3 R20, P0, PT, R28, UR8, RZ ;  /* 0x000000081c147c10 */ /* 0x000fc8000ff1e0ff */
[----:B------:R-:W-:Y:S01]  /*e130*/  SHF.L.U32 R18, R20, 0x2, RZ ;  /* 0x0000000214127819 */ /* 0x000fe200000006ff */
[----:B------:R-:W-:Y:S01]  /*e140*/  IMAD.X R9, RZ, RZ, R5, P0 ;  /* 0x000000ffff097224 */ /* 0x000fe200000e0605 */
[----:B------:R-:W-:Y:S02]  /*e150*/  IADD3 R8, P0, PT, R0, UR14, RZ ;  /* 0x0000000e00087c10 */ /* 0x000fe4000ff1e0ff */
[----:B------:R-:W-:Y:S02]  /*e160*/  IADD3 R16, P1, PT, R18, UR12, RZ ;  /* 0x0000000c12107c10 */ /* 0x000fe4000ff3e0ff */
[----:B------:R-:W-:Y:S02]  /*e170*/  SHF.L.U64.HI R20, R20, 0x2, R9 ;  /* 0x0000000214147819 */ /* 0x000fe40000010209 */
[----:B------:R-:W-:Y:S02]  /*e180*/  IADD3.X R9, PT, PT, R21, UR15, RZ, P0, !PT ;  /* 0x0000000f15097c10 */ /* 0x000fe400087fe4ff */
[----:B------:R-:W-:Y:S01]  /*e190*/  IADD3.X R17, PT, PT, R20, UR13, RZ, P1, !PT ;  /* 0x0000000d14117c10 */ /* 0x000fe20008ffe4ff */
[----:B------:R-:W-:-:S02]  /*e1a0*/  UIADD3 UR8, UPT, UPT, UR4, 0x5, URZ ;  /* 0x0000000504087890 */ /* 0x000fc4000fffe0ff */
[----:B--2---:R1:W-:Y:S04]  /*e1b0*/  STG.E desc[UR10][R8.64+-0x4], R19 ;  /* 0xfffffc1308007986 */ /* 0x0043e8000c10190a */
[----:B0-----:R-:W2:Y:S01]  /*e1c0*/  LDG.E R3, desc[UR10][R16.64+-0x4] ;  /* 0xfffffc0a10037981 */ /* 0x001ea2000c1e1900 */
[----:B------:R-:W-:-:S05]  /*e1d0*/  IADD3 R21, P0, PT, R28, UR8, RZ ;  /* 0x000000081c157c10 */ /* 0x000fca000ff1e0ff */
[----:B------:R-:W-:Y:S02]  /*e1e0*/  IMAD.X R10, RZ, RZ, R5, P0 ;  /* 0x000000ffff0a7224 */ /* 0x000fe400000e0605 */
[----:B------:R-:W-:-:S03]  /*e1f0*/  IMAD.SHL.U32 R0, R21, 0x4, RZ ;  /* 0x0000000415007824 */ /* 0x000fc600078e00ff */
[----:B------:R-:W-:Y:S02]  /*e200*/  SHF.L.U64.HI R21, R21, 0x2, R10 ;  /* 0x0000000215157819 */ /* 0x000fe4000001020a */
[----:B------:R-:W-:Y:S02]  /*e210*/  IADD3 R10, P0, PT, R18, UR14, RZ ;  /* 0x0000000e120a7c10 */ /* 0x000fe4000ff1e0ff */
[----:B------:R-:W-:Y:S02]  /*e220*/  IADD3 R14, P1, PT, R0, UR12, RZ ;  /* 0x0000000c000e7c10 */ /* 0x000fe4000ff3e0ff */
[----:B------:R-:W-:Y:S02]  /*e230*/  IADD3.X R11, PT, PT, R20, UR15, RZ, P0, !PT ;  /* 0x0000000f140b7c10 */ /* 0x000fe400087fe4ff */
[----:B------:R-:W-:Y:S01]  /*e240*/  IADD3.X R15, PT, PT, R21, UR13, RZ, P1, !PT ;  /* 0x0000000d150f7c10 */ /* 0x000fe20008ffe4ff */
[----:B------:R-:W-:Y:S02]  /*e250*/  UIADD3 UR8, UPT, UPT, UR4, 0x6, URZ ;  /* 0x0000000604087890 */ /* 0x000fe4000fffe0ff */
[----:B--2---:R0:W-:Y:S04]  /*e260*/  STG.E desc[UR10][R10.64+-0x4], R3 ;  /* 0xfffffc030a007986 */ /* 0x0041e8000c10190a */
[----:B-1----:R-:W2:Y:S01]  /*e270*/  LDG.E R19, desc[UR10][R14.64+-0x4] ;  /* 0xfffffc0a0e137981 */ /* 0x002ea2000c1e1900 */
[----:B------:R-:W-:-:S04]  /*e280*/  IADD3 R20, P0, PT, R28, UR8, RZ ;  /* 0x000000081c147c10 */ /* 0x000fc8000ff1e0ff */
[----:B------:R-:W-:Y:S01]  /*e290*/  IADD3.X R9, PT, PT, RZ, R5, RZ, P0, !PT ;  /* 0x00000005ff097210 */ /* 0x000fe200007fe4ff */
[----:B------:R-:W-:Y:S01]  /*e2a0*/  IMAD.SHL.U32 R18, R20, 0x4, RZ ;  /* 0x0000000414127824 */ /* 0x000fe200078e00ff */
[----:B------:R-:W-:Y:S02]  /*e2b0*/  IADD3 R8, P0, PT, R0, UR14, RZ ;  /* 0x0000000e00087c10 */ /* 0x000fe4000ff1e0ff */
[----:B------:R-:W-:Y:S02]  /*e2c0*/  SHF.L.U64.HI R20, R20, 0x2, R9 ;  /* 0x0000000214147819 */ /* 0x000fe40000010209 */
[----:B------:R-:W-:Y:S02]  /*e2d0*/  IADD3 R16, P1, PT, R18, UR12, RZ ;  /* 0x0000000c12107c10 */ /* 0x000fe4000ff3e0ff */
[----:B------:R-:W-:Y:S02]  /*e2e0*/  IADD3.X R9, PT, PT, R21, UR15, RZ, P0, !PT ;  /* 0x0000000f15097c10 */ /* 0x000fe400087fe4ff */
[----:B------:R-:W-:Y:S01]  /*e2f0*/  IADD3.X R17, PT, PT, R20, UR13, RZ, P1, !PT ;  /* 0x0000000d14117c10 */ /* 0x000fe20008ffe4ff */
[----:B------:R-:W-:-:S02]  /*e300*/  UIADD3 UR8, UPT, UPT, UR4, 0x7, URZ ;  /* 0x0000000704087890 */ /* 0x000fc4000fffe0ff */
[----:B--2---:R1:W-:Y:S04]  /*e310*/  STG.E desc[UR10][R8.64+-0x4], R19 ;  /* 0xfffffc1308007986 */ /* 0x0043e8000c10190a */
[----:B------:R-:W2:Y:S01]  /*e320*/  LDG.E R17, desc[UR10][R16.64+-0x4] ;  /* 0xfffffc0a10117981 */ /* 0x000ea2000c1e1900 */
[----:B0-----:R-:W-:-:S04]  /*e330*/  IADD3 R3, P0, PT, R28, UR8, RZ ;  /* 0x000000081c037c10 */ /* 0x001fc8000ff1e0ff */
[----:B------:R-:W-:Y:S01]  /*e340*/  SHF.L.U32 R0, R3, 0x2, RZ ;  /* 0x0000000203007819 */ /* 0x000fe200000006ff */
[----:B------:R-:W-:-:S03]  /*e350*/  IMAD.X R10, RZ, RZ, R5, P0 ;  /* 0x000000ffff0a7224 */ /* 0x000fc600000e0605 */
[----:B------:R-:W-:Y:S02]  /*e360*/  IADD3 R14, P1, PT, R0, UR12, RZ ;  /* 0x0000000c000e7c10 */ /* 0x000fe4000ff3e0ff */
[----:B------:R-:W-:Y:S02]  /*e370*/  SHF.L.U64.HI R3, R3, 0x2, R10 ;  /* 0x0000000203037819 */ /* 0x000fe4000001020a */
[----:B------:R-:W-:Y:S02]  /*e380*/  IADD3 R10, P0, PT, R18, UR14, RZ ;  /* 0x0000000e120a7c10 */ /* 0x000fe4000ff1e0ff */
[----:B------:R-:W-:Y:S02]  /*e390*/  IADD3.X R15, PT, PT, R3, UR13, RZ, P1, !PT ;  /* 0x0000000d030f7c10 */ /* 0x000fe40008ffe4ff */
[----:B------:R-:W-:-:S05]  /*e3a0*/  IADD3.X R11, PT, PT, R20, UR15, RZ, P0, !PT ;  /* 0x0000000f140b7c10 */ /* 0x000fca00087fe4ff */
[----:B--2---:R2:W-:Y:S04]  /*e3b0*/  STG.E desc[UR10][R10.64+-0x4], R17 ;  /* 0xfffffc110a007986 */ /* 0x0045e8000c10190a */
[----:B------:R-:W3:Y:S01]  /*e3c0*/  LDG.E R15, desc[UR10][R14.64+-0x4] ;  /* 0xfffffc0a0e0f7981 */ /* 0x000ee2000c1e1900 */
[----:B-1----:R-:W-:Y:S01]  /*e3d0*/  IADD3 R8, P0, PT, R0, UR14, RZ ;  /* 0x0000000e00087c10 */ /* 0x002fe2000ff1e0ff */
[----:B------:R-:W-:-:S03]  /*e3e0*/  UIADD3 UR4, UPT, UPT, UR4, 0x8, URZ ;  /* 0x0000000804047890 */ /* 0x000fc6000fffe0ff */
[----:B------:R-:W-:-:S05]  /*e3f0*/  IADD3.X R9, PT, PT, R3, UR15, RZ, P0, !PT ;  /* 0x0000000f03097c10 */ /* 0x000fca00087fe4ff */
[----:B---3--:R2:W-:Y:S04]  /*e400*/  STG.E desc[UR10][R8.64+-0x4], R15 ;  /* 0xfffffc0f08007986 */ /* 0x0085e8000c10190a */
.L_x_197:
[----:B------:R-:W-:Y:S05]  /*e410*/  BRA.U !UP1, `(.L_x_194) ;  /* 0x0000000509607547 */ /* 0x000fea000b800000 */
[----:B------:R-:W-:Y:S01]  /*e420*/  ISETP.GE.U32.AND P0, PT, R2, 0x3, PT ;  /* 0x000000030200780c */ /* 0x000fe20003f06070 */
[----:B------:R-:W-:-:S12]  /*e430*/  ULOP3.LUT UP0, UR8, UR9, 0x3, URZ, 0xc0, !UPT ;  /* 0x0000000309087892 */ /* 0x000fd8000f80c0ff */
[----:B------:R-:W-:Y:S05]  /*e440*/  @!P0 BRA `(.L_x_198) ;  /* 0x0000000000b88947 */ /* 0x000fea0003800000 */
[----:B------:R-:W1:Y:S01]  /*e450*/  LDCU.64 UR12, c[0x0][0x3a8] ;  /* 0x00007500ff0c77ac */ /* 0x000e620008000a00 */
[----:B------:R-:W-:Y:S01]  /*e460*/  IADD3 R0, P0, PT, R28, UR4, RZ ;  /* 0x000000041c007c10 */ /* 0x000fe2000ff1e0ff */
[----:B------:R-:W3:Y:S04]  /*e470*/  LDCU.64 UR14, c[0x0][0x3b0] ;  /* 0x00007600ff0e77ac */ /* 0x000ee80008000a00 */
[----:B0---4-:R-:W-:Y:S02]  /*e480*/  IMAD.X R3, RZ, RZ, R5, P0 ;  /* 0x000000ffff037224 */ /* 0x011fe400000e0605 */
[----:B--2---:R-:W-:-:S03]  /*e490*/  IMAD.SHL.U32 R10, R0, 0x4, RZ ;  /* 0x00000004000a7824 */ /* 0x004fc600078e00ff */
[----:B------:R-:W-:Y:S02]  /*e4a0*/  SHF.L.U64.HI R0, R0, 0x2, R3 ;  /* 0x0000000200007819 */ /* 0x000fe40000010203 */
[----:B-1----:R-:W-:-:S04]  /*e4b0*/  IADD3 R8, P0, PT, R10, UR12, RZ ;  /* 0x0000000c0a087c10 */ /* 0x002fc8000ff1e0ff */
[----:B------:R-:W-:-:S05]  /*e4c0*/  IADD3.X R9, PT, PT, R0, UR13, RZ, P0, !PT ;  /* 0x0000000d00097c10 */ /* 0x000fca00087fe4ff */
[----:B------:R-:W2:Y:S01]  /*e4d0*/  LDG.E R3, desc[UR10][R8.64+-0x4] ;  /* 0xfffffc0a08037981 */ /* 0x000ea2000c1e1900 */
[----:B------:R-:W-:-:S06]  /*e4e0*/  UIADD3 UR9, UPT, UPT, UR4, 0x1, URZ ;  /* 0x0000000104097890 */ /* 0x000fcc000fffe0ff */
[----:B------:R-:W-:-:S04]  /*e4f0*/  IADD3 R11, P0, PT, R28, UR9, RZ ;  /* 0x000000091c0b7c10 */ /* 0x000fc8000ff1e0ff */
[----:B------:R-:W-:Y:S01]  /*e500*/  IADD3.X R14, PT, PT, RZ, R5, RZ, P0, !PT ;  /* 0x00000005ff0e7210 */ /* 0x000fe200007fe4ff */
[C---:B------:R-:W-:Y:S01]  /*e510*/  IMAD.SHL.U32 R16, R11.reuse, 0x4, RZ ;  /* 0x000000040b107824 */ /* 0x040fe200078e00ff */
[----:B---3--:R-:W-:Y:S02]  /*e520*/  IADD3 R10, P0, PT, R10, UR14, RZ ;  /* 0x0000000e0a0a7c10 */ /* 0x008fe4000ff1e0ff */
[----:B------:R-:W-:Y:S02]  /*e530*/  SHF.L.U64.HI R17, R11, 0x2, R14 ;  /* 0x000000020b117819 */ /* 0x000fe4000001020e */
[----:B------:R-:W-:Y:S02]  /*e540*/  IADD3 R14, P1, PT, R16, UR12, RZ ;  /* 0x0000000c100e7c10 */ /* 0x000fe4000ff3e0ff */
[----:B------:R-:W-:Y:S02]  /*e550*/  IADD3.X R11, PT, PT, R0, UR15, RZ, P0, !PT ;  /* 0x0000000f000b7c10 */ /* 0x000fe400087fe4ff */
[----:B------:R-:W-:Y:S01]  /*e560*/  IADD3.X R15, PT, PT, R17, UR13, RZ, P1, !PT ;  /* 0x0000000d110f7c10 */ /* 0x000fe20008ffe4ff */
[----:B------:R-:W-:-:S02]  /*e570*/  UIADD3 UR9, UPT, UPT, UR4, 0x2, URZ ;  /* 0x0000000204097890 */ /* 0x000fc4000fffe0ff */
[----:B--2---:R0:W-:Y:S04]  /*e580*/  STG.E desc[UR10][R10.64+-0x4], R3 ;  /* 0xfffffc030a007986 */ /* 0x0041e8000c10190a */
[----:B------:R-:W2:Y:S01]  /*e590*/  LDG.E R19, desc[UR10][R14.64+-0x4] ;  /* 0xfffffc0a0e137981 */ /* 0x000ea2000c1e1900 */
        /* <DEDUP_REMOVED lines=10> */
[----:B------:R-:W2:Y:S01]  /*e640*/  LDG.E R17, desc[UR10][R16.64+-0x4] ;  /* 0xfffffc0a10117981 */ /* 0x000ea2000c1e1900 */
[----:B0-----:R-:W-:-:S05]  /*e650*/  IADD3 R3, P0, PT, R28, UR9, RZ ;  /* 0x000000091c037c10 */ /* 0x001fca000ff1e0ff */
[----:B------:R-:W-:Y:S02]  /*e660*/  IMAD.X R10, RZ, RZ, R5, P0 ;  /* 0x000000ffff0a7224 */ /* 0x000fe400000e0605 */
[----:B------:R-:W-:-:S03]  /*e670*/  IMAD.SHL.U32 R20, R3, 0x4, RZ ;  /* 0x0000000403147824 */ /* 0x000fc600078e00ff */
[----:B------:R-:W-:Y:S02]  /*e680*/  SHF.L.U64.HI R3, R3, 0x2, R10 ;  /* 0x0000000203037819 */ /* 0x000fe4000001020a */
[----:B------:R-:W-:Y:S02]  /*e690*/  IADD3 R10, P0, PT, R18, UR14, RZ ;  /* 0x0000000e120a7c10 */ /* 0x000fe4000ff1e0ff */
[----:B------:R-:W-:Y:S02]  /*e6a0*/  IADD3 R14, P1, PT, R20, UR12, RZ ;  /* 0x0000000c140e7c10 */ /* 0x000fe4000ff3e0ff */
[----:B------:R-:W-:Y:S02]  /*e6b0*/  IADD3.X R11, PT, PT, R0, UR15, RZ, P0, !PT ;  /* 0x0000000f000b7c10 */ /* 0x000fe400087fe4ff */
[----:B------:R-:W-:-:S03]  /*e6c0*/  IADD3.X R15, PT, PT, R3, UR13, RZ, P1, !PT ;  /* 0x0000000d030f7c10 */ /* 0x000fc60008ffe4ff */
[----:B--2---:R3:W-:Y:S04]  /*e6d0*/  STG.E desc[UR10][R10.64+-0x4], R17 ;  /* 0xfffffc110a007986 */ /* 0x0047e8000c10190a */
[----:B------:R-:W2:Y:S01]  /*e6e0*/  LDG.E R15, desc[UR10][R14.64+-0x4] ;  /* 0xfffffc0a0e0f7981 */ /* 0x000ea2000c1e1900 */
[----:B-1----:R-:W-:Y:S01]  /*e6f0*/  IADD3 R8, P0, PT, R20, UR14, RZ ;  /* 0x0000000e14087c10 */ /* 0x002fe2000ff1e0ff */
[----:B------:R-:W-:-:S03]  /*e700*/  UIADD3 UR4, UPT, UPT, UR4, 0x4, URZ ;  /* 0x0000000404047890 */ /* 0x000fc6000fffe0ff */
[----:B------:R-:W-:-:S05]  /*e710*/  IADD3.X R9, PT, PT, R3, UR15, RZ, P0, !PT ;  /* 0x0000000f03097c10 */ /* 0x000fca00087fe4ff */
[----:B--2---:R3:W-:Y:S04]  /*e720*/  STG.E desc[UR10][R8.64+-0x4], R15 ;  /* 0xfffffc0f08007986 */ /* 0x0047e8000c10190a */
.L_x_198:
[----:B------:R-:W-:Y:S05]  /*e730*/  BRA.U !UP0, `(.L_x_194) ;  /* 0x0000000108987547 */ /* 0x000fea000b800000 */
[----:B------:R-:W1:Y:S01]  /*e740*/  LDCU.64 UR12, c[0x0][0x3a8] ;  /* 0x00007500ff0c77ac */ /* 0x000e620008000a00 */
[----:B------:R-:W-:Y:S01]  /*e750*/  IADD3 R0, P0, PT, R28, UR4, RZ ;  /* 0x000000041c007c10 */ /* 0x000fe2000ff1e0ff */
[----:B------:R-:W5:Y:S03]  /*e760*/  LDCU.64 UR14, c[0x0][0x3b0] ;  /* 0x00007600ff0e77ac */ /* 0x000f660008000a00 */
[----:B0---4-:R-:W-:Y:S01]  /*e770*/  IADD3.X R3, PT, PT, RZ, R5, RZ, P0, !PT ;  /* 0x00000005ff037210 */ /* 0x011fe200007fe4ff */
[----:B--23--:R-:W-:-:S03]  /*e780*/  IMAD.SHL.U32 R10, R0, 0x4, RZ ;  /* 0x00000004000a7824 */ /* 0x00cfc600078e00ff */
[----:B------:R-:W-:Y:S02]  /*e790*/  SHF.L.U64.HI R0, R0, 0x2, R3 ;  /* 0x0000000200007819 */ /* 0x000fe40000010203 */
[----:B-1----:R-:W-:-:S04]  /*e7a0*/  IADD3 R8, P0, PT, R10, UR12, RZ ;  /* 0x0000000c0a087c10 */ /* 0x002fc8000ff1e0ff */
[----:B------:R-:W-:-:S06]  /*e7b0*/  IADD3.X R9, PT, PT, R0, UR13, RZ, P0, !PT ;  /* 0x0000000d00097c10 */ /* 0x000fcc00087fe4ff */
[----:B------:R-:W2:Y:S01]  /*e7c0*/  LDG.E R9, desc[UR10][R8.64+-0x4] ;  /* 0xfffffc0a08097981 */ /* 0x000ea2000c1e1900 */
[----:B-----5:R-:W-:Y:S01]  /*e7d0*/  IADD3 R10, P0, PT, R10, UR14, RZ ;  /* 0x0000000e0a0a7c10 */ /* 0x020fe2000ff1e0ff */
[----:B------:R-:W-:-:S03]  /*e7e0*/  UISETP.NE.AND UP0, UPT, UR8, 0x1, UPT ;  /* 0x000000010800788c */ /* 0x000fc6000bf05270 */
[----:B------:R-:W-:-:S05]  /*e7f0*/  IADD3.X R11, PT, PT, R0, UR15, RZ, P0, !PT ;  /* 0x0000000f000b7c10 */ /* 0x000fca00087fe4ff */
[----:B--2---:R1:W-:Y:S01]  /*e800*/  STG.E desc[UR10][R10.64+-0x4], R9 ;  /* 0xfffffc090a007986 */ /* 0x0043e2000c10190a */
[----:B------:R-:W-:Y:S05]  /*e810*/  BRA.U !UP0, `(.L_x_194) ;  /* 0x0000000108607547 */ /* 0x000fea000b800000 */
[----:B------:R-:W-:-:S06]  /*e820*/  UIADD3 UR9, UPT, UPT, UR4, 0x1, URZ ;  /* 0x0000000104097890 */ /* 0x000fcc000fffe0ff */
[----:B------:R-:W-:-:S04]  /*e830*/  IADD3 R0, P0, PT, R28, UR9, RZ ;  /* 0x000000091c007c10 */ /* 0x000fc8000ff1e0ff */
[----:B-1----:R-:W-:Y:S01]  /*e840*/  SHF.L.U32 R10, R0, 0x2, RZ ;  /* 0x00000002000a7819 */ /* 0x002fe200000006ff */
[----:B------:R-:W-:-:S03]  /*e850*/  IMAD.X R3, RZ, RZ, R5, P0 ;  /* 0x000000ffff037224 */ /* 0x000fc600000e0605 */
[----:B------:R-:W-:Y:S02]  /*e860*/  IADD3 R8, P0, PT, R10, UR12, RZ ;  /* 0x0000000c0a087c10 */ /* 0x000fe4000ff1e0ff */
[----:B------:R-:W-:-:S04]  /*e870*/  SHF.L.U64.HI R0, R0, 0x2, R3 ;  /* 0x0000000200007819 */ /* 0x000fc80000010203 */
[----:B------:R-:W-:-:S06]  /*e880*/  IADD3.X R9, PT, PT, R0, UR13, RZ, P0, !PT ;  /* 0x0000000d00097c10 */ /* 0x000fcc00087fe4ff */
[----:B------:R-:W2:Y:S01]  /*e890*/  LDG.E R9, desc[UR10][R8.64+-0x4] ;  /* 0xfffffc0a08097981 */ /* 0x000ea2000c1e1900 */
[----:B------:R-:W-:Y:S01]  /*e8a0*/  IADD3 R10, P0, PT, R10, UR14, RZ ;  /* 0x0000000e0a0a7c10 */ /* 0x000fe2000ff1e0ff */
[----:B------:R-:W-:-:S03]  /*e8b0*/  UISETP.NE.AND UP0, UPT, UR8, 0x2, UPT ;  /* 0x000000020800788c */ /* 0x000fc6000bf05270 */
[----:B------:R-:W-:-:S05]  /*e8c0*/  IADD3.X R11, PT, PT, R0, UR15, RZ, P0, !PT ;  /* 0x0000000f000b7c10 */ /* 0x000fca00087fe4ff */
[----:B--2---:R0:W-:Y:S01]  /*e8d0*/  STG.E desc[UR10][R10.64+-0x4], R9 ;  /* 0xfffffc090a007986 */ /* 0x0041e2000c10190a */
[----:B------:R-:W-:Y:S05]  /*e8e0*/  BRA.U !UP0, `(.L_x_194) ;  /* 0x00000001082c7547 */ /* 0x000fea000b800000 */
[----:B------:R-:W-:-:S06]  /*e8f0*/  UIADD3 UR4, UPT, UPT, UR4, 0x2, URZ ;  /* 0x0000000204047890 */ /* 0x000fcc000fffe0ff */
[----:B------:R-:W-:-:S05]  /*e900*/  IADD3 R0, P0, PT, R28, UR4, RZ ;  /* 0x000000041c007c10 */ /* 0x000fca000ff1e0ff */
[----:B------:R-:W-:Y:S02]  /*e910*/  IMAD.X R3, RZ, RZ, R5, P0 ;  /* 0x000000ffff037224 */ /* 0x000fe400000e0605 */
[----:B0-----:R-:W-:-:S03]  /*e920*/  IMAD.SHL.U32 R10, R0, 0x4, RZ ;  /* 0x00000004000a7824 */ /* 0x001fc600078e00ff */
[----:B------:R-:W-:Y:S02]  /*e930*/  SHF.L.U64.HI R0, R0, 0x2, R3 ;  /* 0x0000000200007819 */ /* 0x000fe40000010203 */
[----:B------:R-:W-:-:S04]  /*e940*/  IADD3 R8, P0, PT, R10, UR12, RZ ;  /* 0x0000000c0a087c10 */ /* 0x000fc8000ff1e0ff */
[----:B------:R-:W-:-:S06]  /*e950*/  IADD3.X R9, PT, PT, R0, UR13, RZ, P0, !PT ;  /* 0x0000000d00097c10 */ /* 0x000fcc00087fe4ff */
[----:B------:R-:W2:Y:S01]  /*e960*/  LDG.E R9, desc[UR10][R8.64+-0x4] ;  /* 0xfffffc0a08097981 */ /* 0x000ea2000c1e1900 */
[----:B------:R-:W-:-:S04]  /*e970*/  IADD3 R10, P0, PT, R10, UR14, RZ ;  /* 0x0000000e0a0a7c10 */ /* 0x000fc8000ff1e0ff */
[----:B------:R-:W-:-:S05]  /*e980*/  IADD3.X R11, PT, PT, R0, UR15, RZ, P0, !PT ;  /* 0x0000000f000b7c10 */ /* 0x000fca00087fe4ff */
[----:B--2---:R0:W-:Y:S04]  /*e990*/  STG.E desc[UR10][R10.64+-0x4], R9 ;  /* 0xfffffc090a007986 */ /* 0x0041e8000c10190a */
.L_x_194:
[----:B------:R-:W5:Y:S02]  /*e9a0*/  LDCU UR4, c[0x0][0x514] ;  /* 0x0000a280ff0477ac */ /* 0x000f640008000800 */
[----:B-----5:R-:W-:-:S04]  /*e9b0*/  MOV R0, UR4 ;  /* 0x0000000400007c02 */ /* 0x020fc80008000f00 */
[----:B------:R-:W-:-:S13]  /*e9c0*/  ISETP.NE.AND P0, PT, R0, RZ, PT ;  /* 0x000000ff0000720c */ /* 0x000fda0003f05270 */
[----:B------:R-:W-:Y:S05]  /*e9d0*/  @!P0 BRA `(.L_x_199) ;  /* 0x0000000c00a48947 */ /* 0x000fea0003800000 */
[----:B0---4-:R-:W-:-:S05]  /*e9e0*/  VIADD R3, R0, 0xffffffff ;  /* 0xffffffff00037836 */ /* 0x011fca0000000000 */
[----:B------:R-:W-:Y:S01]  /*e9f0*/  ISETP.GE.U32.AND P0, PT, R3, 0x7, PT ;  /* 0x000000070300780c */ /* 0x000fe20003f06070 */
[----:B------:R-:W-:-:S12]  /*ea00*/  IMAD.MOV.U32 R3, RZ, RZ, RZ ;  /* 0x000000ffff037224 */ /* 0x000fd800078e00ff */
[----:B------:R-:W-:Y:S05]  /*ea10*/  @!P0 BRA `(.L_x_200) ;  /* 0x0000000400c88947 */ /* 0x000fea0003800000 */
[----:B------:R-:W0:Y:S01]  /*ea20*/  LDCU.64 UR12, c[0x0][0x398] ;  /* 0x00007300ff0c77ac */ /* 0x000e220008000a00 */
[----:B------:R-:W4:Y:S01]  /*ea30*/  LDCU.64 UR8, c[0x0][0x3a0] ;  /* 0x00007400ff0877ac */ /* 0x000f220008000a00 */
[----:B------:R-:W-:-:S05]  /*ea40*/  UMOV UR4, URZ ;  /* 0x000000ff00047c82 */ /* 0x000fca0008000000 */
.L_x_201:
[----:B0-23--:R-:W-:Y:S01]  /*ea50*/  IADD3 R8, P0, PT, R12, UR4, RZ ;  /* 0x000000040c087c10 */ /* 0x00dfe2000ff1e0ff */
[----:B-1----:R-:W-:Y:S01]  /*ea60*/  IMAD R9, R0, UR4, RZ ;  /* 0x0000000400097c24 */ /* 0x002fe2000f8e02ff */
[----:B------:R-:W2:Y:S02]  /*ea70*/  LDG.E R19, desc[UR10][R52.64] ;  /* 0x0000000a34137981 */ /* 0x000ea4000c1e1900 */
[----:B------:R-:W-:Y:S02]  /*ea80*/  IADD3.X R3, PT, PT, RZ, R4, RZ, P0, !PT ;  /* 0x00000004ff037210 */ /* 0x000fe400007fe4ff */
[----:B------:R-:W-:-:S05]  /*ea90*/  IADD3 R15, P0, PT, R9, R8, RZ ;  /* 0x00000008090f7210 */ /* 0x000fca0007f1e0ff */
[----:B------:R-:W-:Y:S02]  /*eaa0*/  IMAD.X R10, RZ, RZ, R3, P0 ;  /* 0x000000ffff0a7224 */ /* 0x000fe400000e0603 */
[----:B------:R-:W-:-:S03]  /*eab0*/  IMAD.SHL.U32 R14, R15, 0x4, RZ ;  /* 0x000000040f0e7824 */ /* 0x000fc600078e00ff */
[----:B------:R-:W-:Y:S02]  /*eac0*/  SHF.L.U64.HI R15, R15, 0x2, R10 ;  /* 0x000000020f0f7819 */ /* 0x000fe4000001020a */
[----:B----4-:R-:W-:-:S04]  /*ead0*/  IADD3 R10, P0, PT, R14, UR8, RZ ;  /* 0x000000080e0a7c10 */ /* 0x010fc8000ff1e0ff */
[----:B------:R-:W-:-:S05]  /*eae0*/  IADD3.X R11, PT, PT, R15, UR9, RZ, P0, !PT ;  /* 0x000000090f0b7c10 */ /* 0x000fca00087fe4ff */
[----:B------:R-:W2:Y:S01]  /*eaf0*/  LDG.E R10, desc[UR10][R10.64] ;  /* 0x0000000a0a0a7981 */ /* 0x000ea2000c1e1900 */
[----:B------:R-:W-:-:S04]  /*eb00*/  IADD3 R21, PT, PT, R9, R0, RZ ;  /* 0x0000000009157210 */ /* 0x000fc80007ffe0ff */
[----:B------:R-:W-:-:S05]  /*eb10*/  IADD3 R20, P0, PT, R21, R8, RZ ;  /* 0x0000000815147210 */ /* 0x000fca0007f1e0ff */
[----:B------:R-:W-:Y:S02]  /*eb20*/  IMAD.X R9, RZ, RZ, R3, P0 ;  /* 0x000000ffff097224 */ /* 0x000fe400000e0603 */
[----:B------:R-:W-:Y:S01]  /*eb30*/  IMAD.SHL.U32 R18, R20, 0x4, RZ ;  /* 0x0000000414127824 */ /* 0x000fe200078e00ff */
[----:B0-----:R-:W-:Y:S02]  /*eb40*/  IADD3 R14, P0, PT, R14, UR12, RZ ;  /* 0x0000000c0e0e7c10 */ /* 0x001fe4000ff1e0ff */
[----:B------:R-:W-:Y:S02]  /*eb50*/  SHF.L.U64.HI R20, R20, 0x2, R9 ;  /* 0x0000000214147819 */ /* 0x000fe40000010209 */
[----:B------:R-:W-:Y:S02]  /*eb60*/  IADD3 R16, P1, PT, R18, UR8, RZ ;  /* 0x0000000812107c10 */ /* 0x000fe4000ff3e0ff */
[----:B------:R-:W-:Y:S02]  /*eb70*/  IADD3.X R15, PT, PT, R15, UR13, RZ, P0, !PT ;  /* 0x0000000d0f0f7c10 */ /* 0x000fe400087fe4ff */
[----:B------:R-:W-:Y:S01]  /*eb80*/  IADD3.X R17, PT, PT, R20, UR9, RZ, P1, !PT ;  /* 0x0000000914117c10 */ /* 0x000fe20008ffe4ff */
[----:B--2---:R-:W-:-:S05]  /*eb90*/  FADD R9, R10, R19 ;  /* 0x000000130a097221 */ /* 0x004fca0000000000 */
[----:B------:R0:W-:Y:S04]  /*eba0*/  STG.E desc[UR10][R14.64], R9 ;  /* 0x000000090e007986 */ /* 0x0001e8000c10190a */
[----:B------:R-:W2:Y:S04]  /*ebb0*/  LDG.E R16, desc[UR10][R16.64+0x4] ;  /* 0x0000040a10107981 */ /* 0x000ea8000c1e1900 */
[----:B------:R-:W2:Y:S01]  /*ebc0*/  LDG.E R23, desc[UR10][R52.64] ;  /* 0x0000000a34177981 */ /* 0x000ea2000c1e1900 */
[----:B------:R-:W-:-:S04]  /*ebd0*/  IADD3 R21, PT, PT, R21, R0, RZ ;  /* 0x0000000015157210 */ /* 0x000fc80007ffe0ff */
[----:B------:R-:W-:-:S05]  /*ebe0*/  IADD3 R26, P0, PT, R21, R8, RZ ;  /* 0x00000008151a7210 */ /* 0x000fca0007f1e0ff */
[----:B------:R-:W-:Y:S02]  /*ebf0*/  IMAD.X R11, RZ, RZ, R3, P0 ;  /* 0x000000ffff0b7224 */ /* 0x000fe400000e0603 */
[----:B------:R-:W-:Y:S01]  /*ec00*/  IMAD.SHL.U32 R22, R26, 0x4, RZ ;  /* 0x000000041a167824 */ /* 0x000fe200078e00ff */
[----:B------:R-:W-:Y:S02]  /*ec10*/  IADD3 R10, P0, PT, R18, UR12, RZ ;  /* 0x0000000c120a7c10 */ /* 0x000fe4000ff1e0ff */
[----:B------:R-:W-:Y:S02]  /*ec20*/  SHF.L.U64.HI R26, R26, 0x2, R11 ;  /* 0x000000021a1a7819 */ /* 0x000fe4000001020b */
[----:B------:R-:W-:Y:S02]  /*ec30*/  IADD3 R18, P1, PT, R22, UR8, RZ ;  /* 0x0000000816127c10 */ /* 0x000fe4000ff3e0ff */
[----:B------:R-:W-:Y:S02]  /*ec40*/  IADD3.X R11, PT, PT, R20, UR13, RZ, P0, !PT ;  /* 0x0000000d140b7c10 */ /* 0x000fe400087fe4ff */
[----:B------:R-:W-:Y:S01]  /*ec50*/  IADD3.X R19, PT, PT, R26, UR9, RZ, P1, !PT ;  /* 0x000000091a137c10 */ /* 0x000fe20008ffe4ff */
[----:B--2---:R-:W-:-:S05]  /*ec60*/  FADD R23, R16, R23 ;  /* 0x0000001710177221 */ /* 0x004fca0000000000 */
[----:B------:R1:W-:Y:S04]  /*ec70*/  STG.E desc[UR10][R10.64+0x4], R23 ;  /* 0x000004170a007986 */ /* 0x0003e8000c10190a */
[----:B------:R-:W2:Y:S04]  /*ec80*/  LDG.E R18, desc[UR10][R18.64+0x8] ;  /* 0x0000080a12127981 */ /* 0x000ea8000c1e1900 */
[----:B0-----:R-:W2:Y:S01]  /*ec90*/  LDG.E R9, desc[UR10][R52.64] ;  /* 0x0000000a34097981 */ /* 0x001ea2000c1e1900 */
[----:B------:R-:W-:-:S04]  /*eca0*/  IADD3 R21, PT, PT, R21, R0, RZ ;  /* 0x0000000015157210 */ /* 0x000fc80007ffe0ff */
[----:B------:R-:W-:-:S05]  /*ecb0*/  IADD3 R27, P0, PT, R21, R8, RZ ;  /* 0x00000008151b7210 */ /* 0x000fca0007f1e0ff */
[----:B------:R-:W-:Y:S02]  /*ecc0*/  IMAD.X R14, RZ, RZ, R3, P0 ;  /* 0x000000ffff0e7224 */ /* 0x000fe400000e0603 */
[----:B------:R-:W-:-:S03]  /*ecd0*/  IMAD.SHL.U32 R20, R27, 0x4, RZ ;  /* 0x000000041b147824 */ /* 0x000fc600078e00ff */
[----:B------:R-:W-:Y:S02]  /*ece0*/  SHF.L.U64.HI R27, R27, 0x2, R14 ;  /* 0x000000021b1b7819 */ /* 0x000fe4000001020e */
[----:B------:R-:W-:Y:S02]  /*ecf0*/  IADD3 R14, P0, PT, R22, UR12, RZ ;  /* 0x0000000c160e7c10 */ /* 0x000fe4000ff1e0ff */
[----:B------:R-:W-:Y:S02]  /*ed00*/  IADD3 R16, P1, PT, R20, UR8, RZ ;  /* 0x0000000814107c10 */ /* 0x000fe4000ff3e0ff */
[----:B------:R-:W-:Y:S02]  /*ed10*/  IADD3.X R15, PT, PT, R26, UR13, RZ, P0, !PT ;  /* 0x0000000d1a0f7c10 */ /* 0x000fe400087fe4ff */
[----:B------:R-:W-:Y:S01]  /*ed20*/  IADD3.X R17, PT, PT, R27, UR9, RZ, P1, !PT ;  /* 0x000000091b117c10 */ /* 0x000fe20008ffe4ff */
[----:B--2---:R-:W-:-:S05]  /*ed30*/  FADD R9, R18, R9 ;  /* 0x0000000912097221 */ /* 0x004fca0000000000 */
[----:B------:R0:W-:Y:S04]  /*ed40*/  STG.E desc[UR10][R14.64+0x8], R9 ;  /* 0x000008090e007986 */ /* 0x0001e8000c10190a */
[----:B------:R-:W2:Y:S04]  /*ed50*/  LDG.E R16, desc[UR10][R16.64+0xc] ;  /* 0x00000c0a10107981 */ /* 0x000ea8000c1e1900 */
[----:B-1----:R-:W2:Y:S01]  /*ed60*/  LDG.E R23, desc[UR10][R52.64] ;  /* 0x0000000a34177981 */ /* 0x002ea2000c1e1900 */
        /* <DEDUP_REMOVED lines=42> */
[C---:B------:R-:W-:Y:S01]  /*f010*/  IMAD.SHL.U32 R16, R21.reuse, 0x4, RZ ;  /* 0x0000000415107824 */ /* 0x040fe200078e00ff */
[----:B------:R-:W-:Y:S02]  /*f020*/  IADD3 R8, P0, PT, R22, UR12, RZ ;  /* 0x0000000c16087c10 */ /* 0x000fe4000ff1e0ff */
[----:B------:R-:W-:Y:S02]  /*f030*/  SHF.L.U64.HI R20, R21, 0x2, R20 ;  /* 0x0000000215147819 */ /* 0x000fe40000010214 */
[----:B0-----:R-:W-:Y:S02]  /*f040*/  IADD3 R14, P1, PT, R16, UR8, RZ ;  /* 0x00000008100e7c10 */ /* 0x001fe4000ff3e0ff */
[----:B------:R-:W-:Y:S02]  /*f050*/  IADD3.X R9, PT, PT, R26, UR13, RZ, P0, !PT ;  /* 0x0000000d1a097c10 */ /* 0x000fe400087fe4ff */
[----:B------:R-:W-:Y:S01]  /*f060*/  IADD3.X R15, PT, PT, R20, UR9, RZ, P1, !PT ;  /* 0x00000009140f7c10 */ /* 0x000fe20008ffe4ff */
[----:B--2---:R-:W-:-:S05]  /*f070*/  FADD R17, R18, R17 ;  /* 0x0000001112117221 */ /* 0x004fca0000000000 */
[----:B------:R0:W-:Y:S04]  /*f080*/  STG.E desc[UR10][R8.64+0x18], R17 ;  /* 0x0000181108007986 */ /* 0x0001e8000c10190a */
[----:B------:R-:W2:Y:S04]  /*f090*/  LDG.E R14, desc[UR10][R14.64+0x1c] ;  /* 0x00001c0a0e0e7981 */ /* 0x000ea8000c1e1900 */
[----:B------:R-:W2:Y:S01]  /*f0a0*/  LDG.E R3, desc[UR10][R52.64] ;  /* 0x0000000a34037981 */ /* 0x000ea2000c1e1900 */
[----:B-1----:R-:W-:-:S04]  /*f0b0*/  IADD3 R10, P0, PT, R16, UR12, RZ ;  /* 0x0000000c100a7c10 */ /* 0x002fc8000ff1e0ff */
[----:B------:R-:W-:Y:S01]  /*f0c0*/  IADD3.X R11, PT, PT, R20, UR13, RZ, P0, !PT ;  /* 0x0000000d140b7c10 */ /* 0x000fe200087fe4ff */
[----:B------:R-:W-:Y:S01]  /*f0d0*/  UIADD3 UR4, UPT, UPT, UR4, 0x8, URZ ;  /* 0x0000000804047890 */ /* 0x000fe2000fffe0ff */
[----:B------:R-:W-:-:S05]  /*f0e0*/  LOP3.LUT R16, R0, 0xfffffff8, RZ, 0xc0, !PT ;  /* 0xfffffff800107812 */ /* 0x000fca00078ec0ff */
[----:B------:R-:W-:Y:S01]  /*f0f0*/  ISETP.NE.AND P0, PT, R16, UR4, PT ;  /* 0x0000000410007c0c */ /* 0x000fe2000bf05270 */
[----:B--2---:R-:W-:-:S05]  /*f100*/  FADD R3, R14, R3 ;  /* 0x000000030e037221 */ /* 0x004fca0000000000 */
[----:B------:R0:W-:Y:S07]  /*f110*/  STG.E desc[UR10][R10.64+0x1c], R3 ;  /* 0x00001c030a007986 */ /* 0x0001ee000c10190a */
[----:B------:R-:W-:Y:S05]  /*f120*/  @P0 BRA `(.L_x_201) ;  /* 0xfffffff800480947 */ /* 0x000fea000383ffff */
[----:B0-----:R-:W-:-:S07]  /*f130*/  MOV R3, R16 ;  /* 0x0000001000037202 */ /* 0x001fce0000000f00 */
.L_x_200:
[----:B--23--:R-:W-:-:S13]  /*f140*/  LOP3.LUT P0, R8, R0, 0x7, RZ, 0xc0, !PT ;  /* 0x0000000700087812 */ /* 0x00cfda000780c0ff */
[----:B------:R-:W-:Y:S05]  /*f150*/  @!P0 BRA `(.L_x_199) ;  /* 0x0000000400c48947 */ /* 0x000fea0003800000 */
[----:B------:R-:W-:Y:S01]  /*f160*/  VIADD R8, R8, 0xffffffff ;  /* 0xffffffff08087836 */ /* 0x000fe20000000000 */
[----:B------:R-:W-:-:S04]  /*f170*/  LOP3.LUT P0, R90, R0, 0x3, RZ, 0xc0, !PT ;  /* 0x00000003005a7812 */ /* 0x000fc8000780c0ff */
[----:B------:R-:W-:-:S13]  /*f180*/  ISETP.GE.U32.AND P1, PT, R8, 0x3, PT ;  /* 0x000000030800780c */ /* 0x000fda0003f26070 */
[----:B------:R-:W-:Y:S05]  /*f190*/  @!P1 BRA `(.L_x_202) ;  /* 0x0000000000e49947 */ /* 0x000fea0003800000 */
[----:B------:R-:W0:Y:S01]  /*f1a0*/  LDCU.64 UR8, c[0x0][0x3a0] ;  /* 0x00007400ff0877ac */ /* 0x000e220008000a00 */
[C---:B------:R-:W-:Y:S01]  /*f1b0*/  IADD3 R20, P1, PT, R3.reuse, R12, RZ ;  /* 0x0000000c03147210 */ /* 0x040fe20007f3e0ff */
[----:B-1----:R-:W-:Y:S01]  /*f1c0*/  IMAD R11, R3, R0, RZ ;  /* 0x00000000030b7224 */ /* 0x002fe200078e02ff */
[----:B------:R-:W2:Y:S01]  /*f1d0*/  LDG.E R17, desc[UR10][R52.64] ;  /* 0x0000000a34117981 */ /* 0x000ea2000c1e1900 */
[----:B------:R-:W1:Y:S02]  /*f1e0*/  LDCU.64 UR12, c[0x0][0x398] ;  /* 0x00007300ff0c77ac */ /* 0x000e640008000a00 */
[----:B------:R-:W-:Y:S01]  /*f1f0*/  IMAD.X R27, RZ, RZ, R4, P1 ;  /* 0x000000ffff1b7224 */ /* 0x000fe200008e0604 */
[----:B------:R-:W-:-:S04]  /*f200*/  IADD3 R15, P1, PT, R11, R20, RZ ;  /* 0x000000140b0f7210 */ /* 0x000fc80007f3e0ff */
[----:B------:R-:W-:Y:S01]  /*f210*/  IADD3.X R8, PT, PT, RZ, R27, RZ, P1, !PT ;  /* 0x0000001bff087210 */ /* 0x000fe20000ffe4ff */
[----:B------:R-:W-:-:S03]  /*f220*/  IMAD.SHL.U32 R10, R15, 0x4, RZ ;  /* 0x000000040f0a7824 */ /* 0x000fc600078e00ff */
[----:B------:R-:W-:Y:S02]  /*f230*/  SHF.L.U64.HI R15, R15, 0x2, R8 ;  /* 0x000000020f0f7819 */ /* 0x000fe40000010208 */
[----:B0-----:R-:W-:-:S04]  /*f240*/  IADD3 R8, P1, PT, R10, UR8, RZ ;  /* 0x000000080a087c10 */ /* 0x001fc8000ff3e0ff */
[----:B------:R-:W-:-:S05]  /*f250*/  IADD3.X R9, PT, PT, R15, UR9, RZ, P1, !PT ;  /* 0x000000090f097c10 */ /* 0x000fca0008ffe4ff */
[----:B------:R-:W2:Y:S01]  /*f260*/  LDG.E R8, desc[UR10][R8.64] ;  /* 0x0000000a08087981 */ /* 0x000ea2000c1e1900 */
[----:B------:R-:W-:-:S05]  /*f270*/  IMAD.IADD R21, R11, 0x1, R0 ;  /* 0x000000010b157824 */ /* 0x000fca00078e0200 */
[----:B------:R-:W-:-:S04]  /*f280*/  IADD3 R18, P1, PT, R21, R20, RZ ;  /* 0x0000001415127210 */ /* 0x000fc80007f3e0ff */
[----:B------:R-:W-:Y:S01]  /*f290*/  IADD3.X R11, PT, PT, RZ, R27, RZ, P1, !PT ;  /* 0x0000001bff0b7210 */ /* 0x000fe20000ffe4ff */
[----:B------:R-:W-:Y:S01]  /*f2a0*/  IMAD.SHL.U32 R16, R18, 0x4, RZ ;  /* 0x0000000412107824 */ /* 0x000fe200078e00ff */
[----:B-1----:R-:W-:Y:S02]  /*f2b0*/  IADD3 R10, P1, PT, R10, UR12, RZ ;  /* 0x0000000c0a0a7c10 */ /* 0x002fe4000ff3e0ff */
        /* <DEDUP_REMOVED lines=8> */
[----:B------:R-:W-:-:S05]  /*f340*/  IMAD.IADD R21, R21, 0x1, R0 ;  /* 0x0000000115157824 */ /* 0x000fca00078e0200 */
[----:B------:R-:W-:-:S04]  /*f350*/  IADD3 R26, P1, PT, R21, R20, RZ ;  /* 0x00000014151a7210 */ /* 0x000fc80007f3e0ff */
[----:B------:R-:W-:Y:S01]  /*f360*/  IADD3.X R9, PT, PT, RZ, R27, RZ, P1, !PT ;  /* 0x0000001bff097210 */ /* 0x000fe20000ffe4ff */
        /* <DEDUP_REMOVED lines=10> */
[----:B------:R-:W-:-:S05]  /*f410*/  IMAD.IADD R21, R21, 0x1, R0 ;  /* 0x0000000115157824 */ /* 0x000fca00078e0200 */
[----:B------:R-:W-:-:S04]  /*f420*/  IADD3 R21, P1, PT, R21, R20, RZ ;  /* 0x0000001415157210 */ /* 0x000fc80007f3e0ff */
[----:B------:R-:W-:Y:S01]  /*f430*/  IADD3.X R20, PT, PT, RZ, R27, RZ, P1, !PT ;  /* 0x0000001bff147210 */ /* 0x000fe20000ffe4ff */
[C---:B------:R-:W-:Y:S01]  /*f440*/  IMAD.SHL.U32 R18, R21.reuse, 0x4, RZ ;  /* 0x0000000415127824 */ /* 0x040fe200078e00ff */
        /* <DEDUP_REMOVED lines=11> */
[----:B------:R-:W-:Y:S02]  /*f500*/  VIADD R3, R3, 0x4 ;  /* 0x0000000403037836 */ /* 0x000fe40000000000 */
[----:B--2---:R-:W-:-:S05]  /*f510*/  FADD R17, R14, R17 ;  /* 0x000000110e117221 */ /* 0x004fca0000000000 */
[----:B------:R0:W-:Y:S02]  /*f520*/  STG.E desc[UR10][R8.64+0xc], R17 ;  /* 0x00000c1108007986 */ /* 0x0001e4000c10190a */
.L_x_202:
[----:B------:R-:W-:Y:S05]  /*f530*/  @!P0 BRA `(.L_x_199) ;  /* 0x0000000000cc8947 */ /* 0x000fea0003800000 */
[----:B------:R-:W-:Y:S02]  /*f540*/  ISETP.NE.AND P1, PT, R90, 0x1, PT ;  /* 0x000000015a00780c */ /* 0x000fe40003f25270 */
[----:B0-----:R-:W-:-:S04]  /*f550*/  LOP3.LUT R8, R0, 0x1, RZ, 0xc0, !PT ;  /* 0x0000000100087812 */ /* 0x001fc800078ec0ff */
[----:B------:R-:W-:-:S07]  /*f560*/  ISETP.NE.U32.AND P0, PT, R8, 0x1, PT ;  /* 0x000000010800780c */ /* 0x000fce0003f05070 */
[----:B------:R-:W-:Y:S06]  /*f570*/  @!P1 BRA `(.L_x_203) ;  /* 0x00000000007c9947 */ /* 0x000fec0003800000 */
[----:B------:R-:W0:Y:S01]  /*f580*/  LDCU.64 UR8, c[0x0][0x3a0] ;  /* 0x00007400ff0877ac */ /* 0x000e220008000a00 */
[C---:B-1----:R-:W-:Y:S01]  /*f590*/  IMAD R11, R3.reuse, R0, RZ ;  /* 0x00000000030b7224 */ /* 0x042fe200078e02ff */
[----:B------:R-:W-:Y:S01]  /*f5a0*/  IADD3 R10, P1, PT, R3, R12, RZ ;  /* 0x0000000c030a7210 */ /* 0x000fe20007f3e0ff */
[----:B------:R-:W2:Y:S01]  /*f5b0*/  LDG.E R17, desc[UR10][R52.64] ;  /* 0x0000000a34117981 */ /* 0x000ea2000c1e1900 */
[----:B------:R-:W1:Y:S02]  /*f5c0*/  LDCU.64 UR12, c[0x0][0x398] ;  /* 0x00007300ff0c77ac */ /* 0x000e640008000a00 */
[----:B------:R-:W-:Y:S02]  /*f5d0*/  IADD3 R8, P2, PT, R11, R10, RZ ;  /* 0x0000000a0b087210 */ /* 0x000fe40007f5e0ff */
[----:B------:R-:W-:-:S03]  /*f5e0*/  IADD3.X R14, PT, PT, RZ, R4, RZ, P1, !PT ;  /* 0x00000004ff0e7210 */ /* 0x000fc60000ffe4ff */
[----:B------:R-:W-:Y:S02]  /*f5f0*/  IMAD.SHL.U32 R16, R8, 0x4, RZ ;  /* 0x0000000408107824 */ /* 0x000fe400078e00ff */
[----:B------:R-:W-:-:S05]  /*f600*/  IMAD.X R9, RZ, RZ, R14, P2 ;  /* 0x000000ffff097224 */ /* 0x000fca00010e060e */
[----:B------:R-:W-:Y:S02]  /*f610*/  SHF.L.U64.HI R15, R8, 0x2, R9 ;  /* 0x00000002080f7819 */ /* 0x000fe40000010209 */
[----:B0-----:R-:W-:-:S04]  /*f620*/  IADD3 R8, P1, PT, R16, UR8, RZ ;  /* 0x0000000810087c10 */ /* 0x001fc8000ff3e0ff */
[----:B------:R-:W-:-:S05]  /*f630*/  IADD3.X R9, PT, PT, R15, UR9, RZ, P1, !PT ;  /* 0x000000090f097c10 */ /* 0x000fca0008ffe4ff */
[----:B------:R-:W2:Y:S01]  /*f640*/  LDG.E R8, desc[UR10][R8.64] ;  /* 0x0000000a08087981 */ /* 0x000ea2000c1e1900 */
[----:B------:R-:W-:-:S04]  /*f650*/  IADD3 R11, PT, PT, R11, R0, RZ ;  /* 0x000000000b0b7210 */ /* 0x000fc80007ffe0ff */
[----:B------:R-:W-:-:S05]  /*f660*/  IADD3 R11, P1, PT, R11, R10, RZ ;  /* 0x0000000a0b0b7210 */ /* 0x000fca0007f3e0ff */
[----:B------:R-:W-:Y:S02]  /*f670*/  IMAD.X R14, RZ, RZ, R14, P1 ;  /* 0x000000ffff0e7224 */ /* 0x000fe400008e060e */
[C---:B------:R-:W-:Y:S01]  /*f680*/  IMAD.SHL.U32 R20, R11.reuse, 0x4, RZ ;  /* 0x000000040b147824 */ /* 0x040fe200078e00ff */
        /* <DEDUP_REMOVED lines=9> */
[----:B------:R-:W-:-:S04]  /*f720*/  IADD3 R8, P1, PT, R20, UR12, RZ ;  /* 0x0000000c14087c10 */ /* 0x000fc8000ff3e0ff */
[----:B------:R-:W-:Y:S02]  /*f730*/  IADD3.X R9, PT, PT, R18, UR13, RZ, P1, !PT ;  /* 0x0000000d12097c10 */ /* 0x000fe40008ffe4ff */
[----:B------:R-:W-:Y:S01]  /*f740*/  IADD3 R3, PT, PT, R3, 0x2, RZ ;  /* 0x0000000203037810 */ /* 0x000fe20007ffe0ff */
[----:B--2---:R-:W-:-:S05]  /*f750*/  FADD R19, R14, R19 ;  /* 0x000000130e137221 */ /* 0x004fca0000000000 */
[----:B------:R0:W-:Y:S02]  /*f760*/  STG.E desc[UR10][R8.64+0x4], R19 ;  /* 0x0000041308007986 */ /* 0x0001e4000c10190a */
.L_x_203:
[----:B------:R-:W-:Y:S05]  /*f770*/  @P0 BRA `(.L_x_199) ;  /* 0x00000000003c0947 */ /* 0x000fea0003800000 */
[----:B------:R-:W2:Y:S01]  /*f780*/  LDCU.64 UR8, c[0x0][0x3a0] ;  /* 0x00007400ff0877ac */ /* 0x000ea20008000a00 */
[----:B0-----:R-:W-:-:S05]  /*f790*/  IMAD R8, R3, R0, RZ ;  /* 0x0000000003087224 */ /* 0x001fca00078e02ff */
[----:B------:R-:W-:Y:S02]  /*f7a0*/  IADD3 R8, P0, P1, R8, R12, R3 ;  /* 0x0000000c08087210 */ /* 0x000fe4000791e003 */
[----:B------:R-:W3:Y:S02]  /*f7b0*/  LDG.E R3, desc[UR10][R52.64] ;  /* 0x0000000a34037981 */ /* 0x000ee4000c1e1900 */
[----:B-1----:R-:W-:Y:S01]  /*f7c0*/  IADD3.X R11, PT, PT, RZ, R4, RZ, P0, P1 ;  /* 0x00000004ff0b7210 */ /* 0x002fe200007e24ff */
[----:B------:R-:W-:-:S03]  /*f7d0*/  IMAD.SHL.U32 R10, R8, 0x4, RZ ;  /* 0x00000004080a7824 */ /* 0x000fc600078e00ff */
[----:B------:R-:W-:Y:S02]  /*f7e0*/  SHF.L.U64.HI R11, R8, 0x2, R11 ;  /* 0x00000002080b7819 */ /* 0x000fe4000001020b */
[----:B--2---:R-:W-:-:S04]  /*f7f0*/  IADD3 R8, P0, PT, R10, UR8, RZ ;  /* 0x000000080a087c10 */ /* 0x004fc8000ff1e0ff */
[----:B------:R-:W-:Y:S01]  /*f800*/  IADD3.X R9, PT, PT, R11, UR9, RZ, P0, !PT ;  /* 0x000000090b097c10 */ /* 0x000fe200087fe4ff */
[----:B------:R-:W0:Y:S04]  /*f810*/  LDCU.64 UR8, c[0x0][0x398] ;  /* 0x00007300ff0877ac */ /* 0x000e280008000a00 */
[----:B------:R-:W3:Y:S01]  /*f820*/  LDG.E R8, desc[UR10][R8.64] ;  /* 0x0000000a08087981 */ /* 0x000ee2000c1e1900 */
[----:B0-----:R-:W-:-:S04]  /*f830*/  IADD3 R10, P0, PT, R10, UR8, RZ ;  /* 0x000000080a0a7c10 */ /* 0x001fc8000ff1e0ff */
[----:B------:R-:W-:Y:S01]  /*f840*/  IADD3.X R11, PT, PT, R11, UR9, RZ, P0, !PT ;  /* 0x000000090b0b7c10 */ /* 0x000fe200087fe4ff */
[----:B---3--:R-:W-:-:S05]  /*f850*/  FADD R3, R8, R3 ;  /* 0x0000000308037221 */ /* 0x008fca0000000000 */
[----:B------:R0:W-:Y:S03]  /*f860*/  STG.E desc[UR10][R10.64], R3 ;  /* 0x000000030a007986 */ /* 0x0001e6000c10190a */
.L_x_199:
[----:B0---4-:R-:W4:Y:S01]  /*f870*/  LDG.E R3, desc[UR10][R52.64] ;  /* 0x0000000a34037981 */ /* 0x011f22000c1e1900 */
[----:B------:R-:W4:Y:S01]  /*f880*/  LDCU UR4, c[0x0][0x508] ;  /* 0x0000a100ff0477ac */ /* 0x000f220008000800 */
[----:B------:R-:W-:Y:S01]  /*f890*/  ISETP.GE.AND P0, PT, R0, 0x1, PT ;  /* 0x000000010000780c */ /* 0x000fe20003f06270 */
[----:B----4-:R-:W-:-:S05]  /*f8a0*/  FMUL R3, R3, UR4 ;  /* 0x0000000403037c20 */ /* 0x010fca0008400000 */
[----:B------:R0:W-:Y:S07]  /*f8b0*/  STG.E desc[UR10][R52.64], R3 ;  /* 0x0000000334007986 */ /* 0x0001ee000c10190a */
[----:B------:R-:W-:Y:S05]  /*f8c0*/  @!P0 BRA `(.L_x_204) ;  /* 0x0000003000948947 */ /* 0x000fea0003800000 */
[----:B-123--:R-:W-:Y:S01]  /*f8d0*/  IMAD.MOV.U32 R11, RZ, RZ, RZ ;  /* 0x000000ffff0b7224 */ /* 0x00efe200078e00ff */
[----:B------:R-:W-:Y:S02]  /*f8e0*/  PRMT R14, RZ, 0x7610, R14 ;  /* 0x00007610ff0e7816 */ /* 0x000fe4000000000e */
[----:B------:R-:W-:-:S07]  /*f8f0*/  PRMT R15, RZ, 0x7610, R15 ;  /* 0x00007610ff0f7816 */ /* 0x000fce000000000f */
.L_x_251:
[----:B-1----:R-:W1:Y:S01]  /*f900*/  LDCU UR4, c[0x0][0x514] ;  /* 0x0000a280ff0477ac */ /* 0x002e620008000800 */
[C---:B------:R-:W-:Y:S02]  /*f910*/  ISETP.NE.AND P0, PT, R11.reuse, RZ, PT ;  /* 0x000000ff0b00720c */ /* 0x040fe40003f05270 */
[C---:B0-23--:R-:W-:Y:S01]  /*f920*/  IADD3 R0, P1, PT, R11.reuse, R28, RZ ;  /* 0x0000001c0b007210 */ /* 0x04dfe20007f3e0ff */
[----:B------:R-:W2:Y:S01]  /*f930*/  LDCU.64 UR8, c[0x0][0x3c0] ;  /* 0x00007800ff0877ac */ /* 0x000ea20008000a00 */
[----:B------:R-:W-:-:S03]  /*f940*/  IADD3 R19, P3, PT, R11, R12, RZ ;  /* 0x0000000c0b137210 */ /* 0x000fc60007f7e0ff */
[----:B------:R-:W-:Y:S02]  /*f950*/  IMAD.X R9, RZ, RZ, R5, P1 ;  /* 0x000000ffff097224 */ /* 0x000fe400008e0605 */
[----:B------:R-:W-:Y:S01]  /*f960*/  IMAD.X R20, RZ, RZ, R4, P3 ;  /* 0x000000ffff147224 */ /* 0x000fe200018e0604 */
[----:B-1----:R-:W-:Y:S02]  /*f970*/  MOV R23, UR4 ;  /* 0x0000000400177c02 */ /* 0x002fe40008000f00 */
[----:B--2---:R-:W-:-:S03]  /*f980*/  LEA R92, P2, R0, UR8, 0x2 ;  /* 0x00000008005c7c11 */ /* 0x004fc6000f8410ff */
[----:B0-----:R-:W-:Y:S01]  /*f990*/  IMAD R3, R11, R23, RZ ;  /* 0x000000170b037224 */ /* 0x001fe200078e02ff */
[----:B------:R-:W-:-:S04]  /*f9a0*/  LEA.HI.X R93, R0, UR9, R9, 0x2, P2 ;  /* 0x00000009005d7c11 */ /* 0x000fc800090f1409 */
[----:B------:R-:W-:-:S04]  /*f9b0*/  IADD3 R16, P1, PT, R3, R12, RZ ;  /* 0x0000000c03107210 */ /* 0x000fc80007f3e0ff */
[----:B------:R-:W-:Y:S01]  /*f9c0*/  IADD3.X R17, PT, PT, RZ, R4, RZ, P1, !PT ;  /* 0x00000004ff117210 */ /* 0x000fe20000ffe4ff */
[----:B------:R-:W-:Y:S08]  /*f9d0*/  @!P0 BRA `(.L_x_205) ;  /* 0x0000001000108947 */ /* 0x000ff00003800000 */
[----:B------:R-:W-:-:S07]  /*f9e0*/  IMAD.MOV.U32 R19, RZ, RZ, R11 ;  /* 0x000000ffff137224 */ /* 0x000fce00078e000b */
.L_x_218:
[----:B01----:R-:W0:Y:S01]  /*f9f0*/  LDC.64 R8, c[0x0][0x398] ;  /* 0x0000e600ff087b82 */ /* 0x003e220000000a00 */
[----:B------:R-:W-:Y:S01]  /*fa00*/  IADD3 R0, P0, PT, R19, R16, RZ ;  /* 0x0000001013007210 */ /* 0x000fe20007f1e0ff */
[----:B------:R-:W1:Y:S04]  /*fa10*/  LDCU UR4, c[0x0][0x514] ;  /* 0x0000a280ff0477ac */ /* 0x000e680008000800 */
[----:B------:R-:W-:Y:S01]  /*fa20*/  IMAD.X R3, RZ, RZ, R17, P0 ;  /* 0x000000ffff037224 */ /* 0x000fe200000e0611 */
[----:B0-----:R-:W-:-:S04]  /*fa30*/  LEA R22, P0, R0, R8, 0x2 ;  /* 0x0000000800167211 */ /* 0x001fc800078010ff */
[----:B------:R-:W-:-:S05]  /*fa40*/  LEA.HI.X R23, R0, R9, R3, 0x2, P0 ;  /* 0x0000000900177211 */ /* 0x000fca00000f1403 */
[----:B------:R0:W5:Y:S01]  /*fa50*/  LDG.E R3, desc[UR10][R22.64] ;  /* 0x0000000a16037981 */ /* 0x000162000c1e1900 */
[----:B------:R-:W-:Y:S01]  /*fa60*/  ISETP.GE.U32.AND P1, PT, R11, 0x8, PT ;  /* 0x000000080b00780c */ /* 0x000fe20003f26070 */
[----:B-1----:R-:W-:Y:S01]  /*fa70*/  IMAD R21, R19, UR4, RZ ;  /* 0x0000000413157c24 */ /* 0x002fe2000f8e02ff */
[----:B------:R-:W-:Y:S02]  /*fa80*/  LOP3.LUT P0, RZ, R11, 0x7, RZ, 0xc0, !PT ;  /* 0x000000070bff7812 */ /* 0x000fe4000780c0ff */
[----:B------:R-:W-:Y:S02]  /*fa90*/  MOV R119, R11 ;  /* 0x0000000b00777202 */ /* 0x000fe40000000f00 */
[----:B------:R-:W-:-:S05]  /*faa0*/  IADD3 R20, P2, PT, R21, R12, RZ ;  /* 0x0000000c15147210 */ /* 0x000fca0007f5e0ff */
[----:B------:R-:W-:Y:S02]  /*fab0*/  IMAD.X R21, RZ, RZ, R4, P2 ;  /* 0x000000ffff157224 */ /* 0x000fe400010e0604 */
[----:B0-----:R-:W-:Y:S06]  /*fac0*/  @!P1 BRA `(.L_x_206) ;  /* 0x0000000400989947 */ /* 0x001fec0003800000 */
[----:B------:R-:W-:Y:S01]  /*fad0*/  IMAD.MOV.U32 R0, RZ, RZ, RZ ;  /* 0x000000ffff007224 */ /* 0x000fe200078e00ff */
[----:B------:R-:W-:-:S07]  /*fae0*/  MOV R119, R11 ;  /* 0x0000000b00777202 */ /* 0x000fce0000000f00 */
.L_x_207:
[C---:B------:R-:W-:Y:S02]  /*faf0*/  VIADD R23, R119.reuse, 0xffffffff ;  /* 0xffffffff77177836 */ /* 0x040fe40000000000 */
[C---:B------:R-:W-:Y:S02]  /*fb00*/  VIADD R27, R119.reuse, 0xfffffffe ;  /* 0xfffffffe771b7836 */ /* 0x040fe40000000000 */
[----:B------:R-:W-:Y:S01]  /*fb10*/  VIADD R103, R119, 0xfffffff9 ;  /* 0xfffffff977677836 */ /* 0x000fe20000000000 */
[C---:B------:R-:W-:Y:S02]  /*fb20*/  IADD3 R10, P1, PT, R23.reuse, R16, RZ ;  /* 0x00000010170a7210 */ /* 0x040fe40007f3e0ff */
[----:B------:R-:W-:Y:S01]  /*fb30*/  IADD3 R18, P2, PT, R23, R20, RZ ;  /* 0x0000001417127210 */ /* 0x000fe20007f5e0ff */
[----:B------:R-:W-:Y:S01]  /*fb40*/  VIADD R23, R119, 0xfffffffd ;  /* 0xfffffffd77177836 */ /* 0x000fe20000000000 */
[----:B------:R-:W-:Y:S02]  /*fb50*/  IADD3.X R26, PT, PT, RZ, R17, RZ, P1, !PT ;  /* 0x00000011ff1a7210 */ /* 0x000fe40000ffe4ff */
[----:B------:R-:W-:Y:S01]  /*fb60*/  LEA R114, P1, R10, R8, 0x2 ;  /* 0x000000080a727211 */ /* 0x000fe200078210ff */
[----:B------:R-:W-:Y:S01]  /*fb70*/  IMAD.X R90, RZ, RZ, R21, P2 ;  /* 0x000000ffff5a7224 */ /* 0x000fe200010e0615 */
[----:B------:R-:W-:-:S02]  /*fb80*/  IADD3 R22, P3, PT, R27, R16, RZ ;  /* 0x000000101b167210 */ /* 0x000fc40007f7e0ff */
[----:B------:R-:W-:Y:S02]  /*fb90*/  LEA.HI.X R115, R10, R9, R26, 0x2, P1 ;  /* 0x000000090a737211 */ /* 0x000fe400008f141a */
[----:B------:R-:W-:Y:S02]  /*fba0*/  IADD3.X R26, PT, PT, RZ, R17, RZ, P3, !PT ;  /* 0x00000011ff1a7210 */ /* 0x000fe40001ffe4ff */
[-C--:B------:R-:W-:Y:S02]  /*fbb0*/  LEA R106, P1, R18, R8.reuse, 0x2 ;  /* 0x00000008126a7211 */ /* 0x080fe400078210ff */
[----:B------:R-:W-:Y:S02]  /*fbc0*/  LEA R108, P2, R22, R8, 0x2 ;  /* 0x00000008166c7211 */ /* 0x000fe400078410ff */
[----:B------:R-:W-:Y:S02]  /*fbd0*/  IADD3 R10, P3, PT, R27, R20, RZ ;  /* 0x000000141b0a7210 */ /* 0x000fe40007f7e0ff */
[----:B------:R-:W-:-:S02]  /*fbe0*/  LEA.HI.X R107, R18, R9, R90, 0x2, P1 ;  /* 0x00000009126b7211 */ /* 0x000fc400008f145a */
[-C--:B------:R-:W-:Y:S01]  /*fbf0*/  LEA.HI.X R109, R22, R9.reuse, R26, 0x2, P2 ;  /* 0x00000009166d7211 */ /* 0x080fe200010f141a */
[----:B------:R-:W-:Y:S01]  /*fc00*/  IMAD.X R26, RZ, RZ, R21, P3 ;  /* 0x000000ffff1a7224 */ /* 0x000fe200018e0615 */
[C---:B------:R-:W-:Y:S01]  /*fc10*/  IADD3 R18, P4, PT, R23.reuse, R16, RZ ;  /* 0x0000001017127210 */ /* 0x040fe20007f9e0ff */
[----:B------:R-:W2:Y:S01]  /*fc20*/  LDG.E R106, desc[UR10][R106.64] ;  /* 0x0000000a6a6a7981 */ /* 0x000ea2000c1e1900 */
[-C--:B------:R-:W-:Y:S02]  /*fc30*/  LEA R110, P1, R10, R8.reuse, 0x2 ;  /* 0x000000080a6e7211 */ /* 0x080fe400078210ff */
[----:B------:R-:W-:Y:S01]  /*fc40*/  LEA R112, P2, R18, R8, 0x2 ;  /* 0x0000000812707211 */ /* 0x000fe200078410ff */
[----:B------:R-:W-:Y:S01]  /*fc50*/  IMAD.X R22, RZ, RZ, R17, P4 ;  /* 0x000000ffff167224 */ /* 0x000fe200020e0611 */
[----:B------:R-:W-:Y:S01]  /*fc60*/  LEA.HI.X R111, R10, R9, R26, 0x2, P1 ;  /* 0x000000090a6f7211 */ /* 0x000fe200008f141a */
[----:B------:R-:W3:Y:S01]  /*fc70*/  LDG.E R108, desc[UR10][R108.64] ;  /* 0x0000000a6c6c7981 */ /* 0x000ee2000c1e1900 */
[----:B------:R-:W-:Y:S01]  /*fc80*/  IADD3 R10, P1, PT, R23, R20, RZ ;  /* 0x00000014170a7210 */ /* 0x000fe20007f3e0ff */
[C---:B------:R-:W-:Y:S01]  /*fc90*/  VIADD R23, R119.reuse, 0xfffffffb ;  /* 0xfffffffb77177836 */ /* 0x040fe20000000000 */
[----:B------:R-:W-:-:S02]  /*fca0*/  IADD3 R27, PT, PT, R119, -0x4, RZ ;  /* 0xfffffffc771b7810 */ /* 0x000fc40007ffe0ff */
[----:B------:R-:W-:Y:S01]  /*fcb0*/  LEA.HI.X R113, R18, R9, R22, 0x2, P2 ;  /* 0x0000000912717211 */ /* 0x000fe200010f1416 */
[----:B------:R-:W-:Y:S01]  /*fcc0*/  IMAD.X R90, RZ, RZ, R21, P1 ;  /* 0x000000ffff5a7224 */ /* 0x000fe200008e0615 */
[C---:B------:R-:W-:Y:S01]  /*fcd0*/  IADD3 R18, P2, PT, R27.reuse, R16, RZ ;  /* 0x000000101b127210 */ /* 0x040fe20007f5e0ff */
[----:B------:R-:W3:Y:S01]  /*fce0*/  LDG.E R111, desc[UR10][R110.64] ;  /* 0x0000000a6e6f7981 */ /* 0x000ee2000c1e1900 */
[-C--:B------:R-:W-:Y:S02]  /*fcf0*/  LEA R100, P1, R10, R8.reuse, 0x2 ;  /* 0x000000080a647211 */ /* 0x080fe400078210ff */
[----:B------:R-:W-:Y:S01]  /*fd00*/  IADD3.X R26, PT, PT, RZ, R17, RZ, P2, !PT ;  /* 0x00000011ff1a7210 */ /* 0x000fe200017fe4ff */
[----:B------:R-:W4:Y:S01]  /*fd10*/  LDG.E R112, desc[UR10][R112.64] ;  /* 0x0000000a70707981 */ /* 0x000f22000c1e1900 */
[----:B------:R-:W-:Y:S02]  /*fd20*/  LEA R98, P2, R18, R8, 0x2 ;  /* 0x0000000812627211 */ /* 0x000fe400078410ff */
[----:B------:R-:W-:-:S02]  /*fd30*/  IADD3 R22, P3, PT, R27, R20, RZ ;  /* 0x000000141b167210 */ /* 0x000fc40007f7e0ff */
[-C--:B------:R-:W-:Y:S02]  /*fd40*/  LEA.HI.X R101, R10, R9.reuse, R90, 0x2, P1 ;  /* 0x000000090a657211 */ /* 0x080fe400008f145a */
[----:B------:R-:W-:Y:S02]  /*fd50*/  IADD3 R10, P4, PT, R23, R16, RZ ;  /* 0x00000010170a7210 */ /* 0x000fe40007f9e0ff */
[----:B------:R-:W-:Y:S01]  /*fd60*/  LEA.HI.X R99, R18, R9, R26, 0x2, P2 ;  /* 0x0000000912637211 */ /* 0x000fe200010f141a */
[----:B------:R-:W-:Y:S01]  /*fd70*/  IMAD.X R26, RZ, RZ, R21, P3 ;  /* 0x000000ffff1a7224 */ /* 0x000fe200018e0615 */
[-C--:B------:R-:W-:Y:S01]  /*fd80*/  LEA R94, P1, R22, R8.reuse, 0x2 ;  /* 0x00000008165e7211 */ /* 0x080fe200078210ff */
[----:B------:R-:W-:Y:S01]  /*fd90*/  IMAD.X R18, RZ, RZ, R17, P4 ;  /* 0x000000ffff127224 */ /* 0x000fe200020e0611 */
[----:B------:R-:W-:Y:S01]  /*fda0*/  LEA R96, P2, R10, R8, 0x2 ;  /* 0x000000080a607211 */ /* 0x000fe200078410ff */
[----:B------:R-:W4:Y:S01]  /*fdb0*/  LDG.E R100, desc[UR10][R100.64] ;  /* 0x0000000a64647981 */ /* 0x000f22000c1e1900 */
[----:B------:R-:W-:-:S02]  /*fdc0*/  IADD3 R27, PT, PT, R119, -0x6, RZ ;  /* 0xfffffffa771b7810 */ /* 0x000fc40007ffe0ff */
[-C--:B------:R-:W-:Y:S01]  /*fdd0*/  LEA.HI.X R95, R22, R9.reuse, R26, 0x2, P1 ;  /* 0x00000009165f7211 */ /* 0x080fe200008f141a */
[----:B------:R-:W4:Y:S01]  /*fde0*/  LDG.E R98, desc[UR10][R98.64] ;  /* 0x0000000a62627981 */ /* 0x000f22000c1e1900 */
[----:B------:R-:W-:Y:S02]  /*fdf0*/  IADD3 R91, P1, PT, R23, R20, RZ ;  /* 0x00000014175b7210 */ /* 0x000fe40007f3e0ff */
[----:B------:R-:W-:Y:S01]  /*fe00*/  LEA.HI.X R97, R10, R9, R18, 0x2, P2 ;  /* 0x000000090a617211 */ /* 0x000fe200010f1412 */
[----:B------:R-:W-:Y:S01]  /*fe10*/  VIADD R119, R119, 0xfffffff8 ;  /* 0xfffffff877777836 */ /* 0x000fe20000000000 */
[C---:B------:R-:W-:Y:S01]  /*fe20*/  IADD3 R23, P2, PT, R27.reuse, R16, RZ ;  /* 0x000000101b177210 */ /* 0x040fe20007f5e0ff */
[----:B------:R-:W-:Y:S01]  /*fe30*/  IMAD.X R104, RZ, RZ, R21, P1 ;  /* 0x000000ffff687224 */ /* 0x000fe200008e0615 */
[----:B------:R-:W-:Y:S01]  /*fe40*/  IADD3 R10, P3, PT, R27, R20, RZ ;  /* 0x000000141b0a7210 */ /* 0x000fe20007f7e0ff */
[----:B------:R-:W4:Y:S01]  /*fe50*/  LDG.E R94, desc[UR10][R94.64] ;  /* 0x0000000a5e5e7981 */ /* 0x000f22000c1e1900 */
[-C--:B------:R-:W-:Y:S01]  /*fe60*/  LEA R26, P1, R91, R8.reuse, 0x2 ;  /* 0x000000085b1a7211 */ /* 0x080fe200078210ff */
[----:B------:R-:W-:Y:S01]  /*fe70*/  IMAD.X R102, RZ, RZ, R17, P2 ;  /* 0x000000ffff667224 */ /* 0x000fe200010e0611 */
[----:B------:R-:W-:Y:S01]  /*fe80*/  LEA R90, P2, R23, R8, 0x2 ;  /* 0x00000008175a7211 */ /* 0x000fe200078410ff */
[----:B------:R-:W4:Y:S01]  /*fe90*/  LDG.E R96, desc[UR10][R96.64] ;  /* 0x0000000a60607981 */ /* 0x000f22000c1e1900 */
[----:B------:R-:W-:-:S02]  /*fea0*/  IADD3.X R18, PT, PT, RZ, R21, RZ, P3, !PT ;  /* 0x00000015ff127210 */ /* 0x000fc40001ffe4ff */
[C---:B------:R-:W-:Y:S02]  /*feb0*/  LEA R22, P3, R10.reuse, R8, 0x2 ;  /* 0x000000080a167211 */ /* 0x040fe400078610ff */
[-C--:B------:R-:W-:Y:S02]  /*fec0*/  LEA.HI.X R27, R91, R9.reuse, R104, 0x2, P1 ;  /* 0x000000095b1b7211 */ /* 0x080fe400008f1468 */
[-C--:B------:R-:W-:Y:S02]  /*fed0*/  LEA.HI.X R91, R23, R9.reuse, R102, 0x2, P2 ;  /* 0x00000009175b7211 */ /* 0x080fe400010f1466 */
[----:B------:R-:W-:Y:S01]  /*fee0*/  LEA.HI.X R23, R10, R9, R18, 0x2, P3 ;  /* 0x000000090a177211 */ /* 0x000fe200018f1412 */
[----:B------:R-:W4:Y:S01]  /*fef0*/  LDG.E R26, desc[UR10][R26.64] ;  /* 0x0000000a1a1a7981 */ /* 0x000f22000c1e1900 */
[C---:B------:R-:W-:Y:S02]  /*ff00*/  IADD3 R116, P1, PT, R103.reuse, R16, RZ ;  /* 0x0000001067747210 */ /* 0x040fe40007f3e0ff */
[----:B------:R-:W-:Y:S01]  /*ff10*/  IADD3 R18, P2, PT, R103, R20, RZ ;  /* 0x0000001467127210 */ /* 0x000fe20007f5e0ff */
[----:B------:R0:W2:Y:S02]  /*ff20*/  LDG.E R10, desc[UR10][R114.64] ;  /* 0x0000000a720a7981 */ /* 0x0000a4000c1e1900 */
[----:B------:R-:W-:Y:S01]  /*ff30*/  IMAD.X R103, RZ, RZ, R17, P1 ;  /* 0x000000ffff677224 */ /* 0x000fe200008e0611 */
[----:B------:R-:W-:Y:S01]  /*ff40*/  LEA R102, P1, R116, R8, 0x2 ;  /* 0x0000000874667211 */ /* 0x000fe200078210ff */
[----:B------:R-:W4:Y:S01]  /*ff50*/  LDG.E R90, desc[UR10][R90.64] ;  /* 0x0000000a5a5a7981 */ /* 0x000f22000c1e1900 */
[----:B------:R-:W-:-:S02]  /*ff60*/  IADD3.X R105, PT, PT, RZ, R21, RZ, P2, !PT ;  /* 0x00000015ff697210 */ /* 0x000fc400017fe4ff */
[----:B------:R-:W-:Y:S01]  /*ff70*/  LEA R104, P2, R18, R8, 0x2 ;  /* 0x0000000812687211 */ /* 0x000fe200078410ff */
[----:B------:R1:W4:Y:S01]  /*ff80*/  LDG.E R22, desc[UR10][R22.64] ;  /* 0x0000000a16167981 */ /* 0x000322000c1e1900 */
[-C--:B------:R-:W-:Y:S02]  /*ff90*/  LEA.HI.X R103, R116, R9.reuse, R103, 0x2, P1 ;  /* 0x0000000974677211 */ /* 0x080fe400008f1467 */
[----:B------:R-:W-:Y:S02]  /*ffa0*/  LEA.HI.X R105, R18, R9, R105, 0x2, P2 ;  /* 0x0000000912697211 */ /* 0x000fe400010f1469 */
[C---:B0-----:R-:W-:Y:S01]  /*ffb0*/  IADD3 R115, P1, PT, R119.reuse, R16, RZ ;  /* 0x0000001077737210 */ /* 0x041fe20007f3e0ff */
[----:B------:R-:W4:Y:S01]  /*ffc0*/  LDG.E R102, desc[UR10][R102.64] ;  /* 0x0000000a66667981 */ /* 0x000f22000c1e1900 */
[----:B------:R-:W-:-:S03]  /*ffd0*/  IADD3 R18, P2, PT, R119, R20, RZ ;  /* 0x0000001477127210 */ /* 0x000fc60007f5e0ff */
[----:B------:R-:W-:Y:S01]  /*ffe0*/  IMAD.X R118, RZ, RZ, R17, P1 ;  /* 0x000000ffff767224 */ /* 0x000fe200008e0611 */
[----:B------:R-:W-:Y:S01]  /*fff0*/  IADD3.X R117, PT, PT, RZ, R21, RZ, P2, !PT ;  /* 0x00000015ff757210 */ /* 0x000fe200017fe4ff */
[----:B------:R-:W4:Y:S01]  /*10000*/  LDG.E R104, desc[UR10][R104.64] ;  /* 0x0000000a68687981 */ /* 0x000f22000c1e1900 */
[CC--:B------:R-:W-:Y:S02]  /*10010*/  LEA R114, P1, R115.reuse, R8.reuse, 0x2 ;  /* 0x0000000873727211 */ /* 0x0c0fe400078210ff */
[C---:B------:R-:W-:Y:S02]  /*10020*/  LEA R116, P2, R18.reuse, R8, 0x2 ;  /* 0x0000000812747211 */ /* 0x040fe400078410ff */
[-C--:B------:R-:W-:Y:S02]  /*10030*/  LEA.HI.X R115, R115, R9.reuse, R118, 0x2, P1 ;  /* 0x0000000973737211 */ /* 0x080fe400008f1476 */
[----:B------:R-:W-:-:S03]  /*10040*/  LEA.HI.X R117, R18, R9, R117, 0x2, P2 ;  /* 0x0000000912757211 */ /* 0x000fc600010f1475 */
[----:B------:R-:W4:Y:S04]  /*10050*/  LDG.E R114, desc[UR10][R114.64] ;  /* 0x0000000a72727981 */ /* 0x000f28000c1e1900 */
[----:B------:R-:W4:Y:S01]  /*10060*/  LDG.E R116, desc[UR10][R116.64] ;  /* 0x0000000a74747981 */ /* 0x000f22000c1e1900 */
[----:B------:R-:W-:Y:S01]  /*10070*/  VIADD R0, R0, 0x8 ;  /* 0x0000000800007836 */ /* 0x000fe20000000000 */
[----:B-1----:R-:W-:-:S04]  /*10080*/  LOP3.LUT R23, R11, 0x7ffffff8, RZ, 0xc0, !PT ;  /* 0x7ffffff80b177812 */ /* 0x002fc800078ec0ff */
[----:B------:R-:W-:Y:S01]  /*10090*/  ISETP.NE.AND P1, PT, R0, R23, PT ;  /* 0x000000170000720c */ /* 0x000fe20003f25270 */
[----:B--2--5:R-:W-:-:S04]  /*100a0*/  FFMA R3, -R10, R106, R3 ;  /* 0x0000006a0a037223 */ /* 0x024fc80000000103 */
[----:B---3--:R-:W-:-:S04]  /*100b0*/  FFMA R3, -R108, R111, R3 ;  /* 0x0000006f6c037223 */ /* 0x008fc80000000103 */
[----:B----4-:R-:W-:-:S04]  /*100c0*/  FFMA R3, -R112, R100, R3 ;  /* 0x0000006470037223 */ /* 0x010fc80000000103 */
[----:B------:R-:W-:-:S04]  /*100d0*/  FFMA R3, -R98, R94, R3 ;  /* 0x0000005e62037223 */ /* 0x000fc80000000103 */
[----:B------:R-:W-:-:S04]  /*100e0*/  FFMA R3, -R96, R26, R3 ;  /* 0x0000001a60037223 */ /* 0x000fc80000000103 */
[----:B------:R-:W-:-:S04]  /*100f0*/  FFMA R3, -R90, R22, R3 ;  /* 0x000000165a037223 */ /* 0x000fc80000000103 */
[----:B------:R-:W-:-:S04]  /*10100*/  FFMA R3, -R102, R104, R3 ;  /* 0x0000006866037223 */ /* 0x000fc80000000103 */
[----:B------:R-:W-:Y:S01]  /*10110*/  FFMA R3, -R114, R116, R3 ;  /* 0x0000007472037223 */ /* 0x000fe20000000103 */
[----:B------:R-:W-:Y:S06]  /*10120*/  @P1 BRA `(.L_x_207) ;  /* 0xfffffff800701947 */ /* 0x000fec000383ffff */
.L_x_206:
[----:B------:R-:W-:Y:S05]  /*10130*/  @!P0 BRA `(.L_x_208) ;  /* 0x0000000400848947 */ /* 0x000fea0003800000 */
[----:B------:R-:W-:-:S04]  /*10140*/  LOP3.LUT R10, R15, 0xffff, RZ, 0xc0, !PT ;  /* 0x0000ffff0f0a7812 */ /* 0x000fc800078ec0ff */
[C---:B------:R-:W-:Y:S02]  /*10150*/  LOP3.LUT R0, R10.reuse, 0x7, RZ, 0xc0, !PT ;  /* 0x000000070a007812 */ /* 0x040fe400078ec0ff */
[----:B------:R-:W-:-:S03]  /*10160*/  LOP3.LUT P0, RZ, R10, 0x3, RZ, 0xc0, !PT ;  /* 0x000000030aff7812 */ /* 0x000fc6000780c0ff */
[----:B------:R-:W-:-:S05]  /*10170*/  VIADD R0, R0, 0xffffffff ;  /* 0xffffffff00007836 */ /* 0x000fca0000000000 */
[----:B------:R-:W-:-:S13]  /*10180*/  ISETP.GE.U32.AND P1, PT, R0, 0x3, PT ;  /* 0x000000030000780c */ /* 0x000fda0003f26070 */
[----:B------:R-:W-:Y:S05]  /*10190*/  @!P1 BRA `(.L_x_209) ;  /* 0x0000000000c09947 */ /* 0x000fea0003800000 */
[C---:B------:R-:W-:Y:S01]  /*101a0*/  IADD3 R23, PT, PT, R119.reuse, -0x1, RZ ;  /* 0xffffffff77177810 */ /* 0x040fe20007ffe0ff */
[----:B------:R-:W-:-:S03]  /*101b0*/  VIADD R27, R119, 0xfffffffe ;  /* 0xfffffffe771b7836 */ /* 0x000fc60000000000 */
[C---:B------:R-:W-:Y:S02]  /*101c0*/  IADD3 R0, P1, PT, R23.reuse, R16, RZ ;  /* 0x0000001017007210 */ /* 0x040fe40007f3e0ff */
[----:B------:R-:W-:Y:S02]  /*101d0*/  IADD3 R22, P2, PT, R23, R20, RZ ;  /* 0x0000001417167210 */ /* 0x000fe40007f5e0ff */
[C---:B------:R-:W-:Y:S01]  /*101e0*/  IADD3 R23, PT, PT, R119.reuse, -0x3, RZ ;  /* 0xfffffffd77177810 */ /* 0x040fe20007ffe0ff */
[----:B------:R-:W-:Y:S01]  /*101f0*/  IMAD.X R10, RZ, RZ, R17, P1 ;  /* 0x000000ffff0a7224 */ /* 0x000fe200008e0611 */
[C---:B------:R-:W-:Y:S01]  /*10200*/  LEA R100, P1, R0.reuse, R8, 0x2 ;  /* 0x0000000800647211 */ /* 0x040fe200078210ff */
[----:B------:R-:W-:Y:S02]  /*10210*/  IMAD.X R26, RZ, RZ, R21, P2 ;  /* 0x000000ffff1a7224 */ /* 0x000fe400010e0615 */
[----:B------:R-:W-:Y:S01]  /*10220*/  VIADD R119, R119, 0xfffffffc ;  /* 0xfffffffc77777836 */ /* 0x000fe20000000000 */
[----:B------:R-:W-:-:S02]  /*10230*/  LEA.HI.X R101, R0, R9, R10, 0x2, P1 ;  /* 0x0000000900657211 */ /* 0x000fc400008f140a */
[C---:B------:R-:W-:Y:S02]  /*10240*/  IADD3 R10, P3, PT, R27.reuse, R16, RZ ;  /* 0x000000101b0a7210 */ /* 0x040fe40007f7e0ff */
[----:B------:R-:W-:Y:S01]  /*10250*/  IADD3 R27, P4, PT, R27, R20, RZ ;  /* 0x000000141b1b7210 */ /* 0x000fe20007f9e0ff */
[----:B------:R-:W2:Y:S01]  /*10260*/  LDG.E R100, desc[UR10][R100.64] ;  /* 0x0000000a64647981 */ /* 0x000ea2000c1e1900 */
[-C--:B------:R-:W-:Y:S01]  /*10270*/  LEA R102, P1, R22, R8.reuse, 0x2 ;  /* 0x0000000816667211 */ /* 0x080fe200078210ff */
[----:B------:R-:W-:Y:S01]  /*10280*/  IMAD.X R18, RZ, RZ, R17, P3 ;  /* 0x000000ffff127224 */ /* 0x000fe200018e0611 */
[-C--:B------:R-:W-:Y:S02]  /*10290*/  LEA R98, P2, R10, R8.reuse, 0x2 ;  /* 0x000000080a627211 */ /* 0x080fe400078410ff */
[----:B------:R-:W-:Y:S02]  /*102a0*/  IADD3.X R0, PT, PT, RZ, R21, RZ, P4, !PT ;  /* 0x00000015ff007210 */ /* 0x000fe400027fe4ff */
[----:B------:R-:W-:-:S02]  /*102b0*/  LEA R96, P3, R27, R8, 0x2 ;  /* 0x000000081b607211 */ /* 0x000fc400078610ff */
[-C--:B------:R-:W-:Y:S02]  /*102c0*/  LEA.HI.X R103, R22, R9.reuse, R26, 0x2, P1 ;  /* 0x0000000916677211 */ /* 0x080fe400008f141a */
[----:B------:R-:W-:Y:S02]  /*102d0*/  IADD3 R91, P1, PT, R23, R16, RZ ;  /* 0x00000010175b7210 */ /* 0x000fe40007f3e0ff */
[-C--:B------:R-:W-:Y:S01]  /*102e0*/  LEA.HI.X R99, R10, R9.reuse, R18, 0x2, P2 ;  /* 0x000000090a637211 */ /* 0x080fe200010f1412 */
[----:B------:R-:W2:Y:S01]  /*102f0*/  LDG.E R102, desc[UR10][R102.64] ;  /* 0x0000000a66667981 */ /* 0x000ea2000c1e1900 */
[----:B------:R-:W-:Y:S01]  /*10300*/  LEA.HI.X R97, R27, R9, R0, 0x2, P3 ;  /* 0x000000091b617211 */ /* 0x000fe200018f1400 */
[----:B------:R-:W-:Y:S01]  /*10310*/  IMAD.X R106, RZ, RZ, R17, P1 ;  /* 0x000000ffff6a7224 */ /* 0x000fe200008e0611 */
[----:B------:R-:W-:Y:S01]  /*10320*/  IADD3 R27, P2, PT, R23, R20, RZ ;  /* 0x00000014171b7210 */ /* 0x000fe20007f5e0ff */
[----:B------:R-:W3:Y:S01]  /*10330*/  LDG.E R98, desc[UR10][R98.64] ;  /* 0x0000000a62627981 */ /* 0x000ee2000c1e1900 */
[----:B------:R-:W-:-:S02]  /*10340*/  IADD3 R18, P3, PT, R119, R16, RZ ;  /* 0x0000001077127210 */ /* 0x000fc40007f7e0ff */
[----:B------:R-:W-:Y:S01]  /*10350*/  IADD3 R0, P4, PT, R119, R20, RZ ;  /* 0x0000001477007210 */ /* 0x000fe20007f9e0ff */
[----:B------:R-:W3:Y:S01]  /*10360*/  LDG.E R96, desc[UR10][R96.64] ;  /* 0x0000000a60607981 */ /* 0x000ee2000c1e1900 */
[-C--:B------:R-:W-:Y:S01]  /*10370*/  LEA R94, P1, R91, R8.reuse, 0x2 ;  /* 0x000000085b5e7211 */ /* 0x080fe200078210ff */
[----:B------:R-:W-:Y:S01]  /*10380*/  IMAD.X R23, RZ, RZ, R17, P3 ;  /* 0x000000ffff177224 */ /* 0x000fe200018e0611 */
[----:B------:R-:W-:Y:S01]  /*10390*/  IADD3.X R104, PT, PT, RZ, R21, RZ, P2, !PT ;  /* 0x00000015ff687210 */ /* 0x000fe200017fe4ff */
[----:B------:R-:W-:Y:S01]  /*103a0*/  IMAD.X R10, RZ, RZ, R21, P4 ;  /* 0x000000ffff0a7224 */ /* 0x000fe200020e0615 */
[-C--:B------:R-:W-:Y:S02]  /*103b0*/  LEA R90, P2, R27, R8.reuse, 0x2 ;  /* 0x000000081b5a7211 */ /* 0x080fe400078410ff */
[----:B------:R-:W-:Y:S02]  /*103c0*/  LEA R26, P3, R18, R8, 0x2 ;  /* 0x00000008121a7211 */ /* 0x000fe400078610ff */
[----:B------:R-:W-:-:S02]  /*103d0*/  LEA.HI.X R95, R91, R9, R106, 0x2, P1 ;  /* 0x000000095b5f7211 */ /* 0x000fc400008f146a */
[----:B------:R-:W-:Y:S02]  /*103e0*/  LEA R22, P4, R0, R8, 0x2 ;  /* 0x0000000800167211 */ /* 0x000fe400078810ff */
[-C--:B------:R-:W-:Y:S01]  /*103f0*/  LEA.HI.X R91, R27, R9.reuse, R104, 0x2, P2 ;  /* 0x000000091b5b7211 */ /* 0x080fe200010f1468 */
[----:B------:R-:W4:Y:S01]  /*10400*/  LDG.E R94, desc[UR10][R94.64] ;  /* 0x0000000a5e5e7981 */ /* 0x000f22000c1e1900 */
[-C--:B------:R-:W-:Y:S02]  /*10410*/  LEA.HI.X R27, R18, R9.reuse, R23, 0x2, P3 ;  /* 0x00000009121b7211 */ /* 0x080fe400018f1417 */
[----:B------:R-:W-:Y:S01]  /*10420*/  LEA.HI.X R23, R0, R9, R10, 0x2, P4 ;  /* 0x0000000900177211 */ /* 0x000fe200020f140a */
[----:B------:R-:W4:Y:S04]  /*10430*/  LDG.E R90, desc[UR10][R90.64] ;  /* 0x0000000a5a5a7981 */ /* 0x000f28000c1e1900 */
[----:B------:R-:W4:Y:S04]  /*10440*/  LDG.E R26, desc[UR10][R26.64] ;  /* 0x0000000a1a1a7981 */ /* 0x000f28000c1e1900 */
[----:B------:R-:W4:Y:S01]  /*10450*/  LDG.E R22, desc[UR10][R22.64] ;  /* 0x0000000a16167981 */ /* 0x000f22000c1e1900 */
[----:B--2--5:R-:W-:-:S04]  /*10460*/  FFMA R3, -R100, R102, R3 ;  /* 0x0000006664037223 */ /* 0x024fc80000000103 */
[----:B---3--:R-:W-:-:S04]  /*10470*/  FFMA R3, -R98, R96, R3 ;  /* 0x0000006062037223 */ /* 0x008fc80000000103 */
[----:B----4-:R-:W-:-:S04]  /*10480*/  FFMA R3, -R94, R90, R3 ;  /* 0x0000005a5e037223 */ /* 0x010fc80000000103 */
[----:B------:R-:W-:-:S07]  /*10490*/  FFMA R3, -R26, R22, R3 ;  /* 0x000000161a037223 */ /* 0x000fce0000000103 */
.L_x_209:
[----:B------:R-:W-:Y:S05]  /*104a0*/  @!P0 BRA `(.L_x_208) ;  /* 0x0000000000a88947 */ /* 0x000fea0003800000 */
[C---:B------:R-:W-:Y:S02]  /*104b0*/  LOP3.LUT R0, R14.reuse, 0x3, RZ, 0xc0, !PT ;  /* 0x000000030e007812 */ /* 0x040fe400078ec0ff */
[----:B------:R-:W-:Y:S02]  /*104c0*/  LOP3.LUT R10, R14, 0x1, RZ, 0xc0, !PT ;  /* 0x000000010e0a7812 */ /* 0x000fe400078ec0ff */
[----:B------:R-:W-:Y:S02]  /*104d0*/  ISETP.NE.AND P1, PT, R0, 0x1, PT ;  /* 0x000000010000780c */ /* 0x000fe40003f25270 */
[----:B------:R-:W-:-:S11]  /*104e0*/  ISETP.NE.U32.AND P0, PT, R10, 0x1, PT ;  /* 0x000000010a00780c */ /* 0x000fd60003f05070 */
[----:B------:R-:W-:Y:S05]  /*104f0*/  @!P1 BRA `(.L_x_210) ;  /* 0x0000000000609947 */ /* 0x000fea0003800000 */
[C---:B------:R-:W-:Y:S01]  /*10500*/  IADD3 R23, PT, PT, R119.reuse, -0x1, RZ ;  /* 0xffffffff77177810 */ /* 0x040fe20007ffe0ff */
[----:B------:R-:W-:-:S03]  /*10510*/  VIADD R119, R119, 0xfffffffe ;  /* 0xfffffffe77777836 */ /* 0x000fc60000000000 */
[C---:B------:R-:W-:Y:S02]  /*10520*/  IADD3 R0, P1, PT, R23.reuse, R16, RZ ;  /* 0x0000001017007210 */ /* 0x040fe40007f3e0ff */
[----:B------:R-:W-:-:S03]  /*10530*/  IADD3 R23, P2, PT, R23, R20, RZ ;  /* 0x0000001417177210 */ /* 0x000fc60007f5e0ff */
[--C-:B------:R-:W-:Y:S01]  /*10540*/  IMAD.X R10, RZ, RZ, R17.reuse, P1 ;  /* 0x000000ffff0a7224 */ /* 0x100fe200008e0611 */
[C---:B------:R-:W-:Y:S02]  /*10550*/  LEA R26, P1, R0.reuse, R8, 0x2 ;  /* 0x00000008001a7211 */ /* 0x040fe400078210ff */
[----:B------:R-:W-:Y:S02]  /*10560*/  IADD3.X R18, PT, PT, RZ, R21, RZ, P2, !PT ;  /* 0x00000015ff127210 */ /* 0x000fe400017fe4ff */
[----:B------:R-:W-:Y:S02]  /*10570*/  LEA.HI.X R27, R0, R9, R10, 0x2, P1 ;  /* 0x00000009001b7211 */ /* 0x000fe400008f140a */
[C---:B------:R-:W-:Y:S02]  /*10580*/  IADD3 R95, P2, PT, R119.reuse, R16, RZ ;  /* 0x00000010775f7210 */ /* 0x040fe40007f5e0ff */
[----:B------:R-:W-:Y:S01]  /*10590*/  IADD3 R10, P3, PT, R119, R20, RZ ;  /* 0x00000014770a7210 */ /* 0x000fe20007f7e0ff */
[----:B------:R-:W2:Y:S01]  /*105a0*/  LDG.E R26, desc[UR10][R26.64] ;  /* 0x0000000a1a1a7981 */ /* 0x000ea2000c1e1900 */
[-C--:B------:R-:W-:Y:S01]  /*105b0*/  LEA R90, P1, R23, R8.reuse, 0x2 ;  /* 0x00000008175a7211 */ /* 0x080fe200078210ff */
[----:B------:R-:W-:Y:S01]  /*105c0*/  IMAD.X R0, RZ, RZ, R17, P2 ;  /* 0x000000ffff007224 */ /* 0x000fe200010e0611 */
[-C--:B------:R-:W-:Y:S01]  /*105d0*/  LEA R94, P2, R95, R8.reuse, 0x2 ;  /* 0x000000085f5e7211 */ /* 0x080fe200078410ff */
[----:B------:R-:W-:Y:S01]  /*105e0*/  IMAD.X R96, RZ, RZ, R21, P3 ;  /* 0x000000ffff607224 */ /* 0x000fe200018e0615 */
[----:B------:R-:W-:-:S02]  /*105f0*/  LEA R22, P3, R10, R8, 0x2 ;  /* 0x000000080a167211 */ /* 0x000fc400078610ff */
[-C--:B------:R-:W-:Y:S02]  /*10600*/  LEA.HI.X R91, R23, R9.reuse, R18, 0x2, P1 ;  /* 0x00000009175b7211 */ /* 0x080fe400008f1412 */
[-C--:B------:R-:W-:Y:S02]  /*10610*/  LEA.HI.X R95, R95, R9.reuse, R0, 0x2, P2 ;  /* 0x000000095f5f7211 */ /* 0x080fe400010f1400 */
[----:B------:R-:W-:Y:S01]  /*10620*/  LEA.HI.X R23, R10, R9, R96, 0x2, P3 ;  /* 0x000000090a177211 */ /* 0x000fe200018f1460 */
[----:B------:R-:W2:Y:S04]  /*10630*/  LDG.E R90, desc[UR10][R90.64] ;  /* 0x0000000a5a5a7981 */ /* 0x000ea8000c1e1900 */
[----:B------:R-:W3:Y:S04]  /*10640*/  LDG.E R94, desc[UR10][R94.64] ;  /* 0x0000000a5e5e7981 */ /* 0x000ee8000c1e1900 */
[----:B------:R-:W3:Y:S01]  /*10650*/  LDG.E R22, desc[UR10][R22.64] ;  /* 0x0000000a16167981 */ /* 0x000ee2000c1e1900 */
[----:B--2--5:R-:W-:-:S04]  /*10660*/  FFMA R3, -R26, R90, R3 ;  /* 0x0000005a1a037223 */ /* 0x024fc80000000103 */
[----:B---3--:R-:W-:-:S07]  /*10670*/  FFMA R3, -R94, R22, R3 ;  /* 0x000000165e037223 */ /* 0x008fce0000000103 */
.L_x_210:
[----:B------:R-:W-:Y:S05]  /*10680*/  @P0 BRA `(.L_x_208) ;  /* 0x0000000000300947 */ /* 0x000fea0003800000 */
[----:B------:R-:W-:-:S04]  /*10690*/  IADD3 R23, PT, PT, R119, -0x1, RZ ;  /* 0xffffffff77177810 */ /* 0x000fc80007ffe0ff */
[C---:B------:R-:W-:Y:S02]  /*106a0*/  IADD3 R18, P0, PT, R23.reuse, R16, RZ ;  /* 0x0000001017127210 */ /* 0x040fe40007f1e0ff */
[----:B------:R-:W-:Y:S02]  /*106b0*/  IADD3 R0, P2, PT, R23, R20, RZ ;  /* 0x0000001417007210 */ /* 0x000fe40007f5e0ff */
[-C--:B------:R-:W-:Y:S01]  /*106c0*/  LEA R22, P1, R18, R8.reuse, 0x2 ;  /* 0x0000000812167211 */ /* 0x080fe200078210ff */
[----:B------:R-:W-:Y:S01]  /*106d0*/  IMAD.X R23, RZ, RZ, R17, P0 ;  /* 0x000000ffff177224 */ /* 0x000fe200000e0611 */
[----:B------:R-:W-:Y:S01]  /*106e0*/  LEA R8, P3, R0, R8, 0x2 ;  /* 0x0000000800087211 */ /* 0x000fe200078610ff */
[----:B------:R-:W-:-:S03]  /*106f0*/  IMAD.X R10, RZ, RZ, R21, P2 ;  /* 0x000000ffff0a7224 */ /* 0x000fc600010e0615 */
[-C--:B------:R-:W-:Y:S02]  /*10700*/  LEA.HI.X R23, R18, R9.reuse, R23, 0x2, P1 ;  /* 0x0000000912177211 */ /* 0x080fe400008f1417 */
[----:B------:R-:W-:-:S03]  /*10710*/  LEA.HI.X R9, R0, R9, R10, 0x2, P3 ;  /* 0x0000000900097211 */ /* 0x000fc600018f140a */
[----:B------:R-:W2:Y:S04]  /*10720*/  LDG.E R22, desc[UR10][R22.64] ;  /* 0x0000000a16167981 */ /* 0x000ea8000c1e1900 */
[----:B------:R-:W2:Y:S02]  /*10730*/  LDG.E R8, desc[UR10][R8.64] ;  /* 0x0000000a08087981 */ /* 0x000ea4000c1e1900 */
[----:B--2--5:R-:W-:-:S07]  /*10740*/  FFMA R3, -R22, R8, R3 ;  /* 0x0000000816037223 */ /* 0x024fce0000000103 */
.L_x_208:
[----:B------:R-:W-:-:S13]  /*10750*/  ISETP.NE.AND P0, PT, R11, R19, PT ;  /* 0x000000130b00720c */ /* 0x000fda0003f05270 */
[----:B------:R-:W-:Y:S05]  /*10760*/  @P0 BRA `(.L_x_211) ;  /* 0x0000000000480947 */ /* 0x000fea0003800000 */
[C---:B-----5:R-:W-:Y:S01]  /*10770*/  FSETP.GTU.AND P0, PT, R3.reuse, RZ, PT ;  /* 0x000000ff0300720b */ /* 0x060fe20003f0c000 */
[----:B------:R-:W-:Y:S03]  /*10780*/  BSSY.RECONVERGENT B0, `(.L_x_212) ;  /* 0x000000e000007945 */ /* 0x000fe60003800200 */
[----:B------:R-:W-:-:S04]  /*10790*/  FSEL R3, R3, 9.999999682655225389e-21, P0 ;  /* 0x1e3ce50803037808 */ /* 0x000fc80000000000 */
[----:B------:R-:W-:Y:S01]  /*107a0*/  IADD3 R0, PT, PT, R3, -0xd000000, RZ ;  /* 0xf300000003007810 */ /* 0x000fe20007ffe0ff */
[----:B------:R0:W1:Y:S03]  /*107b0*/  MUFU.RSQ R8, R3 ;  /* 0x0000000300087308 */ /* 0x0000660000001400 */
[----:B------:R-:W-:-:S13]  /*107c0*/  ISETP.GT.U32.AND P0, PT, R0, 0x727fffff, PT ;  /* 0x727fffff0000780c */ /* 0x000fda0003f04070 */
[----:B0-----:R-:W-:Y:S05]  /*107d0*/  @!P0 BRA `(.L_x_213) ;  /* 0x0000000000108947 */ /* 0x001fea0003800000 */
[----:B------:R-:W-:Y:S01]  /*107e0*/  IMAD.MOV.U32 R0, RZ, RZ, R3 ;  /* 0x000000ffff007224 */ /* 0x000fe200078e0003 */
[----:B-1----:R-:W-:-:S07]  /*107f0*/  MOV R8, 0x10810 ;  /* 0x0001081000087802 */ /* 0x002fce0000000f00 */
[----:B------:R-:W-:Y:S05]  /*10800*/  CALL.REL.NOINC `($__internal_2_$__cuda_sm20_sqrt_rn_f32_slowpath) ;  /* 0x000000c000d87944 */ /* 0x000fea0003c00000 */
[----:B------:R-:W-:Y:S05]  /*10810*/  BRA `(.L_x_214) ;  /* 0x0000000000107947 */ /* 0x000fea0003800000 */
.L_x_213:
[----:B-1----:R-:W-:Y:S01]  /*10820*/  FMUL.FTZ R0, R3, R8 ;  /* 0x0000000803007220 */ /* 0x002fe20000410000 */
[----:B------:R-:W-:-:S03]  /*10830*/  FMUL.FTZ R8, R8, 0.5 ;  /* 0x3f00000008087820 */ /* 0x000fc60000410000 */
[----:B------:R-:W-:-:S04]  /*10840*/  FFMA R3, -R0, R0, R3 ;  /* 0x0000000000037223 */ /* 0x000fc80000000103 */
[----:B------:R-:W-:-:S07]  /*10850*/  FFMA R0, R3, R8, R0 ;  /* 0x0000000803007223 */ /* 0x000fce0000000000 */
.L_x_214:
[----:B------:R-:W-:Y:S05]  /*10860*/  BSYNC.RECONVERGENT B0 ;  /* 0x0000000000007941 */ /* 0x000fea0003800200 */
.L_x_212:
[----:B------:R0:W-:Y:S01]  /*10870*/  STG.E desc[UR10][R92.64], R0 ;  /* 0x000000005c007986 */ /* 0x0001e2000c10190a */
[----:B------:R-:W-:Y:S05]  /*10880*/  BRA `(.L_x_215) ;  /* 0x0000000000507947 */ /* 0x000fea0003800000 */
.L_x_211:
[----:B------:R-:W2:Y:S01]  /*10890*/  LDG.E R10, desc[UR10][R92.64] ;  /* 0x0000000a5c0a7981 */ /* 0x000ea2000c1e1900 */
[----:B------:R-:W-:Y:S01]  /*108a0*/  BSSY.RECONVERGENT B4, `(.L_x_216) ;  /* 0x000000c000047945 */ /* 0x000fe20003800200 */
[----:B--2---:R-:W0:Y:S08]  /*108b0*/  MUFU.RCP R0, R10 ;  /* 0x0000000a00007308 */ /* 0x004e300000001000 */
[----:B-----5:R-:W1:Y:S01]  /*108c0*/  FCHK P0, R3, R10 ;  /* 0x0000000a03007302 */ /* 0x020e620000000000 */
[----:B0-----:R-:W-:-:S04]  /*108d0*/  FFMA R9, -R10, R0, 1 ;  /* 0x3f8000000a097423 */ /* 0x001fc80000000100 */
[----:B------:R-:W-:-:S04]  /*108e0*/  FFMA R0, R0, R9, R0 ;  /* 0x0000000900007223 */ /* 0x000fc80000000000 */
[----:B------:R-:W-:-:S04]  /*108f0*/  FFMA R8, R0, R3, RZ ;  /* 0x0000000300087223 */ /* 0x000fc800000000ff */
[----:B------:R-:W-:-:S04]  /*10900*/  FFMA R9, -R10, R8, R3 ;  /* 0x000000080a097223 */ /* 0x000fc80000000103 */
[----:B------:R-:W-:Y:S01]  /*10910*/  FFMA R0, R0, R9, R8 ;  /* 0x0000000900007223 */ /* 0x000fe20000000008 */
[----:B-1----:R-:W-:Y:S06]  /*10920*/  @!P0 BRA `(.L_x_217) ;  /* 0x00000000000c8947 */ /* 0x002fec0003800000 */
[----:B------:R-:W-:Y:S01]  /*10930*/  IMAD.MOV.U32 R0, RZ, RZ, R10 ;  /* 0x000000ffff007224 */ /* 0x000fe200078e000a */
[----:B------:R-:W-:-:S07]  /*10940*/  MOV R8, 0x10960 ;  /* 0x0001096000087802 */ /* 0x000fce0000000f00 */
[----:B------:R-:W-:Y:S05]  /*10950*/  CALL.REL.NOINC `($__internal_3_$__cuda_sm3x_div_rn_noftz_f32_slowpath) ;  /* 0x000000c000dc7944 */ /* 0x000fea0003c00000 */
.L_x_217:
[----:B------:R-:W-:Y:S05]  /*10960*/  BSYNC.RECONVERGENT B4 ;  /* 0x0000000000047941 */ /* 0x000fea0003800200 */
.L_x_216:
[----:B------:R-:W0:Y:S01]  /*10970*/  LDCU.64 UR8, c[0x0][0x398] ;  /* 0x00007300ff0877ac */ /* 0x000e220008000a00 */
[----:B------:R-:W-:-:S04]  /*10980*/  IADD3 R20, P0, PT, R11, R20, RZ ;  /* 0x000000140b147210 */ /* 0x000fc80007f1e0ff */
[----:B------:R-:W-:Y:S02]  /*10990*/  IADD3.X R21, PT, PT, RZ, R21, RZ, P0, !PT ;  /* 0x00000015ff157210 */ /* 0x000fe400007fe4ff */
[----:B0-----:R-:W-:-:S04]  /*109a0*/  LEA R8, P0, R20, UR8, 0x2 ;  /* 0x0000000814087c11 */ /* 0x001fc8000f8010ff */
[----:B------:R-:W-:-:S05]  /*109b0*/  LEA.HI.X R9, R20, UR9, R21, 0x2, P0 ;  /* 0x0000000914097c11 */ /* 0x000fca00080f1415 */
[----:B------:R1:W-:Y:S04]  /*109c0*/  STG.E desc[UR10][R8.64], R0 ;  /* 0x0000000008007986 */ /* 0x0003e8000c10190a */
.L_x_215:
[----:B------:R-:W2:Y:S01]  /*109d0*/  LDCU UR4, c[0x0][0x514] ;  /* 0x0000a280ff0477ac */ /* 0x000ea20008000800 */
[----:B------:R-:W-:-:S05]  /*109e0*/  VIADD R19, R19, 0x1 ;  /* 0x0000000113137836 */ /* 0x000fca0000000000 */
[----:B--2---:R-:W-:-:S13]  /*109f0*/  ISETP.NE.AND P0, PT, R19, UR4, PT ;  /* 0x0000000413007c0c */ /* 0x004fda000bf05270 */
[----:B------:R-:W-:Y:S05]  /*10a00*/  @P0 BRA `(.L_x_218) ;  /* 0xffffffec00f80947 */ /* 0x000fea000383ffff */
[----:B------:R-:W-:Y:S05]  /*10a10*/  BRA `(.L_x_219) ;  /* 0x0000001000207947 */ /* 0x000fea0003800000 */
.L_x_205:
[----:B------:R-:W-:Y:S01]  /*10a20*/  LOP3.LUT R0, RZ, R11, RZ, 0x33, !PT ;  /* 0x0000000bff007212 */ /* 0x000fe200078e33ff */
[----:B------:R-:W-:-:S04]  /*10a30*/  HFMA2 R21, -RZ, RZ, 0, 0 ;  /* 0x00000000ff157431 */ /* 0x000fc800000001ff */
[----:B------:R-:W-:-:S05]  /*10a40*/  IMAD.IADD R0, R0, 0x1, R23 ;  /* 0x0000000100007824 */ /* 0x000fca00078e0217 */
[----:B------:R-:W-:-:S13]  /*10a50*/  ISETP.GE.U32.AND P0, PT, R0, 0x3, PT ;  /* 0x000000030000780c */ /* 0x000fda0003f06070 */
[----:B------:R-:W-:Y:S05]  /*10a60*/  @!P0 BRA `(.L_x_220) ;  /* 0x0000000400f88947 */ /* 0x000fea0003800000 */
[----:B------:R-:W-:-:S07]  /*10a70*/  IMAD.MOV.U32 R21, RZ, RZ, RZ ;  /* 0x000000ffff157224 */ /* 0x000fce00078e00ff */
.L_x_234:
[----:B0-----:R-:W0:Y:S01]  /*10a80*/  LDCU.64 UR8, c[0x0][0x398] ;  /* 0x00007300ff0877ac */ /* 0x001e220008000a00 */
[----:B------:R-:W-:-:S05]  /*10a90*/  IADD3 R0, P0, PT, R21, R16, RZ ;  /* 0x0000001015007210 */ /* 0x000fca0007f1e0ff */
[----:B------:R-:W-:Y:S01]  /*10aa0*/  IMAD.X R3, RZ, RZ, R17, P0 ;  /* 0x000000ffff037224 */ /* 0x000fe200000e0611 */
[----:B0-----:R-:W-:-:S04]  /*10ab0*/  LEA R94, P0, R0, UR8, 0x2 ;  /* 0x00000008005e7c11 */ /* 0x001fc8000f8010ff */
[----:B------:R-:W-:-:S05]  /*10ac0*/  LEA.HI.X R95, R0, UR9, R3, 0x2, P0 ;  /* 0x00000009005f7c11 */ /* 0x000fca00080f1403 */
[----:B------:R0:W5:Y:S01]  /*10ad0*/  LDG.E R3, desc[UR10][R94.64] ;  /* 0x0000000a5e037981 */ /* 0x000162000c1e1900 */
[----:B------:R-:W-:-:S13]  /*10ae0*/  ISETP.NE.AND P0, PT, R21, RZ, PT ;  /* 0x000000ff1500720c */ /* 0x000fda0003f05270 */
[----:B0-----:R-:W-:Y:S05]  /*10af0*/  @!P0 BRA `(.L_x_221) ;  /* 0x0000000000608947 */ /* 0x001fea0003800000 */
        /* <DEDUP_REMOVED lines=10> */
[----:B------:R-:W-:Y:S02]  /*10ba0*/  MOV R0, R10 ;  /* 0x0000000a00007202 */ /* 0x000fe40000000f00 */
[----:B------:R-:W-:-:S07]  /*10bb0*/  MOV R8, 0x10bd0 ;  /* 0x00010bd000087802 */ /* 0x000fce0000000f00 */
[----:B------:R-:W-:Y:S05]  /*10bc0*/  CALL.REL.NOINC `($__internal_3_$__cuda_sm3x_div_rn_noftz_f32_slowpath) ;  /* 0x000000c000407944 */ /* 0x000fea0003c00000 */
.L_x_223:
[----:B------:R-:W-:Y:S05]  /*10bd0*/  BSYNC.RECONVERGENT B4 ;  /* 0x0000000000047941 */ /* 0x000fea0003800200 */
.L_x_222:
[----:B------:R-:W0:Y:S01]  /*10be0*/  LDCU UR4, c[0x0][0x514] ;  /* 0x0000a280ff0477ac */ /* 0x000e220008000800 */
[----:B------:R-:W1:Y:S01]  /*10bf0*/  LDCU.64 UR8, c[0x0][0x398] ;  /* 0x00007300ff0877ac */ /* 0x000e620008000a00 */
[----:B0-----:R-:W-:-:S05]  /*10c00*/  IMAD R8, R21, UR4, RZ ;  /* 0x0000000415087c24 */ /* 0x001fca000f8e02ff */
[----:B------:R-:W-:-:S05]  /*10c10*/  IADD3 R3, P0, PT, R8, R19, RZ ;  /* 0x0000001308037210 */ /* 0x000fca0007f1e0ff */
[----:B------:R-:W-:Y:S01]  /*10c20*/  IMAD.X R10, RZ, RZ, R20, P0 ;  /* 0x000000ffff0a7224 */ /* 0x000fe200000e0614 */
[----:B-1----:R-:W-:-:S04]  /*10c30*/  LEA R8, P0, R3, UR8, 0x2 ;  /* 0x0000000803087c11 */ /* 0x002fc8000f8010ff */
[----:B------:R-:W-:-:S05]  /*10c40*/  LEA.HI.X R9, R3, UR9, R10, 0x2, P0 ;  /* 0x0000000903097c11 */ /* 0x000fca00080f140a */
[----:B------:R1:W-:Y:S04]  /*10c50*/  STG.E desc[UR10][R8.64], R0 ;  /* 0x0000000008007986 */ /* 0x0003e8000c10190a */
[----:B------:R1:W5:Y:S01]  /*10c60*/  LDG.E R10, desc[UR10][R92.64] ;  /* 0x0000000a5c0a7981 */ /* 0x000362000c1e1900 */
[----:B------:R-:W-:Y:S05]  /*10c70*/  BRA `(.L_x_224) ;  /* 0x0000000000487947 */ /* 0x000fea0003800000 */
.L_x_221:
[C---:B-----5:R-:W-:Y:S01]  /*10c80*/  FSETP.GTU.AND P0, PT, R3.reuse, RZ, PT ;  /* 0x000000ff0300720b */ /* 0x060fe20003f0c000 */
[----:B------:R-:W-:Y:S03]  /*10c90*/  BSSY.RECONVERGENT B0, `(.L_x_225) ;  /* 0x000000e000007945 */ /* 0x000fe60003800200 */
[----:B------:R-:W-:-:S04]  /*10ca0*/  FSEL R3, R3, 9.999999682655225389e-21, P0 ;  /* 0x1e3ce50803037808 */ /* 0x000fc80000000000 */
[----:B------:R0:W1:Y:S01]  /*10cb0*/  MUFU.RSQ R8, R3 ;  /* 0x0000000300087308 */ /* 0x0000620000001400 */
[----:B------:R-:W-:-:S05]  /*10cc0*/  VIADD R0, R3, 0xf3000000 ;  /* 0xf300000003007836 */ /* 0x000fca0000000000 */
[----:B------:R-:W-:-:S13]  /*10cd0*/  ISETP.GT.U32.AND P0, PT, R0, 0x727fffff, PT ;  /* 0x727fffff0000780c */ /* 0x000fda0003f04070 */
[----:B01----:R-:W-:Y:S05]  /*10ce0*/  @!P0 BRA `(.L_x_226) ;  /* 0x0000000000108947 */ /* 0x003fea0003800000 */
[----:B------:R-:W-:Y:S02]  /*10cf0*/  MOV R0, R3 ;  /* 0x0000000300007202 */ /* 0x000fe40000000f00 */
[----:B------:R-:W-:-:S07]  /*10d00*/  MOV R8, 0x10d20 ;  /* 0x00010d2000087802 */ /* 0x000fce0000000f00 */
[----:B------:R-:W-:Y:S05]  /*10d10*/  CALL.REL.NOINC `($__internal_2_$__cuda_sm20_sqrt_rn_f32_slowpath) ;  /* 0x000000bc00947944 */ /* 0x000fea0003c00000 */
[----:B------:R-:W-:Y:S05]  /*10d20*/  BRA `(.L_x_227) ;  /* 0x0000000000107947 */ /* 0x000fea0003800000 */
.L_x_226:
[----:B------:R-:W-:Y:S01]  /*10d30*/  FMUL.FTZ R0, R3, R8 ;  /* 0x0000000803007220 */ /* 0x000fe20000410000 */
[----:B------:R-:W-:-:S03]  /*10d40*/  FMUL.FTZ R8, R8, 0.5 ;  /* 0x3f00000008087820 */ /* 0x000fc60000410000 */
[----:B------:R-:W-:-:S04]  /*10d50*/  FFMA R3, -R0, R0, R3 ;  /* 0x0000000000037223 */ /* 0x000fc80000000103 */
[----:B------:R-:W-:-:S07]  /*10d60*/  FFMA R0, R3, R8, R0 ;  /* 0x0000000803007223 */ /* 0x000fce0000000000 */
.L_x_227:
[----:B------:R-:W-:Y:S05]  /*10d70*/  BSYNC.RECONVERGENT B0 ;  /* 0x0000000000007941 */ /* 0x000fea0003800200 */
.L_x_225:
[----:B------:R0:W-:Y:S01]  /*10d80*/  STG.E desc[UR10][R92.64], R0 ;  /* 0x000000005c007986 */ /* 0x0001e2000c10190a */
[----:B------:R-:W-:-:S07]  /*10d90*/  IMAD.MOV.U32 R10, RZ, RZ, R0 ;  /* 0x000000ffff0a7224 */ /* 0x000fce00078e0000 */
.L_x_224:
[----:B------:R-:W2:Y:S01]  /*10da0*/  LDG.E R3, desc[UR10][R94.64+0x4] ;  /* 0x0000040a5e037981 */ /* 0x000ea2000c1e1900 */
[----:B-1---5:R-:W0:Y:S01]  /*10db0*/  MUFU.RCP R9, R10 ;  /* 0x0000000a00097308 */ /* 0x022e220000001000 */
[----:B------:R-:W-:Y:S01]  /*10dc0*/  BSSY.RECONVERGENT B4, `(.L_x_228) ;  /* 0x000000b000047945 */ /* 0x000fe20003800200 */
[----:B0-----:R-:W-:-:S04]  /*10dd0*/  FFMA R0, R9, -R10, 1 ;  /* 0x3f80000009007423 */ /* 0x001fc8000000080a */
[----:B------:R-:W-:Y:S02]  /*10de0*/  FFMA R0, R9, R0, R9 ;  /* 0x0000000009007223 */ /* 0x000fe40000000009 */
[----:B--2---:R-:W0:Y:S02]  /*10df0*/  FCHK P0, R3, R10 ;  /* 0x0000000a03007302 */ /* 0x004e240000000000 */
[----:B------:R-:W-:-:S04]  /*10e00*/  FFMA R9, R3, R0, RZ ;  /* 0x0000000003097223 */ /* 0x000fc800000000ff */
[----:B------:R-:W-:-:S04]  /*10e10*/  FFMA R8, R9, -R10, R3 ;  /* 0x8000000a09087223 */ /* 0x000fc80000000003 */
[----:B------:R-:W-:Y:S01]  /*10e20*/  FFMA R0, R0, R8, R9 ;  /* 0x0000000800007223 */ /* 0x000fe20000000009 */
[----:B0-----:R-:W-:Y:S06]  /*10e30*/  @!P0 BRA `(.L_x_229) ;  /* 0x00000000000c8947 */ /* 0x001fec0003800000 */
[----:B------:R-:W-:Y:S01]  /*10e40*/  IMAD.MOV.U32 R0, RZ, RZ, R10 ;  /* 0x000000ffff007224 */ /* 0x000fe200078e000a */
[----:B------:R-:W-:-:S07]  /*10e50*/  MOV R8, 0x10e70 ;  /* 0x00010e7000087802 */ /* 0x000fce0000000f00 */
[----:B------:R-:W-:Y:S05]  /*10e60*/  CALL.REL.NOINC `($__internal_3_$__cuda_sm3x_div_rn_noftz_f32_slowpath) ;  /* 0x000000bc00987944 */ /* 0x000fea0003c00000 */
.L_x_229:
[----:B------:R-:W-:Y:S05]  /*10e70*/  BSYNC.RECONVERGENT B4 ;  /* 0x0000000000047941 */ /* 0x000fea0003800200 */
.L_x_228:
[----:B------:R-:W0:Y:S01]  /*10e80*/  LDC R22, c[0x0][0x514] ;  /* 0x00014500ff167b82 */ /* 0x000e220000000800 */
[----:B------:R-:W1:Y:S01]  /*10e90*/  LDCU.64 UR8, c[0x0][0x398] ;  /* 0x00007300ff0877ac */ /* 0x000e620008000a00 */
[----:B0-----:R-:W-:-:S05]  /*10ea0*/  IMAD R22, R21, R22, R22 ;  /* 0x0000001615167224 */ /* 0x001fca00078e0216 */
[----:B------:R-:W-:-:S04]  /*10eb0*/  IADD3 R3, P0, PT, R22, R19, RZ ;  /* 0x0000001316037210 */ /* 0x000fc80007f1e0ff */
[----:B------:R-:W-:Y:S02]  /*10ec0*/  IADD3.X R10, PT, PT, RZ, R20, RZ, P0, !PT ;  /* 0x00000014ff0a7210 */ /* 0x000fe400007fe4ff */
[----:B-1----:R-:W-:-:S04]  /*10ed0*/  LEA R8, P0, R3, UR8, 0x2 ;  /* 0x0000000803087c11 */ /* 0x002fc8000f8010ff */
[----:B------:R-:W-:-:S05]  /*10ee0*/  LEA.HI.X R9, R3, UR9, R10, 0x2, P0 ;  /* 0x0000000903097c11 */ /* 0x000fca00080f140a */
[----:B------:R0:W-:Y:S04]  /*10ef0*/  STG.E desc[UR10][R8.64], R0 ;  /* 0x0000000008007986 */ /* 0x0001e8000c10190a */
[----:B------:R-:W2:Y:S04]  /*10f00*/  LDG.E R26, desc[UR10][R92.64] ;  /* 0x0000000a5c1a7981 */ /* 0x000ea8000c1e1900 */
[----:B------:R-:W3:Y:S01]  /*10f10*/  LDG.E R3, desc[UR10][R94.64+0x8] ;  /* 0x0000080a5e037981 */ /* 0x000ee2000c1e1900 */
[----:B------:R-:W-:Y:S01]  /*10f20*/  BSSY.RECONVERGENT B4, `(.L_x_230) ;  /* 0x000000d000047945 */ /* 0x000fe20003800200 */
[----:B--2---:R-:W1:Y:S08]  /*10f30*/  MUFU.RCP R10, R26 ;  /* 0x0000001a000a7308 */ /* 0x004e700000001000 */
[----:B---3--:R-:W2:Y:S01]  /*10f40*/  FCHK P0, R3, R26 ;  /* 0x0000001a03007302 */ /* 0x008ea20000000000 */
[----:B-1----:R-:W-:-:S04]  /*10f50*/  FFMA R23, -R26, R10, 1 ;  /* 0x3f8000001a177423 */ /* 0x002fc8000000010a */
[----:B------:R-:W-:-:S04]  /*10f60*/  FFMA R10, R10, R23, R10 ;  /* 0x000000170a0a7223 */ /* 0x000fc8000000000a */
[----:B------:R-:W-:-:S04]  /*10f70*/  FFMA R23, R3, R10, RZ ;  /* 0x0000000a03177223 */ /* 0x000fc800000000ff */
[----:B------:R-:W-:-:S04]  /*10f80*/  FFMA R18, -R26, R23, R3 ;  /* 0x000000171a127223 */ /* 0x000fc80000000103 */
[----:B------:R-:W-:Y:S01]  /*10f90*/  FFMA R23, R10, R18, R23 ;  /* 0x000000120a177223 */ /* 0x000fe20000000017 */
[----:B0-2---:R-:W-:Y:S06]  /*10fa0*/  @!P0 BRA `(.L_x_231) ;  /* 0x0000000000108947 */ /* 0x005fec0003800000 */
[----:B------:R-:W-:Y:S01]  /*10fb0*/  IMAD.MOV.U32 R0, RZ, RZ, R26 ;  /* 0x000000ffff007224 */ /* 0x000fe200078e001a */
[----:B------:R-:W-:-:S07]  /*10fc0*/  MOV R8, 0x10fe0 ;  /* 0x00010fe000087802 */ /* 0x000fce0000000f00 */
[----:B------:R-:W-:Y:S05]  /*10fd0*/  CALL.REL.NOINC `($__internal_3_$__cuda_sm3x_div_rn_noftz_f32_slowpath) ;  /* 0x000000bc003c7944 */ /* 0x000fea0003c00000 */
[----:B------:R-:W-:-:S07]  /*10fe0*/  IMAD.MOV.U32 R23, RZ, RZ, R0 ;  /* 0x000000ffff177224 */ /* 0x000fce00078e0000 */
.L_x_231:
[----:B------:R-:W-:Y:S05]  /*10ff0*/  BSYNC.RECONVERGENT B4 ;  /* 0x0000000000047941 */ /* 0x000fea0003800200 */
.L_x_230:
[----:B------:R-:W0:Y:S01]  /*11000*/  LDCU UR4, c[0x0][0x514] ;  /* 0x0000a280ff0477ac */ /* 0x000e220008000800 */
[----:B------:R-:W1:Y:S01]  /*11010*/  LDCU.64 UR8, c[0x0][0x398] ;  /* 0x00007300ff0877ac */ /* 0x000e620008000a00 */
[----:B0-----:R-:W-:-:S04]  /*11020*/  IADD3 R22, PT, PT, R22, UR4, RZ ;  /* 0x0000000416167c10 */ /* 0x001fc8000fffe0ff */
[----:B------:R-:W-:-:S05]  /*11030*/  IADD3 R0, P0, PT, R22, R19, RZ ;  /* 0x0000001316007210 */ /* 0x000fca0007f1e0ff */
[----:B------:R-:W-:Y:S01]  /*11040*/  IMAD.X R3, RZ, RZ, R20, P0 ;  /* 0x000000ffff037224 */ /* 0x000fe200000e0614 */
        /* <DEDUP_REMOVED lines=17> */
.L_x_233:
[----:B------:R-:W-:Y:S05]  /*11160*/  BSYNC.RECONVERGENT B4 ;  /* 0x0000000000047941 */ /* 0x000fea0003800200 */
.L_x_232:
[----:B------:R-:W0:Y:S01]  /*11170*/  LDCU UR4, c[0x0][0x514] ;  /* 0x0000a280ff0477ac */ /* 0x000e220008000800 */
[----:B------:R-:W-:Y:S01]  /*11180*/  IADD3 R21, PT, PT, R21, 0x4, RZ ;  /* 0x0000000415157810 */ /* 0x000fe20007ffe0ff */
[----:B------:R-:W1:Y:S01]  /*11190*/  LDCU.64 UR8, c[0x0][0x398] ;  /* 0x00007300ff0877ac */ /* 0x000e620008000a00 */
[----:B0-----:R-:W-:-:S04]  /*111a0*/  MOV R23, UR4 ;  /* 0x0000000400177c02 */ /* 0x001fc80008000f00 */
[----:B------:R-:W-:Y:S01]  /*111b0*/  LOP3.LUT R10, R23, 0xfffffffc, RZ, 0xc0, !PT ;  /* 0xfffffffc170a7812 */ /* 0x000fe200078ec0ff */
[----:B------:R-:W-:-:S05]  /*111c0*/  IMAD.IADD R22, R22, 0x1, R23 ;  /* 0x0000000116167824 */ /* 0x000fca00078e0217 */
[----:B------:R-:W-:-:S05]  /*111d0*/  IADD3 R22, P0, PT, R22, R19, RZ ;  /* 0x0000001316167210 */ /* 0x000fca0007f1e0ff */
[----:B------:R-:W-:Y:S01]  /*111e0*/  IMAD.X R3, RZ, RZ, R20, P0 ;  /* 0x000000ffff037224 */ /* 0x000fe200000e0614 */
[----:B-1----:R-:W-:-:S04]  /*111f0*/  LEA R8, P0, R22, UR8, 0x2 ;  /* 0x0000000816087c11 */ /* 0x002fc8000f8010ff */
[----:B------:R-:W-:Y:S02]  /*11200*/  LEA.HI.X R9, R22, UR9, R3, 0x2, P0 ;  /* 0x0000000916097c11 */ /* 0x000fe400080f1403 */
[----:B------:R-:W-:-:S03]  /*11210*/  ISETP.NE.AND P0, PT, R21, R10, PT ;  /* 0x0000000a1500720c */ /* 0x000fc60003f05270 */
[----:B------:R0:W-:Y:S10]  /*11220*/  STG.E desc[UR10][R8.64], R0 ;  /* 0x0000000008007986 */ /* 0x0001f4000c10190a */
[----:B------:R-:W-:Y:S05]  /*11230*/  @P0 BRA `(.L_x_234) ;  /* 0xfffffff800100947 */ /* 0x000fea000383ffff */
[----:B------:R-:W-:-:S07]  /*11240*/  IMAD.MOV.U32 R21, RZ, RZ, R10 ;  /* 0x000000ffff157224 */ /* 0x000fce00078e000a */
.L_x_220:
[----:B------:R-:W-:-:S13]  /*11250*/  LOP3.LUT P0, RZ, R23, 0x3, RZ, 0xc0, !PT ;  /* 0x0000000317ff7812 */ /* 0x000fda000780c0ff */
[----:B------:R-:W-:Y:S05]  /*11260*/  @!P0 BRA `(.L_x_219) ;  /* 0x00000008000c8947 */ /* 0x000fea0003800000 */
[----:B------:R-:W1:Y:S01]  /*11270*/  LDCU.U16 UR4, c[0x0][0x514] ;  /* 0x0000a280ff0477ac */ /* 0x000e620008000400 */
[----:B------:R-:W-:-:S05]  /*11280*/  IMAD.MOV R22, RZ, RZ, -R14 ;  /* 0x000000ffff167224 */ /* 0x000fca00078e0a0e */
[----:B------:R-:W-:-:S04]  /*11290*/  PRMT R22, R22, 0x7710, RZ ;  /* 0x0000771016167816 */ /* 0x000fc800000000ff */
[----:B-1----:R-:W-:-:S04]  /*112a0*/  IADD3 R22, PT, PT, R22, UR4, RZ ;  /* 0x0000000416167c10 */ /* 0x002fc8000fffe0ff */
[----:B0-----:R-:W-:-:S04]  /*112b0*/  LOP3.LUT R0, R22, 0x3, RZ, 0xc0, !PT ;  /* 0x0000000316007812 */ /* 0x001fc800078ec0ff */
[----:B------:R-:W-:-:S13]  /*112c0*/  ISETP.NE.AND P0, PT, R0, 0x1, PT ;  /* 0x000000010000780c */ /* 0x000fda0003f05270 */
[----:B------:R-:W-:Y:S05]  /*112d0*/  @!P0 BRA `(.L_x_235) ;  /* 0x0000000400248947 */ /* 0x000fea0003800000 */
[----:B------:R-:W0:Y:S01]  /*112e0*/  LDCU.64 UR8, c[0x0][0x398] ;  /* 0x00007300ff0877ac */ /* 0x000e220008000a00 */
        /* <DEDUP_REMOVED lines=20> */
.L_x_238:
[----:B------:R-:W-:Y:S05]  /*11430*/  BSYNC.RECONVERGENT B4 ;  /* 0x0000000000047941 */ /* 0x000fea0003800200 */
.L_x_237:
[----:B------:R-:W0:Y:S01]  /*11440*/  LDCU UR4, c[0x0][0x514] ;  /* 0x0000a280ff0477ac */ /* 0x000e220008000800 */
[----:B------:R-:W1:Y:S01]  /*11450*/  LDCU.64 UR8, c[0x0][0x398] ;  /* 0x00007300ff0877ac */ /* 0x000e620008000a00 */
[----:B0-----:R-:W-:-:S05]  /*11460*/  IMAD R8, R21, UR4, RZ ;  /* 0x0000000415087c24 */ /* 0x001fca000f8e02ff */
[----:B------:R-:W-:-:S04]  /*11470*/  IADD3 R3, P0, PT, R8, R19, RZ ;  /* 0x0000001308037210 */ /* 0x000fc80007f1e0ff */
[----:B------:R-:W-:Y:S02]  /*11480*/  IADD3.X R10, PT, PT, RZ, R20, RZ, P0, !PT ;  /* 0x00000014ff0a7210 */ /* 0x000fe400007fe4ff */
[----:B-1----:R-:W-:-:S04]  /*11490*/  LEA R8, P0, R3, UR8, 0x2 ;  /* 0x0000000803087c11 */ /* 0x002fc8000f8010ff */
[----:B------:R-:W-:-:S05]  /*114a0*/  LEA.HI.X R9, R3, UR9, R10, 0x2, P0 ;  /* 0x0000000903097c11 */ /* 0x000fca00080f140a */
[----:B------:R1:W-:Y:S04]  /*114b0*/  STG.E desc[UR10][R8.64], R0 ;  /* 0x0000000008007986 */ /* 0x0003e8000c10190a */
[----:B------:R1:W5:Y:S01]  /*114c0*/  LDG.E R10, desc[UR10][R92.64] ;  /* 0x0000000a5c0a7981 */ /* 0x000362000c1e1900 */
[----:B------:R-:W-:Y:S05]  /*114d0*/  BRA `(.L_x_239) ;  /* 0x0000000000487947 */ /* 0x000fea0003800000 */
.L_x_236:
[C---:B-----5:R-:W-:Y:S01]  /*114e0*/  FSETP.GTU.AND P0, PT, R3.reuse, RZ, PT ;  /* 0x000000ff0300720b */ /* 0x060fe20003f0c000 */
[----:B------:R-:W-:Y:S03]  /*114f0*/  BSSY.RECONVERGENT B0, `(.L_x_240) ;  /* 0x000000e000007945 */ /* 0x000fe60003800200 */
[----:B------:R-:W-:-:S04]  /*11500*/  FSEL R3, R3, 9.999999682655225389e-21, P0 ;  /* 0x1e3ce50803037808 */ /* 0x000fc80000000000 */
[----:B------:R0:W1:Y:S01]  /*11510*/  MUFU.RSQ R8, R3 ;  /* 0x0000000300087308 */ /* 0x0000620000001400 */
[----:B------:R-:W-:-:S05]  /*11520*/  VIADD R0, R3, 0xf3000000 ;  /* 0xf300000003007836 */ /* 0x000fca0000000000 */
[----:B------:R-:W-:-:S13]  /*11530*/  ISETP.GT.U32.AND P0, PT, R0, 0x727fffff, PT ;  /* 0x727fffff0000780c */ /* 0x000fda0003f04070 */
[----:B01----:R-:W-:Y:S05]  /*11540*/  @!P0 BRA `(.L_x_241) ;  /* 0x0000000000108947 */ /* 0x003fea0003800000 */
[----:B------:R-:W-:Y:S01]  /*11550*/  IMAD.MOV.U32 R0, RZ, RZ, R3 ;  /* 0x000000ffff007224 */ /* 0x000fe200078e0003 */
[----:B------:R-:W-:-:S07]  /*11560*/  MOV R8, 0x11580 ;  /* 0x0001158000087802 */ /* 0x000fce0000000f00 */
[----:B------:R-:W-:Y:S05]  /*11570*/  CALL.REL.NOINC `($__internal_2_$__cuda_sm20_sqrt_rn_f32_slowpath) ;  /* 0x000000b4007c7944 */ /* 0x000fea0003c00000 */
[----:B------:R-:W-:Y:S05]  /*11580*/  BRA `(.L_x_242) ;  /* 0x0000000000107947 */ /* 0x000fea0003800000 */
.L_x_241:
[----:B------:R-:W-:Y:S01]  /*11590*/  FMUL.FTZ R0, R3, R8 ;  /* 0x0000000803007220 */ /* 0x000fe20000410000 */
[----:B------:R-:W-:-:S03]  /*115a0*/  FMUL.FTZ R8, R8, 0.5 ;  /* 0x3f00000008087820 */ /* 0x000fc60000410000 */
[----:B------:R-:W-:-:S04]  /*115b0*/  FFMA R3, -R0, R0, R3 ;  /* 0x0000000000037223 */ /* 0x000fc80000000103 */
[----:B------:R-:W-:-:S07]  /*115c0*/  FFMA R0, R3, R8, R0 ;  /* 0x0000000803007223 */ /* 0x000fce0000000000 */
.L_x_242:
[----:B------:R-:W-:Y:S05]  /*115d0*/  BSYNC.RECONVERGENT B0 ;  /* 0x0000000000007941 */ /* 0x000fea0003800200 */
.L_x_240:
[----:B------:R0:W-:Y:S01]  /*115e0*/  STG.E desc[UR10][R92.64], R0 ;  /* 0x000000005c007986 */ /* 0x0001e2000c10190a */
[----:B------:R-:W-:-:S07]  /*115f0*/  MOV R10, R0 ;  /* 0x00000000000a7202 */ /* 0x000fce0000000f00 */
.L_x_239:
        /* <DEDUP_REMOVED lines=13> */
.L_x_244:
[----:B------:R-:W-:Y:S05]  /*116d0*/  BSYNC.RECONVERGENT B4 ;  /* 0x0000000000047941 */ /* 0x000fea0003800200 */
.L_x_243:
[----:B------:R-:W0:Y:S01]  /*116e0*/  LDC R8, c[0x0][0x514] ;  /* 0x00014500ff087b82 */ /* 0x000e220000000800 */
[----:B------:R-:W1:Y:S01]  /*116f0*/  LDCU.64 UR8, c[0x0][0x398] ;  /* 0x00007300ff0877ac */ /* 0x000e620008000a00 */
[C---:B0-----:R-:W-:Y:S01]  /*11700*/  IMAD R8, R21.reuse, R8, R8 ;  /* 0x0000000815087224 */ /* 0x041fe200078e0208 */
[----:B------:R-:W-:-:S04]  /*11710*/  IADD3 R21, PT, PT, R21, 0x2, RZ ;  /* 0x0000000215157810 */ /* 0x000fc80007ffe0ff */
[----:B------:R-:W-:-:S05]  /*11720*/  IADD3 R3, P0, PT, R8, R19, RZ ;  /* 0x0000001308037210 */ /* 0x000fca0007f1e0ff */
[----:B------:R-:W-:Y:S01]  /*11730*/  IMAD.X R10, RZ, RZ, R20, P0 ;  /* 0x000000ffff0a7224 */ /* 0x000fe200000e0614 */
[----:B-1----:R-:W-:-:S04]  /*11740*/  LEA R8, P0, R3, UR8, 0x2 ;  /* 0x0000000803087c11 */ /* 0x002fc8000f8010ff */
[----:B------:R-:W-:-:S05]  /*11750*/  LEA.HI.X R9, R3, UR9, R10, 0x2, P0 ;  /* 0x0000000903097c11 */ /* 0x000fca00080f140a */
[----:B------:R0:W-:Y:S04]  /*11760*/  STG.E desc[UR10][R8.64], R0 ;  /* 0x0000000008007986 */ /* 0x0001e8000c10190a */
.L_x_235:
[----:B------:R-:W-:-:S04]  /*11770*/  LOP3.LUT R22, R22, 0x1, RZ, 0xc0, !PT ;  /* 0x0000000116167812 */ /* 0x000fc800078ec0ff */
[----:B------:R-:W-:-:S13]  /*11780*/  ISETP.NE.U32.AND P0, PT, R22, 0x1, PT ;  /* 0x000000011600780c */ /* 0x000fda0003f05070 */
[----:B------:R-:W-:Y:S05]  /*11790*/  @P0 BRA `(.L_x_219) ;  /* 0x0000000000c00947 */ /* 0x000fea0003800000 */
        /* <DEDUP_REMOVED lines=21> */
.L_x_247:
[----:B------:R-:W-:Y:S05]  /*118f0*/  BSYNC.RECONVERGENT B4 ;  /* 0x0000000000047941 */ /* 0x000fea0003800200 */
.L_x_246:
[----:B------:R-:W0:Y:S01]  /*11900*/  LDCU UR4, c[0x0][0x514] ;  /* 0x0000a280ff0477ac */ /* 0x000e220008000800 */
[----:B------:R-:W1:Y:S01]  /*11910*/  LDCU.64 UR8, c[0x0][0x398] ;  /* 0x00007300ff0877ac */ /* 0x000e620008000a00 */
[----:B0-----:R-:W-:-:S05]  /*11920*/  IMAD R8, R21, UR4, RZ ;  /* 0x0000000415087c24 */ /* 0x001fca000f8e02ff */
[----:B------:R-:W-:-:S04]  /*11930*/  IADD3 R19, P0, PT, R8, R19, RZ ;  /* 0x0000001308137210 */ /* 0x000fc80007f1e0ff */
[----:B------:R-:W-:Y:S02]  /*11940*/  IADD3.X R20, PT, PT, RZ, R20, RZ, P0, !PT ;  /* 0x00000014ff147210 */ /* 0x000fe400007fe4ff */
[----:B-1----:R-:W-:-:S04]  /*11950*/  LEA R8, P0, R19, UR8, 0x2 ;  /* 0x0000000813087c11 */ /* 0x002fc8000f8010ff */
[----:B------:R-:W-:-:S05]  /*11960*/  LEA.HI.X R9, R19, UR9, R20, 0x2, P0 ;  /* 0x0000000913097c11 */ /* 0x000fca00080f1414 */
[----:B------:R3:W-:Y:S01]  /*11970*/  STG.E desc[UR10][R8.64], R0 ;  /* 0x0000000008007986 */ /* 0x0007e2000c10190a */
[----:B------:R-:W-:Y:S05]  /*11980*/  BRA `(.L_x_219) ;  /* 0x0000000000447947 */ /* 0x000fea0003800000 */
.L_x_245:
        /* <DEDUP_REMOVED lines=11> */
.L_x_249:
[----:B------:R-:W-:Y:S01]  /*11a40*/  FMUL.FTZ R0, R3, R8 ;  /* 0x0000000803007220 */ /* 0x000fe20000410000 */
[----:B------:R-:W-:-:S03]  /*11a50*/  FMUL.FTZ R8, R8, 0.5 ;  /* 0x3f00000008087820 */ /* 0x000fc60000410000 */
[----:B------:R-:W-:-:S04]  /*11a60*/  FFMA R3, -R0, R0, R3 ;  /* 0x0000000000037223 */ /* 0x000fc80000000103 */
[----:B------:R-:W-:-:S07]  /*11a70*/  FFMA R0, R3, R8, R0 ;  /* 0x0000000803007223 */ /* 0x000fce0000000000 */
.L_x_250:
[----:B------:R-:W-:Y:S05]  /*11a80*/  BSYNC.RECONVERGENT B0 ;  /* 0x0000000000007941 */ /* 0x000fea0003800200 */
.L_x_248:
[----:B------:R2:W-:Y:S02]  /*11a90*/  STG.E desc[UR10][R92.64], R0 ;  /* 0x000000005c007986 */ /* 0x0005e4000c10190a */
.L_x_219:
[----:B------:R-:W4:Y:S01]  /*11aa0*/  LDCU UR4, c[0x0][0x514] ;  /* 0x0000a280ff0477ac */ /* 0x000f220008000800 */
[----:B------:R-:W-:Y:S01]  /*11ab0*/  IADD3 R11, PT, PT, R11, 0x1, RZ ;  /* 0x000000010b0b7810 */ /* 0x000fe20007ffe0ff */
[----:B------:R-:W-:Y:S02]  /*11ac0*/  VIADD R15, R15, 0x1 ;  /* 0x000000010f0f7836 */ /* 0x000fe40000000000 */
[----:B------:R-:W-:Y:S01]  /*11ad0*/  VIADD R14, R14, 0x1 ;  /* 0x000000010e0e7836 */ /* 0x000fe20000000000 */
[----:B----4-:R-:W-:-:S13]  /*11ae0*/  ISETP.NE.AND P0, PT, R11, UR4, PT ;  /* 0x000000040b007c0c */ /* 0x010fda000bf05270 */
[----:B------:R-:W-:Y:S05]  /*11af0*/  @P0 BRA `(.L_x_251) ;  /* 0xffffffdc00800947 */ /* 0x000fea000383ffff */
[----:B------:R-:W-:Y:S01]  /*11b00*/  HFMA2 R17, -RZ, RZ, 0, 0 ;  /* 0x00000000ff117431 */ /* 0x000fe200000001ff */
[----:B------:R-:W-:Y:S02]  /*11b10*/  PRMT R16, RZ, 0x7610, R16 ;  /* 0x00007610ff107816 */ /* 0x000fe40000000010 */
[----:B------:R-:W-:-:S07]  /*11b20*/  PRMT R15, RZ, 0x7610, R15 ;  /* 0x00007610ff0f7816 */ /* 0x000fce000000000f */
.L_x_259:
[----:B------:R-:W4:Y:S01]  /*11b30*/  LDCU.64 UR8, c[0x0][0x3a8] ;  /* 0x00007500ff0877ac */ /* 0x000f220008000a00 */
[----:B------:R-:W-:-:S05]  /*11b40*/  IADD3 R11, P0, PT, R17, R28, RZ ;  /* 0x0000001c110b7210 */ /* 0x000fca0007f1e0ff */
[----:B0123--:R-:W-:Y:S02]  /*11b50*/  IMAD.X R0, RZ, RZ, R5, P0 ;  /* 0x000000ffff007224 */ /* 0x00ffe400000e0605 */
[----:B------:R-:W-:-:S03]  /*11b60*/  IMAD.SHL.U32 R14, R11, 0x4, RZ ;  /* 0x000000040b0e7824 */ /* 0x000fc600078e00ff */
[----:B------:R-:W-:Y:S02]  /*11b70*/  SHF.L.U64.HI R11, R11, 0x2, R0 ;  /* 0x000000020b0b7819 */ /* 0x000fe40000010200 */
[----:B----4-:R-:W-:-:S04]  /*11b80*/  IADD3 R8, P0, PT, R14, UR8, RZ ;  /* 0x000000080e087c10 */ /* 0x010fc8000ff1e0ff */
[----:B------:R-:W-:-:S05]  /*11b90*/  IADD3.X R9, PT, PT, R11, UR9, RZ, P0, !PT ;  /* 0x000000090b097c10 */ /* 0x000fca00087fe4ff */
[----:B------:R0:W5:Y:S01]  /*11ba0*/  LDG.E R113, desc[UR10][R8.64] ;  /* 0x0000000a08717981 */ /* 0x000162000c1e1900 */
[----:B------:R-:W-:-:S13]  /*11bb0*/  ISETP.NE.AND P0, PT, R17, RZ, PT ;  /* 0x000000ff1100720c */ /* 0x000fda0003f05270 */
[----:B0-----:R-:W-:Y:S05]  /*11bc0*/  @!P0 BRA `(.L_x_252) ;  /* 0x0000000c005c8947 */ /* 0x001fea0003800000 */
[----:B------:R-:W0:Y:S01]  /*11bd0*/  LDCU UR4, c[0x0][0x514] ;  /* 0x0000a280ff0477ac */ /* 0x000e220008000800 */
[C---:B------:R-:W-:Y:S02]  /*11be0*/  ISETP.GE.U32.AND P1, PT, R17.reuse, 0x8, PT ;  /* 0x000000081100780c */ /* 0x040fe40003f26070 */
[C---:B------:R-:W-:Y:S01]  /*11bf0*/  LOP3.LUT P0, RZ, R17.reuse, 0x7, RZ, 0xc0, !PT ;  /* 0x0000000711ff7812 */ /* 0x040fe2000780c0ff */
[----:B0-----:R-:W-:-:S05]  /*11c00*/  IMAD R3, R17, UR4, RZ ;  /* 0x0000000411037c24 */ /* 0x001fca000f8e02ff */
[----:B------:R-:W-:Y:S02]  /*11c10*/  IADD3 R10, P2, PT, R3, R12, RZ ;  /* 0x0000000c030a7210 */ /* 0x000fe40007f5e0ff */
[----:B------:R-:W-:-:S03]  /*11c20*/  MOV R3, R17 ;  /* 0x0000001100037202 */ /* 0x000fc60000000f00 */
[----:B------:R-:W-:Y:S01]  /*11c30*/  IMAD.X R0, RZ, RZ, R4, P2 ;  /* 0x000000ffff007224 */ /* 0x000fe200010e0604 */
[----:B------:R-:W-:Y:S07]  /*11c40*/  @!P1 BRA `(.L_x_253) ;  /* 0x0000000400a09947 */ /* 0x000fee0003800000 */
[----:B------:R-:W-:Y:S01]  /*11c50*/  IMAD.MOV.U32 R112, RZ, RZ, RZ ;  /* 0x000000ffff707224 */ /* 0x000fe200078e00ff */
[----:B------:R-:W-:-:S07]  /*11c60*/  MOV R3, R17 ;  /* 0x0000001100037202 */ /* 0x000fce0000000f00 */
.L_x_254:
[----:B------:R-:W0:Y:S01]  /*11c70*/  LDCU.64 UR8, c[0x0][0x398] ;  /* 0x00007300ff0877ac */ /* 0x000e220008000a00 */
[C---:B------:R-:W-:Y:S01]  /*11c80*/  VIADD R19, R3.reuse, 0xffffffff ;  /* 0xffffffff03137836 */ /* 0x040fe20000000000 */
[C---:B------:R-:W-:Y:S01]  /*11c90*/  IADD3 R21, PT, PT, R3.reuse, -0x2, RZ ;  /* 0xfffffffe03157810 */ /* 0x040fe20007ffe0ff */
[C---:B------:R-:W-:Y:S01]  /*11ca0*/  VIADD R27, R3.reuse, 0xfffffffd ;  /* 0xfffffffd031b7836 */ /* 0x040fe20000000000 */
[----:B------:R-:W1:Y:S01]  /*11cb0*/  LDCU.64 UR12, c[0x0][0x3b0] ;  /* 0x00007600ff0c77ac */ /* 0x000e620008000a00 */
[C---:B------:R-:W-:Y:S01]  /*11cc0*/  IADD3 R93, PT, PT, R3.reuse, -0x4, RZ ;  /* 0xfffffffc035d7810 */ /* 0x040fe20007ffe0ff */
[----:B------:R-:W-:Y:S01]  /*11cd0*/  VIADD R99, R3, 0xfffffffb ;  /* 0xfffffffb03637836 */ /* 0x000fe20000000000 */
[-C--:B------:R-:W-:Y:S01]  /*11ce0*/  IADD3 R9, P1, PT, R19, R10.reuse, RZ ;  /* 0x0000000a13097210 */ /* 0x080fe20007f3e0ff */
[----:B------:R-:W-:Y:S01]  /*11cf0*/  VIADD R105, R3, 0xfffffff9 ;  /* 0xfffffff903697836 */ /* 0x000fe20000000000 */
[C---:B------:R-:W-:Y:S02]  /*11d00*/  IADD3 R90, P2, PT, R21.reuse, R10, RZ ;  /* 0x0000000a155a7210 */ /* 0x040fe40007f5e0ff */
[----:B------:R-:W-:Y:S01]  /*11d10*/  IADD3 R23, P3, PT, R21, R28, RZ ;  /* 0x0000001c15177210 */ /* 0x000fe20007f7e0ff */
[----:B------:R-:W-:Y:S01]  /*11d20*/  IMAD.X R18, RZ, RZ, R0, P1 ;  /* 0x000000ffff127224 */ /* 0x000fe200008e0600 */
[----:B------:R-:W-:-:S03]  /*11d30*/  IADD3.X R21, PT, PT, RZ, R0, RZ, P2, !PT ;  /* 0x00000000ff157210 */ /* 0x000fc600017fe4ff */
[----:B------:R-:W-:Y:S01]  /*11d40*/  IMAD.X R26, RZ, RZ, R5, P3 ;  /* 0x000000ffff1a7224 */ /* 0x000fe200018e0605 */
[C---:B0-----:R-:W-:Y:S02]  /*11d50*/  LEA R8, P1, R9.reuse, UR8, 0x2 ;  /* 0x0000000809087c11 */ /* 0x041fe4000f8210ff */
[C---:B------:R-:W-:Y:S02]  /*11d60*/  LEA R20, P2, R90.reuse, UR8, 0x2 ;  /* 0x000000085a147c11 */ /* 0x040fe4000f8410ff */
[----:B------:R-:W-:Y:S02]  /*11d70*/  LEA.HI.X R9, R9, UR9, R18, 0x2, P1 ;  /* 0x0000000909097c11 */ /* 0x000fe400088f1412 */
[----:B------:R-:W-:Y:S02]  /*11d80*/  IADD3 R19, P1, PT, R19, R28, RZ ;  /* 0x0000001c13137210 */ /* 0x000fe40007f3e0ff */
[----:B-1----:R-:W-:Y:S01]  /*11d90*/  LEA R22, P3, R23, UR12, 0x2 ;  /* 0x0000000c17167c11 */ /* 0x002fe2000f8610ff */
[----:B------:R0:W2:Y:S01]  /*11da0*/  LDG.E R8, desc[UR10][R8.64] ;  /* 0x0000000a08087981 */ /* 0x0000a2000c1e1900 */
[----:B------:R-:W-:Y:S01]  /*11db0*/  LEA.HI.X R21, R90, UR9, R21, 0x2, P2 ;  /* 0x000000095a157c11 */ /* 0x000fe200090f1415 */
[----:B------:R-:W-:Y:S01]  /*11dc0*/  IMAD.X R92, RZ, RZ, R5, P1 ;  /* 0x000000ffff5c7224 */ /* 0x000fe200008e0605 */
[----:B------:R-:W-:-:S02]  /*11dd0*/  LEA R18, P1, R19, UR12, 0x2 ;  /* 0x0000000c13127c11 */ /* 0x000fc4000f8210ff */
[----:B------:R-:W-:Y:S02]  /*11de0*/  IADD3 R91, P2, PT, R27, R28, RZ ;  /* 0x0000001c1b5b7210 */ /* 0x000fe40007f5e0ff */
[----:B------:R-:W-:Y:S01]  /*11df0*/  LEA.HI.X R19, R19, UR13, R92, 0x2, P1 ;  /* 0x0000000d13137c11 */ /* 0x000fe200088f145c */
[----:B------:R-:W3:Y:S01]  /*11e00*/  LDG.E R21, desc[UR10][R20.64] ;  /* 0x0000000a14157981 */ /* 0x000ee2000c1e1900 */
[----:B------:R-:W-:Y:S01]  /*11e10*/  IADD3 R94, P1, PT, R27, R10, RZ ;  /* 0x0000000a1b5e7210 */ /* 0x000fe20007f3e0ff */
[----:B------:R-:W-:Y:S01]  /*11e20*/  IMAD.X R92, RZ, RZ, R5, P2 ;  /* 0x000000ffff5c7224 */ /* 0x000fe200010e0605 */
[----:B------:R-:W-:Y:S01]  /*11e30*/  LEA.HI.X R23, R23, UR13, R26, 0x2, P3 ;  /* 0x0000000d17177c11 */ /* 0x000fe200098f141a */
[----:B------:R-:W2:Y:S01]  /*11e40*/  LDG.E R18, desc[UR10][R18.64] ;  /* 0x0000000a12127981 */ /* 0x000ea2000c1e1900 */
[C---:B------:R-:W-:Y:S01]  /*11e50*/  LEA R90, P2, R91.reuse, UR12, 0x2 ;  /* 0x0000000c5b5a7c11 */ /* 0x040fe2000f8410ff */
[----:B------:R-:W-:Y:S01]  /*11e60*/  IMAD.X R27, RZ, RZ, R0, P1 ;  /* 0x000000ffff1b7224 */ /* 0x000fe200008e0600 */
[----:B------:R-:W-:Y:S01]  /*11e70*/  LEA R26, P1, R94, UR8, 0x2 ;  /* 0x000000085e1a7c11 */ /* 0x000fe2000f8210ff */
[----:B------:R-:W3:Y:S01]  /*11e80*/  LDG.E R22, desc[UR10][R22.64] ;  /* 0x0000000a16167981 */ /* 0x000ee2000c1e1900 */
[----:B------:R-:W-:-:S02]  /*11e90*/  LEA.HI.X R91, R91, UR13, R92, 0x2, P2 ;  /* 0x0000000d5b5b7c11 */ /* 0x000fc400090f145c */
[----:B------:R-:W-:Y:S02]  /*11ea0*/  LEA.HI.X R27, R94, UR9, R27, 0x2, P1 ;  /* 0x000000095e1b7c11 */ /* 0x000fe400088f141b */
[C---:B------:R-:W-:Y:S01]  /*11eb0*/  IADD3 R101, P1, PT, R93.reuse, R10, RZ ;  /* 0x0000000a5d657210 */ /* 0x040fe20007f3e0ff */
[----:B------:R-:W4:Y:S01]  /*11ec0*/  LDG.E R90, desc[UR10][R90.64] ;  /* 0x0000000a5a5a7981 */ /* 0x000f22000c1e1900 */
[----:B------:R-:W-:Y:S02]  /*11ed0*/  IADD3 R95, P2, PT, R93, R28, RZ ;  /* 0x0000001c5d5f7210 */ /* 0x000fe40007f5e0ff */
[----:B------:R-:W-:Y:S01]  /*11ee0*/  IADD3.X R102, PT, PT, RZ, R0, RZ, P1, !PT ;  /* 0x00000000ff667210 */ /* 0x000fe20000ffe4ff */
[----:B------:R-:W4:Y:S01]  /*11ef0*/  LDG.E R27, desc[UR10][R26.64] ;  /* 0x0000000a1a1b7981 */ /* 0x000f22000c1e1900 */
[----:B------:R-:W-:Y:S01]  /*11f00*/  LEA R92, P1, R101, UR8, 0x2 ;  /* 0x00000008655c7c11 */ /* 0x000fe2000f8210ff */
[----:B------:R-:W-:Y:S01]  /*11f10*/  IMAD.X R100, RZ, RZ, R5, P2 ;  /* 0x000000ffff647224 */ /* 0x000fe200010e0605 */
[----:B------:R-:W-:-:S02]  /*11f20*/  IADD3 R97, P3, PT, R99, R10, RZ ;  /* 0x0000000a63617210 */ /* 0x000fc40007f7e0ff */
[----:B------:R-:W-:Y:S02]  /*11f30*/  LEA R94, P2, R95, UR12, 0x2 ;  /* 0x0000000c5f5e7c11 */ /* 0x000fe4000f8410ff */
[----:B------:R-:W-:Y:S01]  /*11f40*/  LEA.HI.X R93, R101, UR9, R102, 0x2, P1 ;  /* 0x00000009655d7c11 */ /* 0x000fe200088f1466 */
[----:B------:R-:W-:Y:S01]  /*11f50*/  IMAD.X R98, RZ, RZ, R0, P3 ;  /* 0x000000ffff627224 */ /* 0x000fe200018e0600 */
[C---:B------:R-:W-:Y:S01]  /*11f60*/  IADD3 R101, PT, PT, R3.reuse, -0x6, RZ ;  /* 0xfffffffa03657810 */ /* 0x040fe20007ffe0ff */
[----:B------:R-:W-:Y:S01]  /*11f70*/  VIADD R3, R3, 0xfffffff8 ;  /* 0xfffffff803037836 */ /* 0x000fe20000000000 */
[----:B------:R-:W-:Y:S02]  /*11f80*/  LEA R96, P3, R97, UR8, 0x2 ;  /* 0x0000000861607c11 */ /* 0x000fe4000f8610ff */
[----:B------:R-:W-:Y:S01]  /*11f90*/  LEA.HI.X R95, R95, UR13, R100, 0x2, P2 ;  /* 0x0000000d5f5f7c11 */ /* 0x000fe200090f1464 */
[----:B------:R-:W4:Y:S01]  /*11fa0*/  LDG.E R93, desc[UR10][R92.64] ;  /* 0x0000000a5c5d7981 */ /* 0x000f22000c1e1900 */
[----:B------:R-:W-:-:S02]  /*11fb0*/  IADD3 R99, P1, PT, R99, R28, RZ ;  /* 0x0000001c63637210 */ /* 0x000fc40007f3e0ff */
[----:B------:R-:W-:Y:S01]  /*11fc0*/  IADD3 R106, P2, PT, R101, R10, RZ ;  /* 0x0000000a656a7210 */ /* 0x000fe20007f5e0ff */
[----:B------:R-:W4:Y:S01]  /*11fd0*/  LDG.E R94, desc[UR10][R94.64] ;  /* 0x0000000a5e5e7981 */ /* 0x000f22000c1e1900 */
[----:B------:R-:W-:Y:S01]  /*11fe0*/  LEA.HI.X R97, R97, UR9, R98, 0x2, P3 ;  /* 0x0000000961617c11 */ /* 0x000fe200098f1462 */
[--C-:B------:R-:W-:Y:S01]  /*11ff0*/  IMAD.X R108, RZ, RZ, R5.reuse, P1 ;  /* 0x000000ffff6c7224 */ /* 0x100fe200008e0605 */
[----:B------:R-:W-:Y:S02]  /*12000*/  IADD3 R103, P3, PT, R101, R28, RZ ;  /* 0x0000001c65677210 */ /* 0x000fe40007f7e0ff */
[----:B------:R-:W-:Y:S02]  /*12010*/  IADD3.X R101, PT, PT, RZ, R0, RZ, P2, !PT ;  /* 0x00000000ff657210 */ /* 0x000fe400017fe4ff */
[C---:B------:R-:W-:Y:S01]  /*12020*/  LEA R100, P2, R106.reuse, UR8, 0x2 ;  /* 0x000000086a647c11 */ /* 0x040fe2000f8410ff */
[----:B------:R-:W-:Y:S01]  /*12030*/  IMAD.X R104, RZ, RZ, R5, P3 ;  /* 0x000000ffff687224 */ /* 0x000fe200018e0605 */
[----:B------:R-:W-:Y:S01]  /*12040*/  LEA R98, P1, R99, UR12, 0x2 ;  /* 0x0000000c63627c11 */ /* 0x000fe2000f8210ff */
[----:B------:R-:W4:Y:S01]  /*12050*/  LDG.E R97, desc[UR10][R96.64] ;  /* 0x0000000a60617981 */ /* 0x000f22000c1e1900 */
[----:B------:R-:W-:-:S02]  /*12060*/  LEA.HI.X R101, R106, UR9, R101, 0x2, P2 ;  /* 0x000000096a657c11 */ /* 0x000fc400090f1465 */
[----:B------:R-:W-:Y:S02]  /*12070*/  LEA R102, P3, R103, UR12, 0x2 ;  /* 0x0000000c67667c11 */ /* 0x000fe4000f8610ff */
[----:B------:R-:W-:Y:S02]  /*12080*/  LEA.HI.X R99, R99, UR13, R108, 0x2, P1 ;  /* 0x0000000d63637c11 */ /* 0x000fe400088f146c */
[C---:B------:R-:W-:Y:S01]  /*12090*/  IADD3 R107, P2, PT, R105.reuse, R28, RZ ;  /* 0x0000001c696b7210 */ /* 0x040fe20007f5e0ff */
[----:B------:R-:W4:Y:S01]  /*120a0*/  LDG.E R101, desc[UR10][R100.64] ;  /* 0x0000000a64657981 */ /* 0x000f22000c1e1900 */
[----:B------:R-:W-:Y:S02]  /*120b0*/  IADD3 R110, P1, PT, R105, R10, RZ ;  /* 0x0000000a696e7210 */ /* 0x000fe40007f3e0ff */
[----:B------:R-:W-:Y:S01]  /*120c0*/  LEA.HI.X R103, R103, UR13, R104, 0x2, P3 ;  /* 0x0000000d67677c11 */ /* 0x000fe200098f1468 */
[----:B------:R-:W-:Y:S01]  /*120d0*/  IMAD.X R108, RZ, RZ, R5, P2 ;  /* 0x000000ffff6c7224 */ /* 0x000fe200010e0605 */
[----:B------:R-:W-:Y:S01]  /*120e0*/  IADD3.X R105, PT, PT, RZ, R0, RZ, P1, !PT ;  /* 0x00000000ff697210 */ /* 0x000fe20000ffe4ff */
[----:B------:R-:W4:Y:S01]  /*120f0*/  LDG.E R98, desc[UR10][R98.64] ;  /* 0x0000000a62627981 */ /* 0x000f22000c1e1900 */
[----:B------:R-:W-:-:S02]  /*12100*/  IADD3 R109, P3, PT, R3, R10, RZ ;  /* 0x0000000a036d7210 */ /* 0x000fc40007f7e0ff */
[C---:B------:R-:W-:Y:S01]  /*12110*/  LEA R104, P1, R110.reuse, UR8, 0x2 ;  /* 0x000000086e687c11 */ /* 0x040fe2000f8210ff */
[----:B------:R-:W4:Y:S01]  /*12120*/  LDG.E R102, desc[UR10][R102.64] ;  /* 0x0000000a66667981 */ /* 0x000f22000c1e1900 */
[----:B------:R-:W-:Y:S01]  /*12130*/  LEA R106, P2, R107, UR12, 0x2 ;  /* 0x0000000c6b6a7c11 */ /* 0x000fe2000f8410ff */
[----:B------:R-:W-:Y:S01]  /*12140*/  IMAD.X R116, RZ, RZ, R0, P3 ;  /* 0x000000ffff747224 */ /* 0x000fe200018e0600 */
[----:B------:R-:W-:Y:S02]  /*12150*/  IADD3 R111, P4, PT, R3, R28, RZ ;  /* 0x0000001c036f7210 */ /* 0x000fe40007f9e0ff */
[----:B------:R-:W-:Y:S02]  /*12160*/  LEA.HI.X R105, R110, UR9, R105, 0x2, P1 ;  /* 0x000000096e697c11 */ /* 0x000fe400088f1469 */
[----:B------:R-:W-:Y:S02]  /*12170*/  LEA.HI.X R107, R107, UR13, R108, 0x2, P2 ;  /* 0x0000000d6b6b7c11 */ /* 0x000fe400090f146c */
[----:B------:R-:W-:-:S02]  /*12180*/  LEA R108, P1, R109, UR8, 0x2 ;  /* 0x000000086d6c7c11 */ /* 0x000fc4000f8210ff */
[----:B------:R-:W-:Y:S01]  /*12190*/  IADD3.X R114, PT, PT, RZ, R5, RZ, P4, !PT ;  /* 0x00000005ff727210 */ /* 0x000fe200027fe4ff */
[----:B------:R-:W4:Y:S01]  /*121a0*/  LDG.E R105, desc[UR10][R104.64] ;  /* 0x0000000a68697981 */ /* 0x000f22000c1e1900 */
[----:B------:R-:W-:Y:S02]  /*121b0*/  LEA R110, P2, R111, UR12, 0x2 ;  /* 0x0000000c6f6e7c11 */ /* 0x000fe4000f8410ff */
[----:B------:R-:W-:Y:S01]  /*121c0*/  LEA.HI.X R109, R109, UR9, R116, 0x2, P1 ;  /* 0x000000096d6d7c11 */ /* 0x000fe200088f1474 */
[----:B------:R-:W4:Y:S01]  /*121d0*/  LDG.E R106, desc[UR10][R106.64] ;  /* 0x0000000a6a6a7981 */ /* 0x000f22000c1e1900 */
[----:B------:R-:W-:-:S04]  /*121e0*/  LEA.HI.X R111, R111, UR13, R114, 0x2, P2 ;  /* 0x0000000d6f6f7c11 */ /* 0x000fc800090f1472 */
[----:B------:R-:W4:Y:S04]  /*121f0*/  LDG.E R109, desc[UR10][R108.64] ;  /* 0x0000000a6c6d7981 */ /* 0x000f28000c1e1900 */
[----:B------:R-:W4:Y:S01]  /*12200*/  LDG.E R110, desc[UR10][R110.64] ;  /* 0x0000000a6e6e7981 */ /* 0x000f22000c1e1900 */
[----:B------:R-:W-:Y:S01]  /*12210*/  VIADD R112, R112, 0x8 ;  /* 0x0000000870707836 */ /* 0x000fe20000000000 */
[----:B0-----:R-:W-:-:S04]  /*12220*/  LOP3.LUT R9, R17, 0x7ffffff8, RZ, 0xc0, !PT ;  /* 0x7ffffff811097812 */ /* 0x001fc800078ec0ff */
        /* <DEDUP_REMOVED lines=10> */
.L_x_253:
[----:B------:R-:W-:Y:S05]  /*122d0*/  @!P0 BRA `(.L_x_252) ;  /* 0x0000000400988947 */ /* 0x000fea0003800000 */
[----:B------:R-:W-:-:S04]  /*122e0*/  LOP3.LUT R9, R15, 0x7, RZ, 0xc0, !PT ;  /* 0x000000070f097812 */ /* 0x000fc800078ec0ff */
[C---:B------:R-:W-:Y:S01]  /*122f0*/  LOP3.LUT P0, RZ, R9.reuse, 0x3, RZ, 0xc0, !PT ;  /* 0x0000000309ff7812 */ /* 0x040fe2000780c0ff */
[----:B------:R-:W-:-:S05]  /*12300*/  VIADD R8, R9, 0xffffffff ;  /* 0xffffffff09087836 */ /* 0x000fca0000000000 */
[----:B------:R-:W-:-:S13]  /*12310*/  ISETP.GE.U32.AND P1, PT, R8, 0x3, PT ;  /* 0x000000030800780c */ /* 0x000fda0003f26070 */
[----:B------:R-:W-:Y:S05]  /*12320*/  @!P1 BRA `(.L_x_255) ;  /* 0x0000000000c89947 */ /* 0x000fea0003800000 */
[----:B------:R-:W0:Y:S01]  /*12330*/  LDCU.64 UR8, c[0x0][0x398] ;  /* 0x00007300ff0877ac */ /* 0x000e220008000a00 */
[C---:B------:R-:W-:Y:S01]  /*12340*/  IADD3 R9, PT, PT, R3.reuse, -0x1, RZ ;  /* 0xffffffff03097810 */ /* 0x040fe20007ffe0ff */
[----:B------:R-:W-:Y:S01]  /*12350*/  VIADD R19, R3, 0xfffffffe ;  /* 0xfffffffe03137836 */ /* 0x000fe20000000000 */
[----:B------:R-:W1:Y:S02]  /*12360*/  LDCU.64 UR12, c[0x0][0x3b0] ;  /* 0x00007600ff0c77ac */ /* 0x000e640008000a00 */
[-C--:B------:R-:W-:Y:S02]  /*12370*/  IADD3 R8, P1, PT, R9, R10.reuse, RZ ;  /* 0x0000000a09087210 */ /* 0x080fe40007f3e0ff */
[C---:B------:R-:W-:Y:S02]  /*12380*/  IADD3 R18, P2, PT, R19.reuse, R10, RZ ;  /* 0x0000000a13127210 */ /* 0x040fe40007f5e0ff */
[----:B------:R-:W-:Y:S01]  /*12390*/  IADD3 R19, P3, PT, R19, R28, RZ ;  /* 0x0000001c13137210 */ /* 0x000fe20007f7e0ff */
[----:B------:R-:W-:Y:S01]  /*123a0*/  IMAD.X R21, RZ, RZ, R0, P1 ;  /* 0x000000ffff157224 */ /* 0x000fe200008e0600 */
[----:B0-----:R-:W-:-:S04]  /*123b0*/  LEA R92, P1, R8, UR8, 0x2 ;  /* 0x00000008085c7c11 */ /* 0x001fc8000f8210ff */
[----:B------:R-:W-:Y:S01]  /*123c0*/  LEA.HI.X R93, R8, UR9, R21, 0x2, P1 ;  /* 0x00000009085d7c11 */ /* 0x000fe200088f1415 */
[----:B------:R-:W-:Y:S01]  /*123d0*/  IMAD.X R21, RZ, RZ, R0, P2 ;  /* 0x000000ffff157224 */ /* 0x000fe200010e0600 */
[----:B------:R-:W-:Y:S02]  /*123e0*/  IADD3 R20, P1, PT, R9, R28, RZ ;  /* 0x0000001c09147210 */ /* 0x000fe40007f3e0ff */
[C---:B------:R-:W-:Y:S01]  /*123f0*/  IADD3 R9, PT, PT, R3.reuse, -0x3, RZ ;  /* 0xfffffffd03097810 */ /* 0x040fe20007ffe0ff */
[----:B------:R-:W-:Y:S01]  /*12400*/  VIADD R3, R3, 0xfffffffc ;  /* 0xfffffffc03037836 */ /* 0x000fe20000000000 */
[----:B------:R-:W-:Y:S01]  /*12410*/  LEA R90, P2, R18, UR8, 0x2 ;  /* 0x00000008125a7c11 */ /* 0x000fe2000f8410ff */
[----:B------:R-:W-:Y:S01]  /*12420*/  IMAD.X R23, RZ, RZ, R5, P1 ;  /* 0x000000ffff177224 */ /* 0x000fe200008e0605 */
[----:B-1----:R-:W-:Y:S01]  /*12430*/  LEA R94, P1, R20, UR12, 0x2 ;  /* 0x0000000c145e7c11 */ /* 0x002fe2000f8210ff */
[----:B------:R-:W2:Y:S01]  /*12440*/  LDG.E R92, desc[UR10][R92.64] ;  /* 0x0000000a5c5c7981 */ /* 0x000ea2000c1e1900 */
[----:B------:R-:W-:-:S02]  /*12450*/  IADD3.X R8, PT, PT, RZ, R5, RZ, P3, !PT ;  /* 0x00000005ff087210 */ /* 0x000fc40001ffe4ff */
[----:B------:R-:W-:Y:S02]  /*12460*/  LEA R26, P3, R19, UR12, 0x2 ;  /* 0x0000000c131a7c11 */ /* 0x000fe4000f8610ff */
[----:B------:R-:W-:Y:S02]  /*12470*/  LEA.HI.X R95, R20, UR13, R23, 0x2, P1 ;  /* 0x0000000d145f7c11 */ /* 0x000fe400088f1417 */
[----:B------:R-:W-:Y:S02]  /*12480*/  LEA.HI.X R91, R18, UR9, R21, 0x2, P2 ;  /* 0x00000009125b7c11 */ /* 0x000fe400090f1415 */
[C---:B------:R-:W-:Y:S01]  /*12490*/  IADD3 R23, P1, PT, R9.reuse, R10, RZ ;  /* 0x0000000a09177210 */ /* 0x040fe20007f3e0ff */
[----:B------:R-:W2:Y:S01]  /*124a0*/  LDG.E R94, desc[UR10][R94.64] ;  /* 0x0000000a5e5e7981 */ /* 0x000ea2000c1e1900 */
[----:B------:R-:W-:Y:S02]  /*124b0*/  IADD3 R21, P2, PT, R9, R28, RZ ;  /* 0x0000001c09157210 */ /* 0x000fe40007f5e0ff */
[----:B------:R-:W-:Y:S01]  /*124c0*/  LEA.HI.X R27, R19, UR13, R8, 0x2, P3 ;  /* 0x0000000d131b7c11 */ /* 0x000fe200098f1408 */
[----:B------:R-:W-:Y:S01]  /*124d0*/  IMAD.X R102, RZ, RZ, R0, P1 ;  /* 0x000000ffff667224 */ /* 0x000fe200008e0600 */
[C---:B------:R-:W-:Y:S01]  /*124e0*/  IADD3 R19, P3, PT, R3.reuse, R10, RZ ;  /* 0x0000000a03137210 */ /* 0x040fe20007f7e0ff */
[----:B------:R-:W3:Y:S01]  /*124f0*/  LDG.E R90, desc[UR10][R90.64] ;  /* 0x0000000a5a5a7981 */ /* 0x000ee2000c1e1900 */
[----:B------:R-:W-:-:S02]  /*12500*/  IADD3 R9, P4, PT, R3, R28, RZ ;  /* 0x0000001c03097210 */ /* 0x000fc40007f9e0ff */
[----:B------:R-:W-:Y:S01]  /*12510*/  IADD3.X R100, PT, PT, RZ, R5, RZ, P2, !PT ;  /* 0x00000005ff647210 */ /* 0x000fe200017fe4ff */
[----:B------:R-:W-:Y:S01]  /*12520*/  IMAD.X R98, RZ, RZ, R0, P3 ;  /* 0x000000ffff627224 */ /* 0x000fe200018e0600 */
[----:B------:R-:W-:Y:S01]  /*12530*/  LEA R22, P1, R23, UR8, 0x2 ;  /* 0x0000000817167c11 */ /* 0x000fe2000f8210ff */
[----:B------:R-:W-:Y:S01]  /*12540*/  IMAD.X R96, RZ, RZ, R5, P4 ;  /* 0x000000ffff607224 */ /* 0x000fe200020e0605 */
[----:B------:R-:W-:Y:S01]  /*12550*/  LEA R20, P2, R21, UR12, 0x2 ;  /* 0x0000000c15147c11 */ /* 0x000fe2000f8410ff */
[----:B------:R-:W3:Y:S01]  /*12560*/  LDG.E R26, desc[UR10][R26.64] ;  /* 0x0000000a1a1a7981 */ /* 0x000ee2000c1e1900 */
[----:B------:R-:W-:Y:S02]  /*12570*/  LEA R18, P3, R19, UR8, 0x2 ;  /* 0x0000000813127c11 */ /* 0x000fe4000f8610ff */
[----:B------:R-:W-:Y:S02]  /*12580*/  LEA R8, P4, R9, UR12, 0x2 ;  /* 0x0000000c09087c11 */ /* 0x000fe4000f8810ff */
[----:B------:R-:W-:-:S02]  /*12590*/  LEA.HI.X R23, R23, UR9, R102, 0x2, P1 ;  /* 0x0000000917177c11 */ /* 0x000fc400088f1466 */
[----:B------:R-:W-:Y:S02]  /*125a0*/  LEA.HI.X R21, R21, UR13, R100, 0x2, P2 ;  /* 0x0000000d15157c11 */ /* 0x000fe400090f1464 */
[----:B------:R-:W-:Y:S01]  /*125b0*/  LEA.HI.X R19, R19, UR9, R98, 0x2, P3 ;  /* 0x0000000913137c11 */ /* 0x000fe200098f1462 */
[----:B------:R-:W4:Y:S01]  /*125c0*/  LDG.E R22, desc[UR10][R22.64] ;  /* 0x0000000a16167981 */ /* 0x000f22000c1e1900 */
[----:B------:R-:W-:-:S03]  /*125d0*/  LEA.HI.X R9, R9, UR13, R96, 0x2, P4 ;  /* 0x0000000d09097c11 */ /* 0x000fc6000a0f1460 */
[----:B------:R-:W4:Y:S04]  /*125e0*/  LDG.E R20, desc[UR10][R20.64] ;  /* 0x0000000a14147981 */ /* 0x000f28000c1e1900 */
[----:B------:R-:W4:Y:S04]  /*125f0*/  LDG.E R18, desc[UR10][R18.64] ;  /* 0x0000000a12127981 */ /* 0x000f28000c1e1900 */
[----:B------:R-:W4:Y:S01]  /*12600*/  LDG.E R8, desc[UR10][R8.64] ;  /* 0x0000000a08087981 */ /* 0x000f22000c1e1900 */
[----:B--2--5:R-:W-:-:S04]  /*12610*/  FFMA R113, -R92, R94, R113 ;  /* 0x0000005e5c717223 */ /* 0x024fc80000000171 */
[----:B---3--:R-:W-:-:S04]  /*12620*/  FFMA R113, -R90, R26, R113 ;  /* 0x0000001a5a717223 */ /* 0x008fc80000000171 */
[----:B----4-:R-:W-:-:S04]  /*12630*/  FFMA R113, -R22, R20, R113 ;  /* 0x0000001416717223 */ /* 0x010fc80000000171 */
[----:B------:R-:W-:-:S07]  /*12640*/  FFMA R113, -R18, R8, R113 ;  /* 0x0000000812717223 */ /* 0x000fce0000000171 */
.L_x_255:
[----:B------:R-:W-:Y:S05]  /*12650*/  @!P0 BRA `(.L_x_252) ;  /* 0x0000000000b88947 */ /* 0x000fea0003800000 */
[C---:B------:R-:W-:Y:S02]  /*12660*/  LOP3.LUT R8, R16.reuse, 0x3, RZ, 0xc0, !PT ;  /* 0x0000000310087812 */ /* 0x040fe400078ec0ff */
[----:B------:R-:W-:Y:S02]  /*12670*/  LOP3.LUT R9, R16, 0x1, RZ, 0xc0, !PT ;  /* 0x0000000110097812 */ /* 0x000fe400078ec0ff */
[----:B------:R-:W-:Y:S02]  /*12680*/  ISETP.NE.AND P1, PT, R8, 0x1, PT ;  /* 0x000000010800780c */ /* 0x000fe40003f25270 */
[----:B------:R-:W-:-:S11]  /*12690*/  ISETP.NE.U32.AND P0, PT, R9, 0x1, PT ;  /* 0x000000010900780c */ /* 0x000fd60003f05070 */
[----:B------:R-:W-:Y:S05]  /*126a0*/  @!P1 BRA `(.L_x_256) ;  /* 0x0000000000689947 */ /* 0x000fea0003800000 */
[----:B------:R-:W0:Y:S01]  /*126b0*/  LDCU.64 UR8, c[0x0][0x398] ;  /* 0x00007300ff0877ac */ /* 0x000e220008000a00 */
[C---:B------:R-:W-:Y:S01]  /*126c0*/  IADD3 R9, PT, PT, R3.reuse, -0x1, RZ ;  /* 0xffffffff03097810 */ /* 0x040fe20007ffe0ff */
[----:B------:R-:W-:Y:S01]  /*126d0*/  VIADD R3, R3, 0xfffffffe ;  /* 0xfffffffe03037836 */ /* 0x000fe20000000000 */
[----:B------:R-:W1:Y:S02]  /*126e0*/  LDCU.64 UR12, c[0x0][0x3b0] ;  /* 0x00007600ff0c77ac */ /* 0x000e640008000a00 */
[C---:B------:R-:W-:Y:S02]  /*126f0*/  IADD3 R18, P1, PT, R9.reuse, R10, RZ ;  /* 0x0000000a09127210 */ /* 0x040fe40007f3e0ff */
[----:B------:R-:W-:Y:S02]  /*12700*/  IADD3 R21, P2, PT, R9, R28, RZ ;  /* 0x0000001c09157210 */ /* 0x000fe40007f5e0ff */
[C---:B------:R-:W-:Y:S01]  /*12710*/  IADD3 R23, P3, PT, R3.reuse, R10, RZ ;  /* 0x0000000a03177210 */ /* 0x040fe20007f7e0ff */
[----:B------:R-:W-:Y:S01]  /*12720*/  IMAD.X R19, RZ, RZ, R0, P1 ;  /* 0x000000ffff137224 */ /* 0x000fe200008e0600 */
[----:B------:R-:W-:-:S02]  /*12730*/  IADD3 R27, P4, PT, R3, R28, RZ ;  /* 0x0000001c031b7210 */ /* 0x000fc40007f9e0ff */
[----:B------:R-:W-:Y:S01]  /*12740*/  IADD3.X R26, PT, PT, RZ, R5, RZ, P2, !PT ;  /* 0x00000005ff1a7210 */ /* 0x000fe200017fe4ff */
[----:B------:R-:W-:Y:S02]  /*12750*/  IMAD.X R90, RZ, RZ, R0, P3 ;  /* 0x000000ffff5a7224 */ /* 0x000fe400018e0600 */
[----:B------:R-:W-:Y:S01]  /*12760*/  IMAD.X R92, RZ, RZ, R5, P4 ;  /* 0x000000ffff5c7224 */ /* 0x000fe200020e0605 */
[C---:B0-----:R-:W-:Y:S02]  /*12770*/  LEA R8, P1, R18.reuse, UR8, 0x2 ;  /* 0x0000000812087c11 */ /* 0x041fe4000f8210ff */
[----:B------:R-:W-:Y:S02]  /*12780*/  LEA R20, P2, R23, UR8, 0x2 ;  /* 0x0000000817147c11 */ /* 0x000fe4000f8410ff */
[----:B------:R-:W-:Y:S02]  /*12790*/  LEA.HI.X R9, R18, UR9, R19, 0x2, P1 ;  /* 0x0000000912097c11 */ /* 0x000fe400088f1413 */
[----:B-1----:R-:W-:-:S02]  /*127a0*/  LEA R18, P1, R21, UR12, 0x2 ;  /* 0x0000000c15127c11 */ /* 0x002fc4000f8210ff */
[----:B------:R-:W-:Y:S01]  /*127b0*/  LEA R22, P3, R27, UR12, 0x2 ;  /* 0x0000000c1b167c11 */ /* 0x000fe2000f8610ff */
[----:B------:R-:W2:Y:S01]  /*127c0*/  LDG.E R8, desc[UR10][R8.64] ;  /* 0x0000000a08087981 */ /* 0x000ea2000c1e1900 */
[----:B------:R-:W-:Y:S02]  /*127d0*/  LEA.HI.X R19, R21, UR13, R26, 0x2, P1 ;  /* 0x0000000d15137c11 */ /* 0x000fe400088f141a */
[----:B------:R-:W-:Y:S02]  /*127e0*/  LEA.HI.X R21, R23, UR9, R90, 0x2, P2 ;  /* 0x0000000917157c11 */ /* 0x000fe400090f145a */
[----:B------:R-:W-:Y:S01]  /*127f0*/  LEA.HI.X R23, R27, UR13, R92, 0x2, P3 ;  /* 0x0000000d1b177c11 */ /* 0x000fe200098f145c */
[----:B------:R-:W2:Y:S04]  /*12800*/  LDG.E R18, desc[UR10][R18.64] ;  /* 0x0000000a12127981 */ /* 0x000ea8000c1e1900 */
[----:B------:R-:W3:Y:S04]  /*12810*/  LDG.E R20, desc[UR10][R20.64] ;  /* 0x0000000a14147981 */ /* 0x000ee8000c1e1900 */
[----:B------:R-:W3:Y:S01]  /*12820*/  LDG.E R22, desc[UR10][R22.64] ;  /* 0x0000000a16167981 */ /* 0x000ee2000c1e1900 */
[----:B--2--5:R-:W-:-:S04]  /*12830*/  FFMA R113, -R8, R18, R113 ;  /* 0x0000001208717223 */ /* 0x024fc80000000171 */
[----:B---3--:R-:W-:-:S07]  /*12840*/  FFMA R113, -R20, R22, R113 ;  /* 0x0000001614717223 */ /* 0x008fce0000000171 */
.L_x_256:
[----:B------:R-:W-:Y:S05]  /*12850*/  @P0 BRA `(.L_x_252) ;  /* 0x0000000000380947 */ /* 0x000fea0003800000 */
[----:B------:R-:W0:Y:S01]  /*12860*/  LDCU.64 UR8, c[0x0][0x398] ;  /* 0x00007300ff0877ac */ /* 0x000e220008000a00 */
[----:B------:R-:W-:Y:S01]  /*12870*/  IADD3 R3, PT, PT, R3, -0x1, RZ ;  /* 0xffffffff03037810 */ /* 0x000fe20007ffe0ff */
[----:B------:R-:W1:Y:S03]  /*12880*/  LDCU.64 UR12, c[0x0][0x3b0] ;  /* 0x00007600ff0c77ac */ /* 0x000e660008000a00 */
[C---:B------:R-:W-:Y:S02]  /*12890*/  IADD3 R10, P0, PT, R3.reuse, R10, RZ ;  /* 0x0000000a030a7210 */ /* 0x040fe40007f1e0ff */
[----:B------:R-:W-:-:S03]  /*128a0*/  IADD3 R3, P1, PT, R3, R28, RZ ;  /* 0x0000001c03037210 */ /* 0x000fc60007f3e0ff */
[----:B------:R-:W-:Y:S02]  /*128b0*/  IMAD.X R9, RZ, RZ, R0, P0 ;  /* 0x000000ffff097224 */ /* 0x000fe400000e0600 */
[----:B------:R-:W-:Y:S01]  /*128c0*/  IMAD.X R0, RZ, RZ, R5, P1 ;  /* 0x000000ffff007224 */ /* 0x000fe200008e0605 */
[C---:B0-----:R-:W-:Y:S02]  /*128d0*/  LEA R8, P0, R10.reuse, UR8, 0x2 ;  /* 0x000000080a087c11 */ /* 0x041fe4000f8010ff */
[C---:B-1----:R-:W-:Y:S02]  /*128e0*/  LEA R18, P1, R3.reuse, UR12, 0x2 ;  /* 0x0000000c03127c11 */ /* 0x042fe4000f8210ff */
[----:B------:R-:W-:Y:S02]  /*128f0*/  LEA.HI.X R9, R10, UR9, R9, 0x2, P0 ;  /* 0x000000090a097c11 */ /* 0x000fe400080f1409 */
[----:B------:R-:W-:-:S03]  /*12900*/  LEA.HI.X R19, R3, UR13, R0, 0x2, P1 ;  /* 0x0000000d03137c11 */ /* 0x000fc600088f1400 */
[----:B------:R-:W2:Y:S04]  /*12910*/  LDG.E R8, desc[UR10][R8.64] ;  /* 0x0000000a08087981 */ /* 0x000ea8000c1e1900 */
[----:B------:R-:W2:Y:S02]  /*12920*/  LDG.E R18, desc[UR10][R18.64] ;  /* 0x0000000a12127981 */ /* 0x000ea4000c1e1900 */
[----:B--2--5:R-:W-:-:S07]  /*12930*/  FFMA R113, -R8, R18, R113 ;  /* 0x0000001208717223 */ /* 0x024fce0000000171 */
.L_x_252:
[----:B------:R-:W0:Y:S02]  /*12940*/  LDCU.64 UR8, c[0x0][0x3c0] ;  /* 0x00007800ff0877ac */ /* 0x000e240008000a00 */
[----:B0-----:R-:W-:-:S04]  /*12950*/  IADD3 R8, P0, PT, R14, UR8, RZ ;  /* 0x000000080e087c10 */ /* 0x001fc8000ff1e0ff */
[----:B------:R-:W-:-:S05]  /*12960*/  IADD3.X R9, PT, PT, R11, UR9, RZ, P0, !PT ;  /* 0x000000090b097c10 */ /* 0x000fca00087fe4ff */
        /* <DEDUP_REMOVED lines=11> */
[----:B------:R-:W-:Y:S02]  /*12a20*/  MOV R3, R113 ;  /* 0x0000007100037202 */ /* 0x000fe40000000f00 */
[----:B------:R-:W-:-:S07]  /*12a30*/  MOV R8, 0x12a50 ;  /* 0x00012a5000087802 */ /* 0x000fce0000000f00 */
[----:B------:R-:W-:Y:S05]  /*12a40*/  CALL.REL.NOINC `($__internal_3_$__cuda_sm3x_div_rn_noftz_f32_slowpath) ;  /* 0x000000a000a07944 */ /* 0x000fea0003c00000 */
[----:B------:R-:W-:-:S07]  /*12a50*/  IMAD.MOV.U32 R3, RZ, RZ, R0 ;  /* 0x000000ffff037224 */ /* 0x000fce00078e0000 */
.L_x_258:
[----:B------:R-:W-:Y:S05]  /*12a60*/  BSYNC.RECONVERGENT B4 ;  /* 0x0000000000047941 */ /* 0x000fea0003800200 */
.L_x_257:
[----:B------:R-:W0:Y:S01]  /*12a70*/  LDCU.64 UR8, c[0x0][0x3b0] ;  /* 0x00007600ff0877ac */ /* 0x000e220008000a00 */
[----:B------:R-:W-:Y:S01]  /*12a80*/  IADD3 R17, PT, PT, R17, 0x1, RZ ;  /* 0x0000000111117810 */ /* 0x000fe20007ffe0ff */
[----:B------:R-:W-:Y:S01]  /*12a90*/  VIADD R15, R15, 0x1 ;  /* 0x000000010f0f7836 */ /* 0x000fe20000000000 */
[----:B------:R-:W-:Y:S01]  /*12aa0*/  IADD3 R16, PT, PT, R16, 0x1, RZ ;  /* 0x0000000110107810 */ /* 0x000fe20007ffe0ff */
[----:B------:R-:W1:Y:S01]  /*12ab0*/  LDCU UR4, c[0x0][0x514] ;  /* 0x0000a280ff0477ac */ /* 0x000e620008000800 */
[----:B0-----:R-:W-:-:S04]  /*12ac0*/  IADD3 R8, P0, PT, R14, UR8, RZ ;  /* 0x000000080e087c10 */ /* 0x001fc8000ff1e0ff */
[----:B------:R-:W-:Y:S01]  /*12ad0*/  IADD3.X R9, PT, PT, R11, UR9, RZ, P0, !PT ;  /* 0x000000090b097c10 */ /* 0x000fe200087fe4ff */
[----:B-1----:R-:W-:-:S04]  /*12ae0*/  IMAD.U32 R0, RZ, RZ, UR4 ;  /* 0x00000004ff007e24 */ /* 0x002fc8000f8e00ff */
[----:B------:R4:W-:Y:S01]  /*12af0*/  STG.E desc[UR10][R8.64], R3 ;  /* 0x0000000308007986 */ /* 0x0009e2000c10190a */
[----:B------:R-:W-:-:S13]  /*12b00*/  ISETP.NE.AND P0, PT, R17, R0, PT ;  /* 0x000000001100720c */ /* 0x000fda0003f05270 */
[----:B----4-:R-:W-:Y:S05]  /*12b10*/  @P0 BRA `(.L_x_259) ;  /* 0xfffffff000040947 */ /* 0x010fea000383ffff */
.L_x_204:
[----:B------:R-:W-:-:S13]  /*12b20*/  ISETP.GE.AND P0, PT, R0, RZ, PT ;  /* 0x000000ff0000720c */ /* 0x000fda0003f06270 */
[----:B------:R-:W-:Y:S05]  /*12b30*/  @!P0 BRA `(.L_x_260) ;  /* 0x0000000c00508947 */ /* 0x000fea0003800000 */
[----:B------:R-:W4:Y:S01]  /*12b40*/  LDCU UR4, c[0x0][0x514] ;  /* 0x0000a280ff0477ac */ /* 0x000f220008000800 */
[----:B-123--:R-:W-:Y:S01]  /*12b50*/  IMAD.MOV.U32 R11, RZ, RZ, RZ ;  /* 0x000000ffff0b7224 */ /* 0x00efe200078e00ff */
[----:B------:R-:W-:Y:S02]  /*12b60*/  PRMT R14, RZ, 0x7610, R14 ;  /* 0x00007610ff0e7816 */ /* 0x000fe4000000000e */
[----:B------:R-:W-:Y:S01]  /*12b70*/  PRMT R15, RZ, 0x7610, R15 ;  /* 0x00007610ff0f7816 */ /* 0x000fe2000000000f */
[----:B----4-:R-:W-:-:S07]  /*12b80*/  IMAD.U32 R17, RZ, RZ, UR4 ;  /* 0x00000004ff117e24 */ /* 0x010fce000f8e00ff */
.L_x_268:
[----:B------:R-:W1:Y:S01]  /*12b90*/  LDC.64 R8, c[0x0][0x3b0] ;  /* 0x0000ec00ff087b82 */ /* 0x000e620000000a00 */
[----:B------:R-:W-:-:S04]  /*12ba0*/  IADD3 R0, P0, PT, R17, R28, RZ ;  /* 0x0000001c11007210 */ /* 0x000fc80007f1e0ff */
[----:B0-----:R-:W-:Y:S01]  /*12bb0*/  IADD3.X R3, PT, PT, RZ, R5, RZ, P0, !PT ;  /* 0x00000005ff037210 */ /* 0x001fe200007fe4ff */
[C---:B------:R-:W-:Y:S02]  /*12bc0*/  IMAD.SHL.U32 R23, R0.reuse, 0x4, RZ ;  /* 0x0000000400177824 */ /* 0x040fe400078e00ff */
[----:B------:R-:W0:Y:S01]  /*12bd0*/  LDC R16, c[0x0][0x514] ;  /* 0x00014500ff107b82 */ /* 0x000e220000000800 */
[----:B------:R-:W-:Y:S02]  /*12be0*/  SHF.L.U64.HI R0, R0, 0x2, R3 ;  /* 0x0000000200007819 */ /* 0x000fe40000010203 */
[----:B-1----:R-:W-:-:S05]  /*12bf0*/  IADD3 R20, P0, PT, R23, R8, RZ ;  /* 0x0000000817147210 */ /* 0x002fca0007f1e0ff */
[----:B------:R-:W-:-:S05]  /*12c00*/  IMAD.X R21, R0, 0x1, R9, P0 ;  /* 0x0000000100157824 */ /* 0x000fca00000e0609 */
[----:B------:R1:W5:Y:S01]  /*12c10*/  LDG.E R3, desc[UR10][R20.64] ;  /* 0x0000000a14037981 */ /* 0x000362000c1e1900 */
[----:B------:R-:W-:-:S04]  /*12c20*/  IADD3 R27, PT, PT, R17, 0x1, RZ ;  /* 0x00000001111b7810 */ /* 0x000fc80007ffe0ff */
[----:B0-----:R-:W-:-:S13]  /*12c30*/  ISETP.GE.AND P0, PT, R27, R16, PT ;  /* 0x000000101b00720c */ /* 0x001fda0003f06270 */
[----:B-1----:R-:W-:Y:S05]  /*12c40*/  @P0 BRA `(.L_x_261) ;  /* 0x0000000800ac0947 */ /* 0x002fea0003800000 */
[----:B------:R-:W-:Y:S01]  /*12c50*/  VIADD R10, R11, 0xfffffffe ;  /* 0xfffffffe0b0a7836 */ /* 0x000fe20000000000 */
[----:B------:R-:W-:Y:S01]  /*12c60*/  IADD3 R22, P2, PT, R17, R12, RZ ;  /* 0x0000000c11167210 */ /* 0x000fe20007f5e0ff */
[----:B------:R-:W-:-:S03]  /*12c70*/  VIADD R18, R11, 0xffffffff ;  /* 0xffffffff0b127836 */ /* 0x000fc60000000000 */
[----:B------:R-:W-:Y:S02]  /*12c80*/  ISETP.GE.U32.AND P1, PT, R10, 0x7, PT ;  /* 0x000000070a00780c */ /* 0x000fe40003f26070 */
[----:B------:R-:W-:Y:S02]  /*12c90*/  LOP3.LUT P0, RZ, R18, 0x7, RZ, 0xc0, !PT ;  /* 0x0000000712ff7812 */ /* 0x000fe4000780c0ff */
[----:B------:R-:W-:-:S09]  /*12ca0*/  IADD3.X R10, PT, PT, RZ, R4, RZ, P2, !PT ;  /* 0x00000004ff0a7210 */ /* 0x000fd200017fe4ff */
[----:B------:R-:W-:Y:S05]  /*12cb0*/  @!P1 BRA `(.L_x_262) ;  /* 0x0000000400309947 */ /* 0x000fea0003800000 */
[----:B------:R-:W-:Y:S02]  /*12cc0*/  VIADD R99, R11, 0xffffffff ;  /* 0xffffffff0b637836 */ /* 0x000fe40000000000 */
[----:B------:R-:W-:-:S03]  /*12cd0*/  IMAD.MOV.U32 R26, RZ, RZ, RZ ;  /* 0x000000ffff1a7224 */ /* 0x000fc600078e00ff */
[----:B------:R-:W-:-:S07]  /*12ce0*/  LOP3.LUT R99, R99, 0xfffffff8, RZ, 0xc0, !PT ;  /* 0xfffffff863637812 */ /* 0x000fce00078ec0ff */
.L_x_263:
[----:B------:R-:W0:Y:S01]  /*12cf0*/  LDCU.64 UR8, c[0x0][0x398] ;  /* 0x00007300ff0877ac */ /* 0x000e220008000a00 */
[C---:B------:R-:W-:Y:S01]  /*12d00*/  IMAD R19, R27.reuse, R16, RZ ;  /* 0x000000101b137224 */ /* 0x040fe200078e02ff */
[----:B------:R-:W-:-:S04]  /*12d10*/  IADD3 R92, P2, PT, R27, R28, RZ ;  /* 0x0000001c1b5c7210 */ /* 0x000fc80007f5e0ff */
[C---:B------:R-:W-:Y:S02]  /*12d20*/  IADD3 R91, PT, PT, R19.reuse, R16, RZ ;  /* 0x00000010135b7210 */ /* 0x040fe40007ffe0ff */
[-C--:B------:R-:W-:Y:S01]  /*12d30*/  IADD3 R95, P1, PT, R19, R22.reuse, RZ ;  /* 0x00000016135f7210 */ /* 0x080fe20007f3e0ff */
[----:B------:R-:W-:Y:S01]  /*12d40*/  IMAD.X R19, RZ, RZ, R5, P2 ;  /* 0x000000ffff137224 */ /* 0x000fe200010e0605 */
[C---:B------:R-:W-:Y:S01]  /*12d50*/  IADD3 R90, P3, PT, R91.reuse, R22, RZ ;  /* 0x000000165b5a7210 */ /* 0x040fe20007f7e0ff */
[----:B------:R-:W-:Y:S01]  /*12d60*/  IMAD.IADD R91, R91, 0x1, R16 ;  /* 0x000000015b5b7824 */ /* 0x000fe200078e0210 */
[C---:B------:R-:W-:Y:S02]  /*12d70*/  LEA R18, P2, R92.reuse, R8, 0x2 ;  /* 0x000000085c127211 */ /* 0x040fe400078410ff */
[----:B------:R-:W-:Y:S01]  /*12d80*/  IADD3.X R96, PT, PT, RZ, R10, RZ, P1, !PT ;  /* 0x0000000aff607210 */ /* 0x000fe20000ffe4ff */
[----:B------:R-:W-:Y:S01]  /*12d90*/  IMAD.X R93, RZ, RZ, R10, P3 ;  /* 0x000000ffff5d7224 */ /* 0x000fe200018e060a */
[----:B------:R-:W-:-:S02]  /*12da0*/  LEA.HI.X R19, R92, R9, R19, 0x2, P2 ;  /* 0x000000095c137211 */ /* 0x000fc400010f1413 */
[C---:B0-----:R-:W-:Y:S02]  /*12db0*/  LEA R102, P3, R90.reuse, UR8, 0x2 ;  /* 0x000000085a667c11 */ /* 0x041fe4000f8610ff */
[C---:B------:R-:W-:Y:S01]  /*12dc0*/  IADD3 R92, P2, PT, R91.reuse, R22, RZ ;  /* 0x000000165b5c7210 */ /* 0x040fe20007f5e0ff */
[----:B------:R-:W-:Y:S01]  /*12dd0*/  IMAD.IADD R91, R91, 0x1, R16 ;  /* 0x000000015b5b7824 */ /* 0x000fe200078e0210 */
[C---:B------:R-:W-:Y:S02]  /*12de0*/  LEA R94, P1, R95.reuse, UR8, 0x2 ;  /* 0x000000085f5e7c11 */ /* 0x040fe4000f8210ff */
[----:B------:R-:W-:Y:S02]  /*12df0*/  LEA.HI.X R103, R90, UR9, R93, 0x2, P3 ;  /* 0x000000095a677c11 */ /* 0x000fe400098f145d */
[----:B------:R-:W-:Y:S02]  /*12e00*/  LEA.HI.X R95, R95, UR9, R96, 0x2, P1 ;  /* 0x000000095f5f7c11 */ /* 0x000fe400088f1460 */
[----:B------:R-:W-:Y:S01]  /*12e10*/  IADD3.X R93, PT, PT, RZ, R10, RZ, P2, !PT ;  /* 0x0000000aff5d7210 */ /* 0x000fe200017fe4ff */
[----:B------:R-:W2:Y:S01]  /*12e20*/  LDG.E R100, desc[UR10][R102.64] ;  /* 0x0000000a66647981 */ /* 0x000ea2000c1e1900 */
[----:B------:R-:W-:-:S02]  /*12e30*/  LEA R96, P1, R92, UR8, 0x2 ;  /* 0x000000085c607c11 */ /* 0x000fc4000f8210ff */
[CC--:B------:R-:W-:Y:S01]  /*12e40*/  IADD3 R90, P2, PT, R91.reuse, R22.reuse, RZ ;  /* 0x000000165b5a7210 */ /* 0x0c0fe20007f5e0ff */
[----:B------:R-:W-:Y:S01]  /*12e50*/  IMAD.IADD R91, R91, 0x1, R16 ;  /* 0x000000015b5b7824 */ /* 0x000fe200078e0210 */
[----:B------:R-:W-:Y:S01]  /*12e60*/  LEA.HI.X R97, R92, UR9, R93, 0x2, P1 ;  /* 0x000000095c617c11 */ /* 0x000fe200088f145d */
[----:B------:R0:W3:Y:S01]  /*12e70*/  LDG.E R98, desc[UR10][R94.64] ;  /* 0x0000000a5e627981 */ /* 0x0000e2000c1e1900 */
[C---:B------:R-:W-:Y:S01]  /*12e80*/  LEA R92, P1, R90.reuse, UR8, 0x2 ;  /* 0x000000085a5c7c11 */ /* 0x040fe2000f8210ff */
[--C-:B------:R-:W-:Y:S01]  /*12e90*/  IMAD.X R93, RZ, RZ, R10.reuse, P2 ;  /* 0x000000ffff5d7224 */ /* 0x100fe200010e060a */
[C---:B------:R-:W-:Y:S01]  /*12ea0*/  IADD3 R104, P2, PT, R91.reuse, R22, RZ ;  /* 0x000000165b687210 */ /* 0x040fe20007f5e0ff */
[----:B------:R-:W2:Y:S01]  /*12eb0*/  LDG.E R102, desc[UR10][R18.64+0x4] ;  /* 0x0000040a12667981 */ /* 0x000ea2000c1e1900 */
[----:B------:R-:W-:Y:S02]  /*12ec0*/  IADD3 R105, PT, PT, R91, R16, RZ ;  /* 0x000000105b697210 */ /* 0x000fe40007ffe0ff */
[----:B------:R-:W-:Y:S01]  /*12ed0*/  LEA.HI.X R93, R90, UR9, R93, 0x2, P1 ;  /* 0x000000095a5d7c11 */ /* 0x000fe200088f145d */
[----:B------:R-:W-:Y:S01]  /*12ee0*/  IMAD.X R91, RZ, RZ, R10, P2 ;  /* 0x000000ffff5b7224 */ /* 0x000fe200010e060a */
[----:B------:R-:W-:Y:S01]  /*12ef0*/  LEA R90, P1, R104, UR8, 0x2 ;  /* 0x00000008685a7c11 */ /* 0x000fe2000f8210ff */
[----:B------:R1:W4:Y:S01]  /*12f00*/  LDG.E R101, desc[UR10][R96.64] ;  /* 0x0000000a60657981 */ /* 0x000322000c1e1900 */
[----:B0-----:R-:W-:-:S02]  /*12f10*/  IADD3 R95, P2, PT, R105, R22, RZ ;  /* 0x00000016695f7210 */ /* 0x001fc40007f5e0ff */
[----:B------:R-:W-:Y:S01]  /*12f20*/  LEA.HI.X R91, R104, UR9, R91, 0x2, P1 ;  /* 0x00000009685b7c11 */ /* 0x000fe200088f145b */
[----:B------:R-:W4:Y:S01]  /*12f30*/  LDG.E R103, desc[UR10][R18.64+0x8] ;  /* 0x0000080a12677981 */ /* 0x000f22000c1e1900 */
[----:B------:R-:W-:Y:S01]  /*12f40*/  LEA R94, P1, R95, UR8, 0x2 ;  /* 0x000000085f5e7c11 */ /* 0x000fe2000f8210ff */
[----:B------:R-:W-:Y:S02]  /*12f50*/  IMAD.X R106, RZ, RZ, R10, P2 ;  /* 0x000000ffff6a7224 */ /* 0x000fe400010e060a */
[----:B------:R-:W3:Y:S01]  /*12f60*/  LDG.E R104, desc[UR10][R18.64] ;  /* 0x0000000a12687981 */ /* 0x000ee2000c1e1900 */
[----:B------:R-:W-:Y:S02]  /*12f70*/  IADD3 R107, PT, PT, R105, R16, RZ ;  /* 0x00000010696b7210 */ /* 0x000fe40007ffe0ff */
[----:B------:R-:W-:Y:S01]  /*12f80*/  LEA.HI.X R95, R95, UR9, R106, 0x2, P1 ;  /* 0x000000095f5f7c11 */ /* 0x000fe200088f146a */
[----:B------:R0:W4:Y:S01]  /*12f90*/  LDG.E R105, desc[UR10][R92.64] ;  /* 0x0000000a5c697981 */ /* 0x000122000c1e1900 */
[C---:B------:R-:W-:Y:S01]  /*12fa0*/  IADD3 R108, P1, PT, R107.reuse, R22, RZ ;  /* 0x000000166b6c7210 */ /* 0x040fe20007f3e0ff */
[----:B------:R-:W-:-:S02]  /*12fb0*/  IMAD.IADD R107, R107, 0x1, R16 ;  /* 0x000000016b6b7824 */ /* 0x000fc400078e0210 */
[----:B------:R-:W4:Y:S02]  /*12fc0*/  LDG.E R106, desc[UR10][R18.64+0xc] ;  /* 0x00000c0a126a7981 */ /* 0x000f24000c1e1900 */
[----:B-1----:R-:W-:Y:S01]  /*12fd0*/  IMAD.X R97, RZ, RZ, R10, P1 ;  /* 0x000000ffff617224 */ /* 0x002fe200008e060a */
[----:B------:R-:W-:Y:S01]  /*12fe0*/  LEA R96, P1, R108, UR8, 0x2 ;  /* 0x000000086c607c11 */ /* 0x000fe2000f8210ff */
[----:B------:R-:W4:Y:S01]  /*12ff0*/  LDG.E R91, desc[UR10][R90.64] ;  /* 0x0000000a5a5b7981 */ /* 0x000f22000c1e1900 */
[----:B------:R-:W-:-:S03]  /*13000*/  IADD3 R109, P2, PT, R107, R22, RZ ;  /* 0x000000166b6d7210 */ /* 0x000fc60007f5e0ff */
[----:B------:R-:W4:Y:S01]  /*13010*/  LDG.E R107, desc[UR10][R18.64+0x10] ;  /* 0x0000100a126b7981 */ /* 0x000f22000c1e1900 */
[----:B------:R-:W-:Y:S02]  /*13020*/  LEA.HI.X R97, R108, UR9, R97, 0x2, P1 ;  /* 0x000000096c617c11 */ /* 0x000fe400088f1461 */
[----:B------:R-:W-:Y:S01]  /*13030*/  IADD3.X R110, PT, PT, RZ, R10, RZ, P2, !PT ;  /* 0x0000000aff6e7210 */ /* 0x000fe200017fe4ff */
[----:B------:R-:W4:Y:S01]  /*13040*/  LDG.E R94, desc[UR10][R94.64] ;  /* 0x0000000a5e5e7981 */ /* 0x000f22000c1e1900 */
[----:B0-----:R-:W-:-:S03]  /*13050*/  LEA R92, P1, R109, UR8, 0x2 ;  /* 0x000000086d5c7c11 */ /* 0x001fc6000f8210ff */
[----:B------:R-:W4:Y:S01]  /*13060*/  LDG.E R108, desc[UR10][R18.64+0x14] ;  /* 0x0000140a126c7981 */ /* 0x000f22000c1e1900 */
[----:B------:R-:W-:-:S03]  /*13070*/  LEA.HI.X R93, R109, UR9, R110, 0x2, P1 ;  /* 0x000000096d5d7c11 */ /* 0x000fc600088f146e */
[----:B------:R-:W4:Y:S04]  /*13080*/  LDG.E R96, desc[UR10][R96.64] ;  /* 0x0000000a60607981 */ /* 0x000f28000c1e1900 */
[----:B------:R-:W4:Y:S04]  /*13090*/  LDG.E R109, desc[UR10][R18.64+0x18] ;  /* 0x0000180a126d7981 */ /* 0x000f28000c1e1900 */
[----:B------:R-:W4:Y:S04]  /*130a0*/  LDG.E R110, desc[UR10][R18.64+0x1c] ;  /* 0x00001c0a126e7981 */ /* 0x000f28000c1e1900 */
[----:B------:R-:W4:Y:S01]  /*130b0*/  LDG.E R92, desc[UR10][R92.64] ;  /* 0x0000000a5c5c7981 */ /* 0x000f22000c1e1900 */
[----:B------:R-:W-:-:S05]  /*130c0*/  VIADD R26, R26, 0x8 ;  /* 0x000000081a1a7836 */ /* 0x000fca0000000000 */
[----:B------:R-:W-:Y:S01]  /*130d0*/  ISETP.NE.AND P1, PT, R26, R99, PT ;  /* 0x000000631a00720c */ /* 0x000fe20003f25270 */
[----:B------:R-:W-:Y:S02]  /*130e0*/  VIADD R27, R27, 0x8 ;  /* 0x000000081b1b7836 */ /* 0x000fe40000000000 */
[----:B---3-5:R-:W-:-:S04]  /*130f0*/  FFMA R3, -R98, R104, R3 ;  /* 0x0000006862037223 */ /* 0x028fc80000000103 */
[----:B--2---:R-:W-:-:S04]  /*13100*/  FFMA R100, -R100, R102, R3 ;  /* 0x0000006664647223 */ /* 0x004fc80000000103 */
[----:B----4-:R-:W-:-:S04]  /*13110*/  FFMA R100, -R101, R103, R100 ;  /* 0x0000006765647223 */ /* 0x010fc80000000164 */
[----:B------:R-:W-:-:S04]  /*13120*/  FFMA R100, -R105, R106, R100 ;  /* 0x0000006a69647223 */ /* 0x000fc80000000164 */
[----:B------:R-:W-:-:S04]  /*13130*/  FFMA R91, -R91, R107, R100 ;  /* 0x0000006b5b5b7223 */ /* 0x000fc80000000164 */
[----:B------:R-:W-:-:S04]  /*13140*/  FFMA R91, -R94, R108, R91 ;  /* 0x0000006c5e5b7223 */ /* 0x000fc8000000015b */
[----:B------:R-:W-:-:S04]  /*13150*/  FFMA R91, -R96, R109, R91 ;  /* 0x0000006d605b7223 */ /* 0x000fc8000000015b */
[----:B------:R-:W-:Y:S01]  /*13160*/  FFMA R3, -R92, R110, R91 ;  /* 0x0000006e5c037223 */ /* 0x000fe2000000015b */
[----:B------:R-:W-:Y:S06]  /*13170*/  @P1 BRA `(.L_x_263) ;  /* 0xfffffff800dc1947 */ /* 0x000fec000383ffff */
.L_x_262:
[----:B------:R-:W-:Y:S05]  /*13180*/  @!P0 BRA `(.L_x_261) ;  /* 0x00000004005c8947 */ /* 0x000fea0003800000 */
[----:B------:R-:W-:-:S04]  /*13190*/  IADD3 R18, PT, PT, R15, -0x1, RZ ;  /* 0xffffffff0f127810 */ /* 0x000fc80007ffe0ff */
[----:B------:R-:W-:-:S04]  /*131a0*/  LOP3.LUT R18, R18, 0x7, RZ, 0xc0, !PT ;  /* 0x0000000712127812 */ /* 0x000fc800078ec0ff */
[C---:B------:R-:W-:Y:S01]  /*131b0*/  LOP3.LUT P0, RZ, R18.reuse, 0x3, RZ, 0xc0, !PT ;  /* 0x0000000312ff7812 */ /* 0x040fe2000780c0ff */
[----:B------:R-:W-:-:S05]  /*131c0*/  VIADD R19, R18, 0xffffffff ;  /* 0xffffffff12137836 */ /* 0x000fca0000000000 */
[----:B------:R-:W-:-:S13]  /*131d0*/  ISETP.GE.U32.AND P1, PT, R19, 0x3, PT ;  /* 0x000000031300780c */ /* 0x000fda0003f26070 */
[----:B------:R-:W-:Y:S05]  /*131e0*/  @!P1 BRA `(.L_x_264) ;  /* 0x0000000000989947 */ /* 0x000fea0003800000 */
[----:B------:R-:W0:Y:S01]  /*131f0*/  LDCU.64 UR8, c[0x0][0x398] ;  /* 0x00007300ff0877ac */ /* 0x000e220008000a00 */
[C---:B------:R-:W-:Y:S01]  /*13200*/  IMAD R19, R27.reuse, R16, RZ ;  /* 0x000000101b137224 */ /* 0x040fe200078e02ff */
[----:B------:R-:W-:-:S03]  /*13210*/  IADD3 R26, P2, PT, R27, R28, RZ ;  /* 0x0000001c1b1a7210 */ /* 0x000fc60007f5e0ff */
[C-C-:B------:R-:W-:Y:S01]  /*13220*/  IMAD.IADD R91, R19.reuse, 0x1, R16.reuse ;  /* 0x00000001135b7824 */ /* 0x140fe200078e0210 */
[-C--:B------:R-:W-:Y:S02]  /*13230*/  IADD3 R92, P1, PT, R19, R22.reuse, RZ ;  /* 0x00000016135c7210 */ /* 0x080fe40007f3e0ff */
[----:B------:R-:W-:Y:S02]  /*13240*/  IADD3.X R19, PT, PT, RZ, R5, RZ, P2, !PT ;  /* 0x00000005ff137210 */ /* 0x000fe400017fe4ff */
[C---:B------:R-:W-:Y:S01]  /*13250*/  IADD3 R90, P3, PT, R91.reuse, R22, RZ ;  /* 0x000000165b5a7210 */ /* 0x040fe20007f7e0ff */
[----:B------:R-:W-:Y:S01]  /*13260*/  IMAD.IADD R91, R91, 0x1, R16 ;  /* 0x000000015b5b7824 */ /* 0x000fe200078e0210 */
[C---:B------:R-:W-:Y:S01]  /*13270*/  LEA R18, P2, R26.reuse, R8, 0x2 ;  /* 0x000000081a127211 */ /* 0x040fe200078410ff */
[----:B------:R-:W-:Y:S01]  /*13280*/  IMAD.X R95, RZ, RZ, R10, P1 ;  /* 0x000000ffff5f7224 */ /* 0x000fe200008e060a */
[----:B------:R-:W-:Y:S02]  /*13290*/  IADD3.X R93, PT, PT, RZ, R10, RZ, P3, !PT ;  /* 0x0000000aff5d7210 */ /* 0x000fe40001ffe4ff */
[----:B------:R-:W-:-:S02]  /*132a0*/  LEA.HI.X R19, R26, R9, R19, 0x2, P2 ;  /* 0x000000091a137211 */ /* 0x000fc400010f1413 */
[----:B0-----:R-:W-:Y:S02]  /*132b0*/  LEA R96, P1, R92, UR8, 0x2 ;  /* 0x000000085c607c11 */ /* 0x001fe4000f8210ff */
[----:B------:R-:W-:Y:S01]  /*132c0*/  LEA R94, P3, R90, UR8, 0x2 ;  /* 0x000000085a5e7c11 */ /* 0x000fe2000f8610ff */
[----:B------:R-:W2:Y:S01]  /*132d0*/  LDG.E R98, desc[UR10][R18.64+0x4] ;  /* 0x0000040a12627981 */ /* 0x000ea2000c1e1900 */
[CC--:B------:R-:W-:Y:S01]  /*132e0*/  IADD3 R26, P2, PT, R91.reuse, R22.reuse, RZ ;  /* 0x000000165b1a7210 */ /* 0x0c0fe20007f5e0ff */
[----:B------:R-:W-:Y:S01]  /*132f0*/  IMAD.IADD R91, R91, 0x1, R16 ;  /* 0x000000015b5b7824 */ /* 0x000fe200078e0210 */
[----:B------:R-:W-:Y:S01]  /*13300*/  LEA.HI.X R97, R92, UR9, R95, 0x2, P1 ;  /* 0x000000095c617c11 */ /* 0x000fe200088f145f */
[----:B------:R-:W3:Y:S01]  /*13310*/  LDG.E R99, desc[UR10][R18.64+0x8] ;  /* 0x0000080a12637981 */ /* 0x000ee2000c1e1900 */
[----:B------:R-:W-:Y:S01]  /*13320*/  LEA.HI.X R95, R90, UR9, R93, 0x2, P3 ;  /* 0x000000095a5f7c11 */ /* 0x000fe200098f145d */
[----:B------:R-:W-:Y:S01]  /*13330*/  IMAD.X R93, RZ, RZ, R10, P2 ;  /* 0x000000ffff5d7224 */ /* 0x000fe200010e060a */
[----:B------:R-:W-:Y:S01]  /*13340*/  LEA R92, P1, R26, UR8, 0x2 ;  /* 0x000000081a5c7c11 */ /* 0x000fe2000f8210ff */
[----:B------:R-:W4:Y:S01]  /*13350*/  LDG.E R96, desc[UR10][R96.64] ;  /* 0x0000000a60607981 */ /* 0x000f22000c1e1900 */
[----:B------:R-:W-:-:S02]  /*13360*/  IADD3 R91, P2, PT, R91, R22, RZ ;  /* 0x000000165b5b7210 */ /* 0x000fc40007f5e0ff */
[----:B------:R-:W-:Y:S01]  /*13370*/  LEA.HI.X R93, R26, UR9, R93, 0x2, P1 ;  /* 0x000000091a5d7c11 */ /* 0x000fe200088f145d */
[----:B------:R-:W2:Y:S01]  /*13380*/  LDG.E R95, desc[UR10][R94.64] ;  /* 0x0000000a5e5f7981 */ /* 0x000ea2000c1e1900 */
[----:B------:R-:W-:-:S03]  /*13390*/  IADD3.X R100, PT, PT, RZ, R10, RZ, P2, !PT ;  /* 0x0000000aff647210 */ /* 0x000fc600017fe4ff */
[----:B------:R-:W4:Y:S01]  /*133a0*/  LDG.E R26, desc[UR10][R18.64] ;  /* 0x0000000a121a7981 */ /* 0x000f22000c1e1900 */
[----:B------:R-:W-:-:S03]  /*133b0*/  LEA R90, P1, R91, UR8, 0x2 ;  /* 0x000000085b5a7c11 */ /* 0x000fc6000f8210ff */
[----:B------:R-:W3:Y:S01]  /*133c0*/  LDG.E R93, desc[UR10][R92.64] ;  /* 0x0000000a5c5d7981 */ /* 0x000ee2000c1e1900 */
[----:B------:R-:W-:-:S03]  /*133d0*/  LEA.HI.X R91, R91, UR9, R100, 0x2, P1 ;  /* 0x000000095b5b7c11 */ /* 0x000fc600088f1464 */
[----:B------:R-:W3:Y:S04]  /*133e0*/  LDG.E R97, desc[UR10][R18.64+0xc] ;  /* 0x00000c0a12617981 */ /* 0x000ee8000c1e1900 */
[----:B------:R-:W3:Y:S01]  /*133f0*/  LDG.E R91, desc[UR10][R90.64] ;  /* 0x0000000a5a5b7981 */ /* 0x000ee2000c1e1900 */
[----:B------:R-:W-:Y:S02]  /*13400*/  VIADD R27, R27, 0x4 ;  /* 0x000000041b1b7836 */ /* 0x000fe40000000000 */
[----:B----45:R-:W-:-:S04]  /*13410*/  FFMA R26, -R96, R26, R3 ;  /* 0x0000001a601a7223 */ /* 0x030fc80000000103 */
[----:B--2---:R-:W-:-:S04]  /*13420*/  FFMA R26, -R95, R98, R26 ;  /* 0x000000625f1a7223 */ /* 0x004fc8000000011a */
[----:B---3--:R-:W-:-:S04]  /*13430*/  FFMA R26, -R93, R99, R26 ;  /* 0x000000635d1a7223 */ /* 0x008fc8000000011a */
[----:B------:R-:W-:-:S07]  /*13440*/  FFMA R3, -R91, R97, R26 ;  /* 0x000000615b037223 */ /* 0x000fce000000011a */
.L_x_264:
[----:B------:R-:W-:Y:S05]  /*13450*/  @!P0 BRA `(.L_x_261) ;  /* 0x0000000000a88947 */ /* 0x000fea0003800000 */
[----:B------:R-:W-:-:S05]  /*13460*/  VIADD R18, R14, 0x3 ;  /* 0x000000030e127836 */ /* 0x000fca0000000000 */
[C---:B------:R-:W-:Y:S02]  /*13470*/  LOP3.LUT R19, R18.reuse, 0x3, RZ, 0xc0, !PT ;  /* 0x0000000312137812 */ /* 0x040fe400078ec0ff */
[----:B------:R-:W-:Y:S02]  /*13480*/  LOP3.LUT R18, R18, 0x1, RZ, 0xc0, !PT ;  /* 0x0000000112127812 */ /* 0x000fe400078ec0ff */
[----:B------:R-:W-:Y:S02]  /*13490*/  ISETP.NE.AND P1, PT, R19, 0x1, PT ;  /* 0x000000011300780c */ /* 0x000fe40003f25270 */
[----:B------:R-:W-:-:S11]  /*134a0*/  ISETP.NE.U32.AND P0, PT, R18, 0x1, PT ;  /* 0x000000011200780c */ /* 0x000fd60003f05070 */
[----:B------:R-:W-:Y:S05]  /*134b0*/  @!P1 BRA `(.L_x_265) ;  /* 0x0000000000589947 */ /* 0x000fea0003800000 */
[----:B------:R-:W0:Y:S01]  /*134c0*/  LDCU.64 UR8, c[0x0][0x398] ;  /* 0x00007300ff0877ac */ /* 0x000e220008000a00 */
[C---:B------:R-:W-:Y:S01]  /*134d0*/  IMAD R19, R27.reuse, R16, RZ ;  /* 0x000000101b137224 */ /* 0x040fe200078e02ff */
[----:B------:R-:W-:-:S04]  /*134e0*/  IADD3 R92, P2, PT, R27, R28, RZ ;  /* 0x0000001c1b5c7210 */ /* 0x000fc80007f5e0ff */
[C---:B------:R-:W-:Y:S02]  /*134f0*/  IADD3 R26, P1, PT, R19.reuse, R22, RZ ;  /* 0x00000016131a7210 */ /* 0x040fe40007f3e0ff */
[----:B------:R-:W-:Y:S01]  /*13500*/  IADD3 R93, PT, PT, R19, R16, RZ ;  /* 0x00000010135d7210 */ /* 0x000fe20007ffe0ff */
[----:B------:R-:W-:Y:S01]  /*13510*/  IMAD.X R19, RZ, RZ, R5, P2 ;  /* 0x000000ffff137224 */ /* 0x000fe200010e0605 */
[C---:B------:R-:W-:Y:S01]  /*13520*/  LEA R18, P2, R92.reuse, R8, 0x2 ;  /* 0x000000085c127211 */ /* 0x040fe200078410ff */
[----:B------:R-:W-:Y:S01]  /*13530*/  IMAD.X R91, RZ, RZ, R10, P1 ;  /* 0x000000ffff5b7224 */ /* 0x000fe200008e060a */
[----:B------:R-:W-:Y:S02]  /*13540*/  IADD3 R93, P3, PT, R93, R22, RZ ;  /* 0x000000165d5d7210 */ /* 0x000fe40007f7e0ff */
[----:B------:R-:W-:Y:S02]  /*13550*/  LEA.HI.X R19, R92, R9, R19, 0x2, P2 ;  /* 0x000000095c137211 */ /* 0x000fe400010f1413 */
[----:B0-----:R-:W-:-:S03]  /*13560*/  LEA R90, P1, R26, UR8, 0x2 ;  /* 0x000000081a5a7c11 */ /* 0x001fc6000f8210ff */
[----:B------:R-:W2:Y:S01]  /*13570*/  LDG.E R94, desc[UR10][R18.64+0x4] ;  /* 0x0000040a125e7981 */ /* 0x000ea2000c1e1900 */
[----:B------:R-:W-:Y:S02]  /*13580*/  LEA.HI.X R91, R26, UR9, R91, 0x2, P1 ;  /* 0x000000091a5b7c11 */ /* 0x000fe400088f145b */
[----:B------:R-:W-:Y:S02]  /*13590*/  IADD3.X R26, PT, PT, RZ, R10, RZ, P3, !PT ;  /* 0x0000000aff1a7210 */ /* 0x000fe40001ffe4ff */
[C---:B------:R-:W-:Y:S01]  /*135a0*/  LEA R92, P1, R93.reuse, UR8, 0x2 ;  /* 0x000000085d5c7c11 */ /* 0x040fe2000f8210ff */
[----:B------:R-:W3:Y:S03]  /*135b0*/  LDG.E R90, desc[UR10][R90.64] ;  /* 0x0000000a5a5a7981 */ /* 0x000ee6000c1e1900 */
[----:B------:R-:W-:Y:S02]  /*135c0*/  LEA.HI.X R93, R93, UR9, R26, 0x2, P1 ;  /* 0x000000095d5d7c11 */ /* 0x000fe400088f141a */
[----:B------:R-:W3:Y:S04]  /*135d0*/  LDG.E R26, desc[UR10][R18.64] ;  /* 0x0000000a121a7981 */ /* 0x000ee8000c1e1900 */
[----:B------:R-:W2:Y:S01]  /*135e0*/  LDG.E R92, desc[UR10][R92.64] ;  /* 0x0000000a5c5c7981 */ /* 0x000ea2000c1e1900 */
[----:B------:R-:W-:-:S02]  /*135f0*/  VIADD R27, R27, 0x2 ;  /* 0x000000021b1b7836 */ /* 0x000fc40000000000 */
[----:B---3-5:R-:W-:-:S04]  /*13600*/  FFMA R3, -R90, R26, R3 ;  /* 0x0000001a5a037223 */ /* 0x028fc80000000103 */
[----:B--2---:R-:W-:-:S07]  /*13610*/  FFMA R3, -R92, R94, R3 ;  /* 0x0000005e5c037223 */ /* 0x004fce0000000103 */
.L_x_265:
[----:B------:R-:W-:Y:S05]  /*13620*/  @P0 BRA `(.L_x_261) ;  /* 0x0000000000340947 */ /* 0x000fea0003800000 */
[----:B------:R-:W0:Y:S01]  /*13630*/  LDCU.64 UR8, c[0x0][0x398] ;  /* 0x00007300ff0877ac */ /* 0x000e220008000a00 */
[C---:B------:R-:W-:Y:S01]  /*13640*/  IMAD R19, R27.reuse, R16, RZ ;  /* 0x000000101b137224 */ /* 0x040fe200078e02ff */
[----:B------:R-:W-:-:S04]  /*13650*/  IADD3 R27, P1, PT, R27, R28, RZ ;  /* 0x0000001c1b1b7210 */ /* 0x000fc80007f3e0ff */
[----:B------:R-:W-:Y:S01]  /*13660*/  IADD3 R22, P0, PT, R19, R22, RZ ;  /* 0x0000001613167210 */ /* 0x000fe20007f1e0ff */
[----:B------:R-:W-:Y:S01]  /*13670*/  IMAD.X R16, RZ, RZ, R5, P1 ;  /* 0x000000ffff107224 */ /* 0x000fe200008e0605 */
[C---:B------:R-:W-:Y:S02]  /*13680*/  LEA R18, P2, R27.reuse, R8, 0x2 ;  /* 0x000000081b127211 */ /* 0x040fe400078410ff */
[----:B------:R-:W-:Y:S02]  /*13690*/  IADD3.X R91, PT, PT, RZ, R10, RZ, P0, !PT ;  /* 0x0000000aff5b7210 */ /* 0x000fe400007fe4ff */
[----:B------:R-:W-:-:S05]  /*136a0*/  LEA.HI.X R19, R27, R9, R16, 0x2, P2 ;  /* 0x000000091b137211 */ /* 0x000fca00010f1410 */
[----:B------:R-:W2:Y:S01]  /*136b0*/  LDG.E R18, desc[UR10][R18.64] ;  /* 0x0000000a12127981 */ /* 0x000ea2000c1e1900 */
[----:B0-----:R-:W-:-:S04]  /*136c0*/  LEA R8, P0, R22, UR8, 0x2 ;  /* 0x0000000816087c11 */ /* 0x001fc8000f8010ff */
[----:B------:R-:W-:-:S05]  /*136d0*/  LEA.HI.X R9, R22, UR9, R91, 0x2, P0 ;  /* 0x0000000916097c11 */ /* 0x000fca00080f145b */
[----:B------:R-:W2:Y:S02]  /*136e0*/  LDG.E R8, desc[UR10][R8.64] ;  /* 0x0000000a08087981 */ /* 0x000ea4000c1e1900 */
[----:B--2--5:R-:W-:-:S07]  /*136f0*/  FFMA R3, -R8, R18, R3 ;  /* 0x0000001208037223 */ /* 0x024fce0000000103 */
.L_x_261:
        /* <DEDUP_REMOVED lines=16> */
.L_x_267:
[----:B------:R-:W-:Y:S05]  /*13800*/  BSYNC.RECONVERGENT B4 ;  /* 0x0000000000047941 */ /* 0x000fea0003800200 */
.L_x_266:
[----:B------:R4:W-:Y:S01]  /*13810*/  STG.E desc[UR10][R20.64], R0 ;  /* 0x0000000014007986 */ /* 0x0009e2000c10190a */
[----:B------:R-:W-:Y:S01]  /*13820*/  ISETP.NE.AND P0, PT, R17, RZ, PT ;  /* 0x000000ff1100720c */ /* 0x000fe20003f05270 */
[----:B------:R-:W-:Y:S01]  /*13830*/  VIADD R15, R15, 0x1 ;  /* 0x000000010f0f7836 */ /* 0x000fe20000000000 */
[----:B------:R-:W-:Y:S01]  /*13840*/  IADD3 R14, PT, PT, R14, 0x1, RZ ;  /* 0x000000010e0e7810 */ /* 0x000fe20007ffe0ff */
[----:B------:R-:W-:Y:S02]  /*13850*/  VIADD R17, R17, 0xffffffff ;  /* 0xffffffff11117836 */ /* 0x000fe40000000000 */
[----:B------:R-:W-:-:S08]  /*13860*/  VIADD R11, R11, 0x1 ;  /* 0x000000010b0b7836 */ /* 0x000fd00000000000 */
[----:B----4-:R-:W-:Y:S05]  /*13870*/  @P0 BRA `(.L_x_268) ;  /* 0xfffffff000c40947 */ /* 0x010fea000383ffff */
.L_x_260:
[----:B------:R-:W4:Y:S02]  /*13880*/  LDCU UR4, c[0x0][0x510] ;  /* 0x0000a200ff0477ac */ /* 0x000f240008000800 */
[----:B----4-:R-:W-:-:S04]  /*13890*/  MOV R0, UR4 ;  /* 0x0000000400007c02 */ /* 0x010fc80008000f00 */
[----:B------:R-:W-:-:S13]  /*138a0*/  ISETP.GE.U32.AND P0, PT, R0, 0x2, PT ;  /* 0x000000020000780c */ /* 0x000fda0003f06070 */
[----:B------:R-:W-:Y:S05]  /*138b0*/  @!P0 BRA `(.L_x_269) ;  /* 0x00000014004c8947 */ /* 0x000fea0003800000 */
[----:B------:R-:W-:Y:S01]  /*138c0*/  UISETP.GE.U32.AND UP0, UPT, UR5, 0x7, UPT ;  /* 0x000000070500788c */ /* 0x000fe2000bf06070 */
[----:B-123--:R-:W-:-:S08]  /*138d0*/  IMAD.MOV.U32 R9, RZ, RZ, 0x1 ;  /* 0x00000001ff097424 */ /* 0x00efd000078e00ff */
[----:B------:R-:W-:Y:S05]  /*138e0*/  BRA.U !UP0, `(.L_x_270) ;  /* 0x0000000108c87547 */ /* 0x000fea000b800000 */
[----:B------:R-:W-:Y:S02]  /*138f0*/  VIADD R8, R0, 0xffffffff ;  /* 0xffffffff00087836 */ /* 0x000fe40000000000 */
[----:B0-----:R-:W-:Y:S01]  /*13900*/  HFMA2 R3, -RZ, RZ, 0, 5.9604644775390625e-08 ;  /* 0x00000001ff037431 */ /* 0x001fe200000001ff */
[----:B------:R-:W0:Y:S02]  /*13910*/  LDCU.128 UR12, c[0x0][0x3b0] ;  /* 0x00007600ff0c77ac */ /* 0x000e240008000c00 */
[----:B------:R-:W-:-:S07]  /*13920*/  LOP3.LUT R27, R8, 0xfffffff8, RZ, 0xc0, !PT ;  /* 0xfffffff8081b7812 */ /* 0x000fce00078ec0ff */
.L_x_271:
[C---:B------:R-:W-:Y:S01]  /*13930*/  IADD3 R9, P0, PT, R3.reuse, R28, RZ ;  /* 0x0000001c03097210 */ /* 0x040fe20007f1e0ff */
[----:B------:R-:W-:-:S04]  /*13940*/  IMAD.WIDE.U32 R14, R3, 0x4, R32 ;  /* 0x00000004030e7825 */ /* 0x000fc800078e0020 */
[----:B------:R-:W-:Y:S01]  /*13950*/  IMAD.X R10, RZ, RZ, R5, P0 ;  /* 0x000000ffff0a7224 */ /* 0x000fe200000e0605 */
[----:B------:R-:W2:Y:S01]  /*13960*/  LDG.E R16, desc[UR10][R14.64] ;  /* 0x0000000a0e107981 */ /* 0x000ea2000c1e1900 */
[----:B------:R-:W-:-:S03]  /*13970*/  IMAD.SHL.U32 R8, R9, 0x4, RZ ;  /* 0x0000000409087824 */ /* 0x000fc600078e00ff */
[----:B------:R-:W-:Y:S02]  /*13980*/  SHF.L.U64.HI R9, R9, 0x2, R10 ;  /* 0x0000000209097819 */ /* 0x000fe4000001020a */
[----:B0-----:R-:W-:-:S04]  /*13990*/  IADD3 R10, P0, PT, R8, UR12, RZ ;  /* 0x0000000c080a7c10 */ /* 0x001fc8000ff1e0ff */
[----:B------:R-:W-:-:S05]  /*139a0*/  IADD3.X R11, PT, PT, R9, UR13, RZ, P0, !PT ;  /* 0x0000000d090b7c10 */ /* 0x000fca00087fe4ff */
[----:B------:R-:W2:Y:S01]  /*139b0*/  LDG.E R17, desc[UR10][R10.64+-0x4] ;  /* 0xfffffc0a0a117981 */ /* 0x000ea2000c1e1900 */
[----:B------:R-:W-:-:S04]  /*139c0*/  IADD3 R8, P0, PT, R8, UR14, RZ ;  /* 0x0000000e08087c10 */ /* 0x000fc8000ff1e0ff */
[----:B------:R-:W-:Y:S01]  /*139d0*/  IADD3.X R9, PT, PT, R9, UR15, RZ, P0, !PT ;  /* 0x0000000f09097c10 */ /* 0x000fe200087fe4ff */
[----:B--2---:R-:W-:-:S05]  /*139e0*/  FADD R17, R16, R17 ;  /* 0x0000001110117221 */ /* 0x004fca0000000000 */
[----:B------:R0:W-:Y:S04]  /*139f0*/  STG.E desc[UR10][R8.64+-0x4], R17 ;  /* 0xfffffc1108007986 */ /* 0x0001e8000c10190a */
[----:B------:R-:W2:Y:S04]  /*13a00*/  LDG.E R16, desc[UR10][R14.64+0x4] ;  /* 0x0000040a0e107981 */ /* 0x000ea8000c1e1900 */
[----:B------:R-:W2:Y:S02]  /*13a10*/  LDG.E R19, desc[UR10][R10.64] ;  /* 0x0000000a0a137981 */ /* 0x000ea4000c1e1900 */
[----:B--2---:R-:W-:-:S05]  /*13a20*/  FADD R19, R16, R19 ;  /* 0x0000001310137221 */ /* 0x004fca0000000000 */
[----:B------:R1:W-:Y:S04]  /*13a30*/  STG.E desc[UR10][R8.64], R19 ;  /* 0x0000001308007986 */ /* 0x0003e8000c10190a */
[----:B------:R-:W2:Y:S04]  /*13a40*/  LDG.E R16, desc[UR10][R14.64+0x8] ;  /* 0x0000080a0e107981 */ /* 0x000ea8000c1e1900 */
[----:B------:R-:W2:Y:S02]  /*13a50*/  LDG.E R21, desc[UR10][R10.64+0x4] ;  /* 0x0000040a0a157981 */ /* 0x000ea4000c1e1900 */
[----:B--2---:R-:W-:-:S05]  /*13a60*/  FADD R21, R16, R21 ;  /* 0x0000001510157221 */ /* 0x004fca0000000000 */
[----:B------:R2:W-:Y:S04]  /*13a70*/  STG.E desc[UR10][R8.64+0x4], R21 ;  /* 0x0000041508007986 */ /* 0x0005e8000c10190a */
[----:B------:R-:W3:Y:S04]  /*13a80*/  LDG.E R16, desc[UR10][R14.64+0xc] ;  /* 0x00000c0a0e107981 */ /* 0x000ee8000c1e1900 */
[----:B------:R-:W3:Y:S02]  /*13a90*/  LDG.E R23, desc[UR10][R10.64+0x8] ;  /* 0x0000080a0a177981 */ /* 0x000ee4000c1e1900 */
[----:B---3--:R-:W-:-:S05]  /*13aa0*/  FADD R23, R16, R23 ;  /* 0x0000001710177221 */ /* 0x008fca0000000000 */
[----:B------:R3:W-:Y:S04]  /*13ab0*/  STG.E desc[UR10][R8.64+0x8], R23 ;  /* 0x0000081708007986 */ /* 0x0007e8000c10190a */
[----:B------:R-:W4:Y:S04]  /*13ac0*/  LDG.E R16, desc[UR10][R14.64+0x10] ;  /* 0x0000100a0e107981 */ /* 0x000f28000c1e1900 */
[----:B0-----:R-:W4:Y:S02]  /*13ad0*/  LDG.E R17, desc[UR10][R10.64+0xc] ;  /* 0x00000c0a0a117981 */ /* 0x001f24000c1e1900 */
[----:B----4-:R-:W-:-:S05]  /*13ae0*/  FADD R17, R16, R17 ;  /* 0x0000001110117221 */ /* 0x010fca0000000000 */
[----:B------:R4:W-:Y:S04]  /*13af0*/  STG.E desc[UR10][R8.64+0xc], R17 ;  /* 0x00000c1108007986 */ /* 0x0009e8000c10190a */
[----:B------:R-:W5:Y:S04]  /*13b00*/  LDG.E R16, desc[UR10][R14.64+0x14] ;  /* 0x0000140a0e107981 */ /* 0x000f68000c1e1900 */
[----:B-1----:R-:W5:Y:S02]  /*13b10*/  LDG.E R19, desc[UR10][R10.64+0x10] ;  /* 0x0000100a0a137981 */ /* 0x002f64000c1e1900 */
[----:B-----5:R-:W-:-:S05]  /*13b20*/  FADD R19, R16, R19 ;  /* 0x0000001310137221 */ /* 0x020fca0000000000 */
[----:B------:R4:W-:Y:S04]  /*13b30*/  STG.E desc[UR10][R8.64+0x10], R19 ;  /* 0x0000101308007986 */ /* 0x0009e8000c10190a */
[----:B------:R-:W5:Y:S04]  /*13b40*/  LDG.E R16, desc[UR10][R14.64+0x18] ;  /* 0x0000180a0e107981 */ /* 0x000f68000c1e1900 */
[----:B--2---:R-:W5:Y:S02]  /*13b50*/  LDG.E R21, desc[UR10][R10.64+0x14] ;  /* 0x0000140a0a157981 */ /* 0x004f64000c1e1900 */
[----:B-----5:R-:W-:-:S05]  /*13b60*/  FADD R21, R16, R21 ;  /* 0x0000001510157221 */ /* 0x020fca0000000000 */
[----:B------:R4:W-:Y:S04]  /*13b70*/  STG.E desc[UR10][R8.64+0x14], R21 ;  /* 0x0000141508007986 */ /* 0x0009e8000c10190a */
[----:B------:R-:W2:Y:S04]  /*13b80*/  LDG.E R16, desc[UR10][R14.64+0x1c] ;  /* 0x00001c0a0e107981 */ /* 0x000ea8000c1e1900 */
[----:B---3--:R-:W2:Y:S02]  /*13b90*/  LDG.E R23, desc[UR10][R10.64+0x18] ;  /* 0x0000180a0a177981 */ /* 0x008ea4000c1e1900 */
[----:B--2---:R-:W-:Y:S01]  /*13ba0*/  FADD R23, R16, R23 ;  /* 0x0000001710177221 */ /* 0x004fe20000000000 */
[----:B------:R-:W-:-:S04]  /*13bb0*/  IADD3 R16, PT, PT, R3, 0x7, RZ ;  /* 0x0000000703107810 */ /* 0x000fc80007ffe0ff */
[----:B------:R4:W-:Y:S01]  /*13bc0*/  STG.E desc[UR10][R8.64+0x18], R23 ;  /* 0x0000181708007986 */ /* 0x0009e2000c10190a */
[----:B------:R-:W-:Y:S01]  /*13bd0*/  ISETP.NE.AND P0, PT, R16, R27, PT ;  /* 0x0000001b1000720c */ /* 0x000fe20003f05270 */
[----:B------:R-:W-:-:S12]  /*13be0*/  VIADD R3, R3, 0x8 ;  /* 0x0000000803037836 */ /* 0x000fd80000000000 */
[----:B----4-:R-:W-:Y:S05]  /*13bf0*/  @P0 BRA `(.L_x_271) ;  /* 0xfffffffc004c0947 */ /* 0x010fea000383ffff */
[----:B------:R-:W-:-:S07]  /*13c00*/  IMAD.MOV.U32 R9, RZ, RZ, R3 ;  /* 0x000000ffff097224 */ /* 0x000fce00078e0003 */
.L_x_270:
[----:B------:R-:W-:-:S04]  /*13c10*/  IADD3 R0, PT, PT, R0, -0x1, RZ ;  /* 0xffffffff00007810 */ /* 0x000fc80007ffe0ff */
[C---:B------:R-:W-:Y:S02]  /*13c20*/  LOP3.LUT P0, RZ, R0.reuse, 0x7, RZ, 0xc0, !PT ;  /* 0x0000000700ff7812 */ /* 0x040fe4000780c0ff */
[----:B0-----:R-:W-:-:S11]  /*13c30*/  LOP3.LUT R3, R0, 0x3, RZ, 0xc0, !PT ;  /* 0x0000000300037812 */ /* 0x001fd600078ec0ff */
[----:B------:R-:W-:Y:S05]  /*13c40*/  @!P0 BRA `(.L_x_272) ;  /* 0x0000000400a08947 */ /* 0x000fea0003800000 */
[----:B------:R-:W-:Y:S02]  /*13c50*/  ISETP.GE.U32.AND P1, PT, R2, 0x3, PT ;  /* 0x000000030200780c */ /* 0x000fe40003f26070 */
[----:B------:R-:W-:-:S11]  /*13c60*/  ISETP.NE.AND P0, PT, R3, RZ, PT ;  /* 0x000000ff0300720c */ /* 0x000fd60003f05270 */
[----:B------:R-:W-:Y:S05]  /*13c70*/  @!P1 BRA `(.L_x_273) ;  /* 0x0000000000d89947 */ /* 0x000fea0003800000 */
[----:B------:R-:W0:Y:S01]  /*13c80*/  LDCU.128 UR12, c[0x0][0x3b0] ;  /* 0x00007600ff0c77ac */ /* 0x000e220008000c00 */
[C---:B------:R-:W-:Y:S01]  /*13c90*/  IADD3 R19, P1, PT, R9.reuse, R28, RZ ;  /* 0x0000001c09137210 */ /* 0x040fe20007f3e0ff */
[----:B------:R-:W-:-:S04]  /*13ca0*/  IMAD.WIDE.U32 R10, R9, 0x4, R32 ;  /* 0x00000004090a7825 */ /* 0x000fc800078e0020 */
[----:B------:R-:W-:Y:S02]  /*13cb0*/  IMAD.X R0, RZ, RZ, R5, P1 ;  /* 0x000000ffff007224 */ /* 0x000fe400008e0605 */
[----:B------:R-:W-:-:S03]  /*13cc0*/  IMAD.SHL.U32 R16, R19, 0x4, RZ ;  /* 0x0000000413107824 */ /* 0x000fc600078e00ff */
[----:B------:R-:W-:Y:S02]  /*13cd0*/  SHF.L.U64.HI R19, R19, 0x2, R0 ;  /* 0x0000000213137819 */ /* 0x000fe40000010200 */
[----:B------:R-:W2:Y:S01]  /*13ce0*/  LDG.E R0, desc[UR10][R10.64] ;  /* 0x0000000a0a007981 */ /* 0x000ea2000c1e1900 */
[----:B0-----:R-:W-:-:S04]  /*13cf0*/  IADD3 R14, P1, PT, R16, UR12, RZ ;  /* 0x0000000c100e7c10 */ /* 0x001fc8000ff3e0ff */
[----:B------:R-:W-:-:S06]  /*13d00*/  IADD3.X R15, PT, PT, R19, UR13, RZ, P1, !PT ;  /* 0x0000000d130f7c10 */ /* 0x000fcc0008ffe4ff */
[----:B------:R-:W2:Y:S01]  /*13d10*/  LDG.E R15, desc[UR10][R14.64+-0x4] ;  /* 0xfffffc0a0e0f7981 */ /* 0x000ea2000c1e1900 */
[----:B------:R-:W-:-:S04]  /*13d20*/  IADD3 R17, PT, PT, R9, 0x1, RZ ;  /* 0x0000000109117810 */ /* 0x000fc80007ffe0ff */
[----:B------:R-:W-:-:S05]  /*13d30*/  IADD3 R17, P1, PT, R17, R28, RZ ;  /* 0x0000001c11117210 */ /* 0x000fca0007f3e0ff */
[----:B------:R-:W-:Y:S02]  /*13d40*/  IMAD.X R8, RZ, RZ, R5, P1 ;  /* 0x000000ffff087224 */ /* 0x000fe400008e0605 */
        /* <DEDUP_REMOVED lines=8> */
[----:B------:R-:W0:Y:S04]  /*13dd0*/  LDG.E R19, desc[UR10][R18.64+-0x4] ;  /* 0xfffffc0a12137981 */ /* 0x000e28000c1e1900 */
[----:B------:R-:W0:Y:S01]  /*13de0*/  LDG.E R0, desc[UR10][R10.64+0x4] ;  /* 0x0000040a0a007981 */ /* 0x000e22000c1e1900 */
        /* <DEDUP_REMOVED lines=9> */
[----:B0-----:R-:W-:-:S05]  /*13e80*/  FADD R23, R0, R19 ;  /* 0x0000001300177221 */ /* 0x001fca0000000000 */
[----:B------:R0:W-:Y:S04]  /*13e90*/  STG.E desc[UR10][R14.64+-0x4], R23 ;  /* 0xfffffc170e007986 */ /* 0x0001e8000c10190a */
[----:B------:R-:W2:Y:S04]  /*13ea0*/  LDG.E R21, desc[UR10][R20.64+-0x4] ;  /* 0xfffffc0a14157981 */ /* 0x000ea8000c1e1900 */
        /* <DEDUP_REMOVED lines=14> */
[----:B0-----:R-:W-:-:S04]  /*13f90*/  IADD3 R14, P1, PT, R8, UR14, RZ ;  /* 0x0000000e080e7c10 */ /* 0x001fc8000ff3e0ff */
[----:B------:R-:W-:Y:S02]  /*13fa0*/  IADD3.X R15, PT, PT, R22, UR15, RZ, P1, !PT ;  /* 0x0000000f160f7c10 */ /* 0x000fe40008ffe4ff */
[----:B------:R-:W-:Y:S01]  /*13fb0*/  IADD3 R9, PT, PT, R9, 0x4, RZ ;  /* 0x0000000409097810 */ /* 0x000fe20007ffe0ff */
[----:B--2---:R-:W-:-:S05]  /*13fc0*/  FADD R23, R10, R19 ;  /* 0x000000130a177221 */ /* 0x004fca0000000000 */
[----:B------:R1:W-:Y:S02]  /*13fd0*/  STG.E desc[UR10][R14.64+-0x4], R23 ;  /* 0xfffffc170e007986 */ /* 0x0003e4000c10190a */
.L_x_273:
[----:B------:R-:W-:Y:S05]  /*13fe0*/  @!P0 BRA `(.L_x_272) ;  /* 0x0000000000b88947 */ /* 0x000fea0003800000 */
[----:B------:R-:W-:Y:S02]  /*13ff0*/  UISETP.NE.AND UP1, UPT, UR7, URZ, UPT ;  /* 0x000000ff0700728c */ /* 0x000fe4000bf25270 */
[----:B------:R-:W-:-:S07]  /*14000*/  UISETP.NE.AND UP2, UPT, UR6, URZ, UPT ;  /* 0x000000ff0600728c */ /* 0x000fce000bf45270 */
[----:B------:R-:W-:Y:S05]  /*14010*/  BRA.U !UP1, `(.L_x_274) ;  /* 0x0000000109707547 */ /* 0x000fea000b800000 */
[----:B------:R-:W0:Y:S01]  /*14020*/  LDCU.128 UR12, c[0x0][0x3b0] ;  /* 0x00007600ff0c77ac */ /* 0x000e220008000c00 */
[----:B------:R-:W-:-:S05]  /*14030*/  IADD3 R0, P0, PT, R9, R28, RZ ;  /* 0x0000001c09007210 */ /* 0x000fca0007f1e0ff */
[----:B------:R-:W-:Y:S02]  /*14040*/  IMAD.X R11, RZ, RZ, R5, P0 ;  /* 0x000000ffff0b7224 */ /* 0x000fe400000e0605 */
[----:B-1----:R-:W-:-:S03]  /*14050*/  IMAD.SHL.U32 R16, R0, 0x4, RZ ;  /* 0x0000000400107824 */ /* 0x002fc600078e00ff */
[----:B------:R-:W-:Y:S01]  /*14060*/  SHF.L.U64.HI R8, R0, 0x2, R11 ;  /* 0x0000000200087819 */ /* 0x000fe2000001020b */
[----:B------:R-:W-:-:S05]  /*14070*/  IMAD.WIDE.U32 R10, R9, 0x4, R32 ;  /* 0x00000004090a7825 */ /* 0x000fca00078e0020 */
        /* <DEDUP_REMOVED lines=22> */
.L_x_274:
[----:B------:R-:W-:Y:S05]  /*141e0*/  BRA.U !UP2, `(.L_x_272) ;  /* 0x000000010a387547 */ /* 0x000fea000b800000 */
[----:B------:R-:W2:Y:S01]  /*141f0*/  LDCU.128 UR12, c[0x0][0x3b0] ;  /* 0x00007600ff0c77ac */ /* 0x000ea20008000c00 */
[C---:B------:R-:W-:Y:S01]  /*14200*/  IADD3 R0, P0, PT, R9.reuse, R28, RZ ;  /* 0x0000001c09007210 */ /* 0x040fe20007f1e0ff */
[----:B------:R-:W-:-:S04]  /*14210*/  IMAD.WIDE.U32 R8, R9, 0x4, R32 ;  /* 0x0000000409087825 */ /* 0x000fc800078e0020 */
[----:B------:R-:W-:Y:S02]  /*14220*/  IMAD.X R11, RZ, RZ, R5, P0 ;  /* 0x000000ffff0b7224 */ /* 0x000fe400000e0605 */
[C---:B01----:R-:W-:Y:S01]  /*14230*/  IMAD.SHL.U32 R14, R0.reuse, 0x4, RZ ;  /* 0x00000004000e7824 */ /* 0x043fe200078e00ff */
[----:B------:R-:W3:Y:S02]  /*14240*/  LDG.E R8, desc[UR10][R8.64] ;  /* 0x0000000a08087981 */ /* 0x000ee4000c1e1900 */
[----:B------:R-:W-:Y:S02]  /*14250*/  SHF.L.U64.HI R0, R0, 0x2, R11 ;  /* 0x0000000200007819 */ /* 0x000fe4000001020b */
[----:B--2---:R-:W-:-:S04]  /*14260*/  IADD3 R10, P0, PT, R14, UR12, RZ ;  /* 0x0000000c0e0a7c10 */ /* 0x004fc8000ff1e0ff */
[----:B------:R-:W-:-:S06]  /*14270*/  IADD3.X R11, PT, PT, R0, UR13, RZ, P0, !PT ;  /* 0x0000000d000b7c10 */ /* 0x000fcc00087fe4ff */
[----:B------:R-:W3:Y:S01]  /*14280*/  LDG.E R11, desc[UR10][R10.64+-0x4] ;  /* 0xfffffc0a0a0b7981 */ /* 0x000ee2000c1e1900 */
[----:B------:R-:W-:-:S04]  /*14290*/  IADD3 R14, P0, PT, R14, UR14, RZ ;  /* 0x0000000e0e0e7c10 */ /* 0x000fc8000ff1e0ff */
[----:B------:R-:W-:Y:S01]  /*142a0*/  IADD3.X R15, PT, PT, R0, UR15, RZ, P0, !PT ;  /* 0x0000000f000f7c10 */ /* 0x000fe200087fe4ff */
[----:B---3--:R-:W-:-:S05]  /*142b0*/  FADD R17, R8, R11 ;  /* 0x0000000b08117221 */ /* 0x008fca0000000000 */
[----:B------:R2:W-:Y:S03]  /*142c0*/  STG.E desc[UR10][R14.64+-0x4], R17 ;  /* 0xfffffc110e007986 */ /* 0x0005e6000c10190a */
.L_x_272:
[----:B------:R-:W-:-:S07]  /*142d0*/  MOV R11, RZ ;  /* 0x000000ff000b7202 */ /* 0x000fce0000000f00 */
.L_x_281:
[----:B---3--:R-:W-:Y:S01]  /*142e0*/  IMAD.WIDE.U32 R8, R11, 0x4, R24 ;  /* 0x000000040b087825 */ /* 0x008fe200078e0018 */
[----:B------:R-:W-:-:S03]  /*142f0*/  UMOV UR4, 0x1 ;  /* 0x0000000100047882 */ /* 0x000fc60000000000 */
[----:B------:R-:W-:Y:S01]  /*14300*/  IMAD.MOV.U32 R19, RZ, RZ, RZ ;  /* 0x000000ffff137224 */ /* 0x000fe200078e00ff */
[----:B------:R3:W-:Y:S01]  /*14310*/  STG.E desc[UR10][R8.64], RZ ;  /* 0x000000ff08007986 */ /* 0x0007e2000c10190a */
[----:B------:R-:W-:Y:S05]  /*14320*/  BRA.U !UP0, `(.L_x_275) ;  /* 0x0000000508007547 */ /* 0x000fea000b800000 */
[----:B------:R-:W4:Y:S01]  /*14330*/  LDCU UR4, c[0x0][0x510] ;  /* 0x0000a200ff0477ac */ /* 0x000f220008000800 */
[----:B------:R-:W-:Y:S01]  /*14340*/  IMAD.MOV.U32 R19, RZ, RZ, RZ ;  /* 0x000000ffff137224 */ /* 0x000fe200078e00ff */
[----:B------:R-:W0:Y:S01]  /*14350*/  LDCU.64 UR12, c[0x0][0x3b8] ;  /* 0x00007700ff0c77ac */ /* 0x000e220008000a00 */
[----:B----4-:R-:W-:-:S04]  /*14360*/  UIADD3 UR4, UPT, UPT, UR4, -0x1, URZ ;  /* 0xffffffff04047890 */ /* 0x010fc8000fffe0ff */
[----:B------:R-:W-:-:S03]  /*14370*/  ULOP3.LUT UR8, UR4, 0xfffffff8, URZ, 0xc0, !UPT ;  /* 0xfffffff804087892 */ /* 0x000fc6000f8ec0ff */
[----:B0-----:R-:W-:-:S09]  /*14380*/  UMOV UR4, 0x1 ;  /* 0x0000000100047882 */ /* 0x001fd20000000000 */
.L_x_276:
[----:B------:R-:W0:Y:S01]  /*14390*/  LDC R10, c[0x0][0x50c] ;  /* 0x00014300ff0a7b82 */ /* 0x000e220000000800 */
[----:B------:R-:W-:-:S04]  /*143a0*/  IADD3 R0, P0, PT, R28, UR4, RZ ;  /* 0x000000041c007c10 */ /* 0x000fc8000ff1e0ff */
[----:B-12---:R-:W-:Y:S02]  /*143b0*/  IADD3.X R15, PT, PT, RZ, R5, RZ, P0, !PT ;  /* 0x00000005ff0f7210 */ /* 0x006fe400007fe4ff */
[C---:B------:R-:W-:Y:S01]  /*143c0*/  LEA R14, P0, R0.reuse, UR12, 0x2 ;  /* 0x0000000c000e7c11 */ /* 0x040fe2000f8010ff */
[----:B------:R-:W1:Y:S03]  /*143d0*/  LDC.64 R16, c[0x0][0x390] ;  /* 0x0000e400ff107b82 */ /* 0x000e660000000a00 */
[----:B------:R-:W-:-:S05]  /*143e0*/  LEA.HI.X R15, R0, UR13, R15, 0x2, P0 ;  /* 0x0000000d000f7c11 */ /* 0x000fca00080f140f */
[----:B------:R-:W2:Y:S01]  /*143f0*/  LDG.E R0, desc[UR10][R14.64+-0x4] ;  /* 0xfffffc0a0e007981 */ /* 0x000ea2000c1e1900 */
[----:B0-----:R-:W-:-:S04]  /*14400*/  IMAD R23, R10, UR4, R11 ;  /* 0x000000040a177c24 */ /* 0x001fc8000f8e020b */
[----:B-1----:R-:W-:-:S06]  /*14410*/  IMAD.WIDE.U32 R20, R23, 0x4, R16 ;  /* 0x0000000417147825 */ /* 0x002fcc00078e0010 */
[----:B------:R-:W2:Y:S01]  /*14420*/  LDG.E R20, desc[UR10][R20.64] ;  /* 0x0000000a14147981 */ /* 0x000ea2000c1e1900 */
[----:B------:R-:W-:Y:S02]  /*14430*/  IMAD.IADD R23, R23, 0x1, R10 ;  /* 0x0000000117177824 */ /* 0x000fe400078e020a */
[----:B--2-4-:R-:W-:Y:S02]  /*14440*/  FFMA R27, R20, R0, R19 ;  /* 0x00000000141b7223 */ /* 0x014fe40000000013 */
[----:B------:R-:W-:-:S03]  /*14450*/  IMAD.WIDE.U32 R18, R23, 0x4, R16 ;  /* 0x0000000417127825 */ /* 0x000fc600078e0010 */
[----:B------:R0:W-:Y:S04]  /*14460*/  STG.E desc[UR10][R8.64], R27 ;  /* 0x0000001b08007986 */ /* 0x0001e8000c10190a */
[----:B------:R-:W2:Y:S04]  /*14470*/  LDG.E R18, desc[UR10][R18.64] ;  /* 0x0000000a12127981 */ /* 0x000ea8000c1e1900 */
[----:B------:R-:W2:Y:S01]  /*14480*/  LDG.E R0, desc[UR10][R14.64] ;  /* 0x0000000a0e007981 */ /* 0x000ea2000c1e1900 */
[----:B------:R-:W-:-:S04]  /*14490*/  IMAD.IADD R93, R23, 0x1, R10 ;  /* 0x00000001175d7824 */ /* 0x000fc800078e020a */
[----:B------:R-:W-:-:S04]  /*144a0*/  IMAD.WIDE.U32 R22, R93, 0x4, R16 ;  /* 0x000000045d167825 */ /* 0x000fc800078e0010 */
[----:B--2---:R-:W-:-:S05]  /*144b0*/  FFMA R91, R18, R0, R27 ;  /* 0x00000000125b7223 */ /* 0x004fca000000001b */
[----:B------:R1:W-:Y:S04]  /*144c0*/  STG.E desc[UR10][R8.64], R91 ;  /* 0x0000005b08007986 */ /* 0x0003e8000c10190a */
[----:B------:R-:W2:Y:S04]  /*144d0*/  LDG.E R22, desc[UR10][R22.64] ;  /* 0x0000000a16167981 */ /* 0x000ea8000c1e1900 */
[----:B------:R-:W2:Y:S01]  /*144e0*/  LDG.E R0, desc[UR10][R14.64+0x4] ;  /* 0x0000040a0e007981 */ /* 0x000ea2000c1e1900 */
[----:B------:R-:W-:-:S05]  /*144f0*/  IADD3 R95, PT, PT, R93, R10, RZ ;  /* 0x0000000a5d5f7210 */ /* 0x000fca0007ffe0ff */
[----:B------:R-:W-:-:S04]  /*14500*/  IMAD.WIDE.U32 R20, R95, 0x4, R16 ;  /* 0x000000045f147825 */ /* 0x000fc800078e0010 */
[----:B--2---:R-:W-:-:S05]  /*14510*/  FFMA R93, R22, R0, R91 ;  /* 0x00000000165d7223 */ /* 0x004fca000000005b */
[----:B------:R2:W-:Y:S04]  /*14520*/  STG.E desc[UR10][R8.64], R93 ;  /* 0x0000005d08007986 */ /* 0x0005e8000c10190a */
[----:B------:R-:W0:Y:S04]  /*14530*/  LDG.E R20, desc[UR10][R20.64] ;  /* 0x0000000a14147981 */ /* 0x000e28000c1e1900 */
[----:B------:R-:W0:Y:S01]  /*14540*/  LDG.E R0, desc[UR10][R14.64+0x8] ;  /* 0x0000080a0e007981 */ /* 0x000e22000c1e1900 */
[----:B------:R-:W-:-:S04]  /*14550*/  IMAD.IADD R95, R95, 0x1, R10 ;  /* 0x000000015f5f7824 */ /* 0x000fc800078e020a */
[----:B------:R-:W-:-:S04]  /*14560*/  IMAD.WIDE.U32 R18, R95, 0x4, R16 ;  /* 0x000000045f127825 */ /* 0x000fc800078e0010 */
[----:B0-----:R-:W-:-:S05]  /*14570*/  FFMA R27, R20, R0, R93 ;  /* 0x00000000141b7223 */ /* 0x001fca000000005d */
[----:B------:R0:W-:Y:S04]  /*14580*/  STG.E desc[UR10][R8.64], R27 ;  /* 0x0000001b08007986 */ /* 0x0001e8000c10190a */
[----:B------:R-:W1:Y:S04]  /*14590*/  LDG.E R18, desc[UR10][R18.64] ;  /* 0x0000000a12127981 */ /* 0x000e68000c1e1900 */
[----:B------:R-:W1:Y:S01]  /*145a0*/  LDG.E R0, desc[UR10][R14.64+0xc] ;  /* 0x00000c0a0e007981 */ /* 0x000e62000c1e1900 */
[----:B------:R-:W-:-:S04]  /*145b0*/  IMAD.IADD R95, R95, 0x1, R10 ;  /* 0x000000015f5f7824 */ /* 0x000fc800078e020a */
[----:B------:R-:W-:-:S04]  /*145c0*/  IMAD.WIDE.U32 R22, R95, 0x4, R16 ;  /* 0x000000045f167825 */ /* 0x000fc800078e0010 */
[----:B-1----:R-:W-:-:S05]  /*145d0*/  FFMA R91, R18, R0, R27 ;  /* 0x00000000125b7223 */ /* 0x002fca000000001b */
        /* <DEDUP_REMOVED lines=13> */
[----:B------:R-:W2:Y:S04]  /*146b0*/  LDG.E R16, desc[UR10][R16.64] ;  /* 0x0000000a10107981 */ /* 0x000ea8000c1e1900 */
[----:B------:R-:W2:Y:S01]  /*146c0*/  LDG.E R19, desc[UR10][R14.64+0x18] ;  /* 0x0000180a0e137981 */ /* 0x000ea2000c1e1900 */
[----:B------:R-:W-:-:S04]  /*146d0*/  UIADD3 UR9, UPT, UPT, UR4, 0x7, URZ ;  /* 0x0000000704097890 */ /* 0x000fc8000fffe0ff */
[----:B------:R-:W-:Y:S02]  /*146e0*/  UISETP.NE.AND UP1, UPT, UR9, UR8, UPT ;  /* 0x000000080900728c */ /* 0x000fe4000bf25270 */
[----:B------:R-:W-:Y:S01]  /*146f0*/  UIADD3 UR4, UPT, UPT, UR4, 0x8, URZ ;  /* 0x0000000804047890 */ /* 0x000fe2000fffe0ff */
[----:B--2---:R-:W-:-:S05]  /*14700*/  FFMA R19, R16, R19, R27 ;  /* 0x0000001310137223 */ /* 0x004fca000000001b */
[----:B------:R4:W-:Y:S01]  /*14710*/  STG.E desc[UR10][R8.64], R19 ;  /* 0x0000001308007986 */ /* 0x0009e2000c10190a */
[----:B------:R-:W-:Y:S05]  /*14720*/  BRA.U UP1, `(.L_x_276) ;  /* 0xfffffffd01187547 */ /* 0x000fea000b83ffff */
.L_x_275:
[----:B------:R-:W5:Y:S02]  /*14730*/  LDCU UR8, c[0x0][0x510] ;  /* 0x0000a200ff0877ac */ /* 0x000f640008000800 */
[----:B-----5:R-:W-:-:S05]  /*14740*/  IMAD.U32 R0, RZ, RZ, UR8 ;  /* 0x00000008ff007e24 */ /* 0x020fca000f8e00ff */
[----:B------:R-:W-:-:S04]  /*14750*/  IADD3 R10, PT, PT, R0, -0x1, RZ ;  /* 0xffffffff000a7810 */ /* 0x000fc80007ffe0ff */
[----:B------:R-:W-:-:S13]  /*14760*/  LOP3.LUT P0, RZ, R10, 0x7, RZ, 0xc0, !PT ;  /* 0x000000070aff7812 */ /* 0x000fda000780c0ff */
[----:B------:R-:W-:Y:S05]  /*14770*/  @!P0 BRA `(.L_x_277) ;  /* 0x0000000400708947 */ /* 0x000fea0003800000 */
[----:B------:R-:W-:Y:S02]  /*14780*/  ISETP.GE.U32.AND P1, PT, R2, 0x3, PT ;  /* 0x000000030200780c */ /* 0x000fe40003f26070 */
[----:B------:R-:W-:-:S11]  /*14790*/  ISETP.NE.AND P0, PT, R3, RZ, PT ;  /* 0x000000ff0300720c */ /* 0x000fd60003f05270 */
[----:B------:R-:W-:Y:S05]  /*147a0*/  @!P1 BRA `(.L_x_278) ;  /* 0x0000000000bc9947 */ /* 0x000fea0003800000 */
[----:B------:R-:W5:Y:S01]  /*147b0*/  LDC R26, c[0x0][0x50c] ;  /* 0x00014300ff1a7b82 */ /* 0x000f620000000800 */
[----:B------:R-:W3:Y:S01]  /*147c0*/  LDCU.64 UR12, c[0x0][0x3b8] ;  /* 0x00007700ff0c77ac */ /* 0x000ee20008000a00 */
[----:B------:R-:W-:-:S05]  /*147d0*/  IADD3 R10, P1, PT, R28, UR4, RZ ;  /* 0x000000041c0a7c10 */ /* 0x000fca000ff3e0ff */
[----:B01----:R-:W-:Y:S01]  /*147e0*/  IMAD.X R21, RZ, RZ, R5, P1 ;  /* 0x000000ffff157224 */ /* 0x003fe200008e0605 */
[----:B--2---:R-:W0:Y:S01]  /*147f0*/  LDC.64 R14, c[0x0][0x390] ;  /* 0x0000e400ff0e7b82 */ /* 0x004e220000000a00 */
[----:B---3--:R-:W-:-:S04]  /*14800*/  LEA R20, P1, R10, UR12, 0x2 ;  /* 0x0000000c0a147c11 */ /* 0x008fc8000f8210ff */
[----:B------:R-:W-:Y:S01]  /*14810*/  LEA.HI.X R21, R10, UR13, R21, 0x2, P1 ;  /* 0x0000000d0a157c11 */ /* 0x000fe200088f1415 */
[----:B-----5:R-:W-:-:S04]  /*14820*/  IMAD R23, R26, UR4, R11 ;  /* 0x000000041a177c24 */ /* 0x020fc8000f8e020b */
[----:B------:R-:W2:Y:S01]  /*14830*/  LDG.E R20, desc[UR10][R20.64+-0x4] ;  /* 0xfffffc0a14147981 */ /* 0x000ea2000c1e1900 */
[----:B0-----:R-:W-:-:S06]  /*14840*/  IMAD.WIDE.U32 R16, R23, 0x4, R14 ;  /* 0x0000000417107825 */ /* 0x001fcc00078e000e */
[----:B------:R-:W2:Y:S01]  /*14850*/  LDG.E R16, desc[UR10][R16.64] ;  /* 0x0000000a10107981 */ /* 0x000ea2000c1e1900 */
[----:B------:R-:W-:-:S06]  /*14860*/  UIADD3 UR8, UPT, UPT, UR4, 0x1, URZ ;  /* 0x0000000104087890 */ /* 0x000fcc000fffe0ff */
[----:B------:R-:W-:Y:S02]  /*14870*/  IADD3 R10, P1, PT, R28, UR8, RZ ;  /* 0x000000081c0a7c10 */ /* 0x000fe4000ff3e0ff */
[----:B----4-:R-:W-:-:S03]  /*14880*/  IADD3 R91, PT, PT, R23, R26, RZ ;  /* 0x0000001a175b7210 */ /* 0x010fc60007ffe0ff */
[----:B------:R-:W-:Y:S01]  /*14890*/  IMAD.X R27, RZ, RZ, R5, P1 ;  /* 0x000000ffff1b7224 */ /* 0x000fe200008e0605 */
[----:B------:R-:W-:-:S04]  /*148a0*/  LEA R22, P1, R10, UR12, 0x2 ;  /* 0x0000000c0a167c11 */ /* 0x000fc8000f8210ff */
[----:B------:R-:W-:Y:S01]  /*148b0*/  LEA.HI.X R23, R10, UR13, R27, 0x2, P1 ;  /* 0x0000000d0a177c11 */ /* 0x000fe200088f141b */
[----:B--2---:R-:W-:Y:S01]  /*148c0*/  FFMA R27, R16, R20, R19 ;  /* 0x00000014101b7223 */ /* 0x004fe20000000013 */
[----:B------:R-:W-:-:S04]  /*148d0*/  IMAD.WIDE.U32 R18, R91, 0x4, R14 ;  /* 0x000000045b127825 */ /* 0x000fc800078e000e */
[----:B------:R0:W-:Y:S04]  /*148e0*/  STG.E desc[UR10][R8.64], R27 ;  /* 0x0000001b08007986 */ /* 0x0001e8000c10190a */
[----:B------:R-:W2:Y:S04]  /*148f0*/  LDG.E R22, desc[UR10][R22.64+-0x4] ;  /* 0xfffffc0a16167981 */ /* 0x000ea8000c1e1900 */
[----:B------:R-:W2:Y:S01]  /*14900*/  LDG.E R18, desc[UR10][R18.64] ;  /* 0x0000000a12127981 */ /* 0x000ea2000c1e1900 */
[----:B------:R-:W-:-:S06]  /*14910*/  UIADD3 UR8, UPT, UPT, UR4, 0x2, URZ ;  /* 0x0000000204087890 */ /* 0x000fcc000fffe0ff */
[----:B------:R-:W-:Y:S01]  /*14920*/  IADD3 R10, P1, PT, R28, UR8, RZ ;  /* 0x000000081c0a7c10 */ /* 0x000fe2000ff3e0ff */
[----:B------:R-:W-:-:S04]  /*14930*/  IMAD.IADD R93, R91, 0x1, R26 ;  /* 0x000000015b5d7824 */ /* 0x000fc800078e021a */
[----:B------:R-:W-:Y:S01]  /*14940*/  IMAD.X R17, RZ, RZ, R5, P1 ;  /* 0x000000ffff117224 */ /* 0x000fe200008e0605 */
[----:B------:R-:W-:-:S04]  /*14950*/  LEA R20, P1, R10, UR12, 0x2 ;  /* 0x0000000c0a147c11 */ /* 0x000fc8000f8210ff */
[----:B------:R-:W-:Y:S01]  /*14960*/  LEA.HI.X R21, R10, UR13, R17, 0x2, P1 ;  /* 0x0000000d0a157c11 */ /* 0x000fe200088f1411 */
[----:B------:R-:W-:-:S04]  /*14970*/  IMAD.WIDE.U32 R16, R93, 0x4, R14 ;  /* 0x000000045d107825 */ /* 0x000fc800078e000e */
[----:B--2---:R-:W-:-:S05]  /*14980*/  FFMA R91, R18, R22, R27 ;  /* 0x00000016125b7223 */ /* 0x004fca000000001b */
[----:B------:R1:W-:Y:S04]  /*14990*/  STG.E desc[UR10][R8.64], R91 ;  /* 0x0000005b08007986 */ /* 0x0003e8000c10190a */
[----:B------:R-:W0:Y:S04]  /*149a0*/  LDG.E R20, desc[UR10][R20.64+-0x4] ;  /* 0xfffffc0a14147981 */ /* 0x000e28000c1e1900 */
[----:B------:R-:W0:Y:S01]  /*149b0*/  LDG.E R16, desc[UR10][R16.64] ;  /* 0x0000000a10107981 */ /* 0x000e22000c1e1900 */
[----:B------:R-:W-:Y:S01]  /*149c0*/  UIADD3 UR8, UPT, UPT, UR4, 0x3, URZ ;  /* 0x0000000304087890 */ /* 0x000fe2000fffe0ff */
[----:B------:R-:W-:-:S05]  /*149d0*/  IMAD.IADD R93, R93, 0x1, R26 ;  /* 0x000000015d5d7824 */ /* 0x000fca00078e021a */
[----:B------:R-:W-:-:S04]  /*149e0*/  IADD3 R10, P1, PT, R28, UR8, RZ ;  /* 0x000000081c0a7c10 */ /* 0x000fc8000ff3e0ff */
[----:B------:R-:W-:Y:S02]  /*149f0*/  IADD3.X R19, PT, PT, RZ, R5, RZ, P1, !PT ;  /* 0x00000005ff137210 */ /* 0x000fe40000ffe4ff */
[----:B------:R-:W-:Y:S01]  /*14a00*/  LEA R22, P1, R10, UR12, 0x2 ;  /* 0x0000000c0a167c11 */ /* 0x000fe2000f8210ff */
[----:B------:R-:W-:-:S03]  /*14a10*/  IMAD.WIDE.U32 R14, R93, 0x4, R14 ;  /* 0x000000045d0e7825 */ /* 0x000fc600078e000e */
[----:B------:R-:W-:Y:S01]  /*14a20*/  LEA.HI.X R23, R10, UR13, R19, 0x2, P1 ;  /* 0x0000000d0a177c11 */ /* 0x000fe200088f1413 */
[----:B0-----:R-:W-:-:S05]  /*14a30*/  FFMA R27, R16, R20, R91 ;  /* 0x00000014101b7223 */ /* 0x001fca000000005b */
[----:B------:R1:W-:Y:S04]  /*14a40*/  STG.E desc[UR10][R8.64], R27 ;  /* 0x0000001b08007986 */ /* 0x0003e8000c10190a */
[----:B------:R-:W2:Y:S04]  /*14a50*/  LDG.E R14, desc[UR10][R14.64] ;  /* 0x0000000a0e0e7981 */ /* 0x000ea8000c1e1900 */
[----:B------:R-:W2:Y:S01]  /*14a60*/  LDG.E R22, desc[UR10][R22.64+-0x4] ;  /* 0xfffffc0a16167981 */ /* 0x000ea2000c1e1900 */
[----:B------:R-:W-:Y:S01]  /*14a70*/  UIADD3 UR4, UPT, UPT, UR4, 0x4, URZ ;  /* 0x0000000404047890 */ /* 0x000fe2000fffe0ff */
[----:B--2---:R-:W-:-:S05]  /*14a80*/  FFMA R19, R14, R22, R27 ;  /* 0x000000160e137223 */ /* 0x004fca000000001b */
[----:B------:R1:W-:Y:S06]  /*14a90*/  STG.E desc[UR10][R8.64], R19 ;  /* 0x0000001308007986 */ /* 0x0003ec000c10190a */
.L_x_278:
[----:B------:R-:W-:Y:S05]  /*14aa0*/  @!P0 BRA `(.L_x_277) ;  /* 0x0000000000a48947 */ /* 0x000fea0003800000 */
[----:B------:R-:W-:Y:S02]  /*14ab0*/  UISETP.NE.AND UP1, UPT, UR7, URZ, UPT ;  /* 0x000000ff0700728c */ /* 0x000fe4000bf25270 */
[----:B------:R-:W-:-:S07]  /*14ac0*/  UISETP.NE.AND UP2, UPT, UR6, URZ, UPT ;  /* 0x000000ff0600728c */ /* 0x000fce000bf45270 */
[----:B------:R-:W-:Y:S05]  /*14ad0*/  BRA.U !UP1, `(.L_x_279) ;  /* 0x0000000109647547 */ /* 0x000fea000b800000 */
        /* <DEDUP_REMOVED lines=12> */
[----:B------:R-:W-:Y:S01]  /*14ba0*/  IADD3 R18, P0, PT, R28, UR12, RZ ;  /* 0x0000000c1c127c10 */ /* 0x000fe2000ff1e0ff */
[----:B----4-:R-:W-:-:S03]  /*14bb0*/  IMAD.IADD R91, R23, 0x1, R10 ;  /* 0x00000001175b7824 */ /* 0x010fc600078e020a */
[----:B------:R-:W-:Y:S02]  /*14bc0*/  IADD3.X R27, PT, PT, RZ, R5, RZ, P0, !PT ;  /* 0x00000005ff1b7210 */ /* 0x000fe400007fe4ff */
[----:B------:R-:W-:Y:S01]  /*14bd0*/  LEA R22, P0, R18, UR8, 0x2 ;  /* 0x0000000812167c11 */ /* 0x000fe2000f8010ff */
[----:B------:R-:W-:-:S03]  /*14be0*/  IMAD.WIDE.U32 R14, R91, 0x4, R14 ;  /* 0x000000045b0e7825 */ /* 0x000fc600078e000e */
[----:B------:R-:W-:Y:S01]  /*14bf0*/  LEA.HI.X R23, R18, UR9, R27, 0x2, P0 ;  /* 0x0000000912177c11 */ /* 0x000fe200080f141b */
[----:B--2---:R-:W-:-:S05]  /*14c00*/  FFMA R27, R16, R20, R19 ;  /* 0x00000014101b7223 */ /* 0x004fca0000000013 */
[----:B------:R0:W-:Y:S04]  /*14c10*/  STG.E desc[UR10][R8.64], R27 ;  /* 0x0000001b08007986 */ /* 0x0001e8000c10190a */
[----:B------:R-:W2:Y:S04]  /*14c20*/  LDG.E R14, desc[UR10][R14.64] ;  /* 0x0000000a0e0e7981 */ /* 0x000ea8000c1e1900 */
[----:B------:R-:W2:Y:S01]  /*14c30*/  LDG.E R22, desc[UR10][R22.64+-0x4] ;  /* 0xfffffc0a16167981 */ /* 0x000ea2000c1e1900 */
[----:B------:R-:W-:Y:S01]  /*14c40*/  UIADD3 UR4, UPT, UPT, UR4, 0x2, URZ ;  /* 0x0000000204047890 */ /* 0x000fe2000fffe0ff */
[----:B--2---:R-:W-:-:S05]  /*14c50*/  FFMA R19, R14, R22, R27 ;  /* 0x000000160e137223 */ /* 0x004fca000000001b */
[----:B------:R0:W-:Y:S06]  /*14c60*/  STG.E desc[UR10][R8.64], R19 ;  /* 0x0000001308007986 */ /* 0x0001ec000c10190a */
.L_x_279:
[----:B------:R-:W-:Y:S05]  /*14c70*/  BRA.U !UP2, `(.L_x_277) ;  /* 0x000000010a307547 */ /* 0x000fea000b800000 */
[----:B01----:R-:W0:Y:S01]  /*14c80*/  LDC R16, c[0x0][0x50c] ;  /* 0x00014300ff107b82 */ /* 0x003e220000000800 */
[----:B------:R-:W1:Y:S01]  /*14c90*/  LDCU.64 UR8, c[0x0][0x3b8] ;  /* 0x00007700ff0877ac */ /* 0x000e620008000a00 */
[----:B------:R-:W-:-:S05]  /*14ca0*/  IADD3 R10, P0, PT, R28, UR4, RZ ;  /* 0x000000041c0a7c10 */ /* 0x000fca000ff1e0ff */
[----:B------:R-:W-:Y:S01]  /*14cb0*/  IMAD.X R21, RZ, RZ, R5, P0 ;  /* 0x000000ffff157224 */ /* 0x000fe200000e0605 */
[----:B--2---:R-:W2:Y:S01]  /*14cc0*/  LDC.64 R14, c[0x0][0x390] ;  /* 0x0000e400ff0e7b82 */ /* 0x004ea20000000a00 */
[----:B0-----:R-:W-:Y:S01]  /*14cd0*/  IMAD R17, R16, UR4, R11 ;  /* 0x0000000410117c24 */ /* 0x001fe2000f8e020b */
[----:B-1----:R-:W-:-:S03]  /*14ce0*/  LEA R16, P0, R10, UR8, 0x2 ;  /* 0x000000080a107c11 */ /* 0x002fc6000f8010ff */
[----:B--2---:R-:W-:Y:S01]  /*14cf0*/  IMAD.WIDE.U32 R14, R17, 0x4, R14 ;  /* 0x00000004110e7825 */ /* 0x004fe200078e000e */
[----:B------:R-:W-:-:S05]  /*14d00*/  LEA.HI.X R17, R10, UR9, R21, 0x2, P0 ;  /* 0x000000090a117c11 */ /* 0x000fca00080f1415 */
[----:B------:R-:W4:Y:S04]  /*14d10*/  LDG.E R14, desc[UR10][R14.64] ;  /* 0x0000000a0e0e7981 */ /* 0x000f28000c1e1900 */
[----:B------:R-:W4:Y:S02]  /*14d20*/  LDG.E R16, desc[UR10][R16.64+-0x4] ;  /* 0xfffffc0a10107981 */ /* 0x000f24000c1e1900 */
[----:B----4-:R-:W-:-:S07]  /*14d30*/  FFMA R19, R14, R16, R19 ;  /* 0x000000100e137223 */ /* 0x010fce0000000013 */
.L_x_277:
[----:B01--4-:R-:W-:Y:S01]  /*14d40*/  FADD R19, R19, R19 ;  /* 0x0000001313137221 */ /* 0x013fe20000000000 */
[----:B------:R-:W0:Y:S04]  /*14d50*/  LDCU UR4, c[0x0][0x50c] ;  /* 0x0000a180ff0477ac */ /* 0x000e280008000800 */
[----:B------:R1:W-:Y:S04]  /*14d60*/  STG.E desc[UR10][R8.64], R19 ;  /* 0x0000001308007986 */ /* 0x0003e8000c10190a */
[----:B------:R-:W2:Y:S01]  /*14d70*/  LDG.E R10, desc[UR10][R40.64] ;  /* 0x0000000a280a7981 */ /* 0x000ea2000c1e1900 */
[----:B------:R-:W-:Y:S01]  /*14d80*/  IADD3 R11, PT, PT, R11, 0x1, RZ ;  /* 0x000000010b0b7810 */ /* 0x000fe20007ffe0ff */
[----:B--2---:R-:W-:Y:S01]  /*14d90*/  FADD R15, R19, R10 ;  /* 0x0000000a130f7221 */ /* 0x004fe20000000000 */
[----:B0-----:R-:W-:-:S04]  /*14da0*/  IMAD.U32 R10, RZ, RZ, UR4 ;  /* 0x00000004ff0a7e24 */ /* 0x001fc8000f8e00ff */
[----:B------:R1:W-:Y:S01]  /*14db0*/  STG.E desc[UR10][R8.64], R15 ;  /* 0x0000000f08007986 */ /* 0x0003e2000c10190a */
[----:B------:R-:W-:-:S13]  /*14dc0*/  ISETP.NE.AND P0, PT, R11, R10, PT ;  /* 0x0000000a0b00720c */ /* 0x000fda0003f05270 */
[----:B-1----:R-:W-:Y:S05]  /*14dd0*/  @!P0 BRA `(.L_x_280) ;  /* 0x0000000400608947 */ /* 0x002fea0003800000 */
[----:B------:R-:W-:Y:S05]  /*14de0*/  BRA `(.L_x_281) ;  /* 0xfffffff4003c7947 */ /* 0x000fea000383ffff */
.L_x_269:
[----:B-123--:R-:W0:Y:S02]  /*14df0*/  LDC R10, c[0x0][0x50c] ;  /* 0x00014300ff0a7b82 */ /* 0x00ee240000000800 */
[----:B0-----:R-:W-:-:S05]  /*14e00*/  VIADD R3, R10, 0xffffffff ;  /* 0xffffffff0a037836 */ /* 0x001fca0000000000 */
[----:B------:R-:W-:Y:S01]  /*14e10*/  ISETP.GE.U32.AND P0, PT, R3, 0x7, PT ;  /* 0x000000070300780c */ /* 0x000fe20003f06070 */
[----:B------:R-:W-:-:S12]  /*14e20*/  HFMA2 R3, -RZ, RZ, 0, 0 ;  /* 0x00000000ff037431 */ /* 0x000fd800000001ff */
[----:B------:R-:W-:Y:S05]  /*14e30*/  @!P0 BRA `(.L_x_282) ;  /* 0x00000000009c8947 */ /* 0x000fea0003800000 */
[----:B------:R-:W-:Y:S01]  /*14e40*/  IMAD.MOV.U32 R3, RZ, RZ, RZ ;  /* 0x000000ffff037224 */ /* 0x000fe200078e00ff */
[----:B------:R-:W-:-:S07]  /*14e50*/  LOP3.LUT R16, R10, 0xfffffff8, RZ, 0xc0, !PT ;  /* 0xfffffff80a107812 */ /* 0x000fce00078ec0ff */
.L_x_283:
[----:B0-----:R-:W-:-:S05]  /*14e60*/  IMAD.WIDE.U32 R8, R3, 0x4, R24 ;  /* 0x0000000403087825 */ /* 0x001fca00078e0018 */
[----:B------:R-:W-:Y:S04]  /*14e70*/  STG.E desc[UR10][R8.64], RZ ;  /* 0x000000ff08007986 */ /* 0x000fe8000c10190a */
[----:B------:R-:W2:Y:S04]  /*14e80*/  LDG.E R11, desc[UR10][R40.64] ;  /* 0x0000000a280b7981 */ /* 0x000ea8000c1e1900 */
[----:B------:R-:W-:Y:S01]  /*14e90*/  STG.E desc[UR10][R8.64+0x4], RZ ;  /* 0x000004ff08007986 */ /* 0x000fe2000c10190a */
[----:B--2---:R-:W-:-:S05]  /*14ea0*/  FADD R11, RZ, R11 ;  /* 0x0000000bff0b7221 */ /* 0x004fca0000000000 */
[----:B------:R0:W-:Y:S04]  /*14eb0*/  STG.E desc[UR10][R8.64], R11 ;  /* 0x0000000b08007986 */ /* 0x0001e8000c10190a */
        /* <DEDUP_REMOVED lines=8> */
[----:B------:R-:W3:Y:S04]  /*14f40*/  LDG.E R14, desc[UR10][R40.64] ;  /* 0x0000000a280e7981 */ /* 0x000ee8000c1e1900 */
[----:B------:R-:W-:Y:S01]  /*14f50*/  STG.E desc[UR10][R8.64+0x10], RZ ;  /* 0x000010ff08007986 */ /* 0x000fe2000c10190a */
[----:B---3--:R-:W-:-:S05]  /*14f60*/  FADD R19, RZ, R14 ;  /* 0x0000000eff137221 */ /* 0x008fca0000000000 */
[----:B------:R3:W-:Y:S04]  /*14f70*/  STG.E desc[UR10][R8.64+0xc], R19 ;  /* 0x00000c1308007986 */ /* 0x0007e8000c10190a */
[----:B0-----:R-:W4:Y:S04]  /*14f80*/  LDG.E R11, desc[UR10][R40.64] ;  /* 0x0000000a280b7981 */ /* 0x001f28000c1e1900 */
[----:B------:R0:W-:Y:S01]  /*14f90*/  STG.E desc[UR10][R8.64+0x14], RZ ;  /* 0x000014ff08007986 */ /* 0x0001e2000c10190a */
[----:B----4-:R-:W-:-:S05]  /*14fa0*/  FADD R11, RZ, R11 ;  /* 0x0000000bff0b7221 */ /* 0x010fca0000000000 */
[----:B------:R0:W-:Y:S04]  /*14fb0*/  STG.E desc[UR10][R8.64+0x10], R11 ;  /* 0x0000100b08007986 */ /* 0x0001e8000c10190a */
[----:B------:R-:W1:Y:S04]  /*14fc0*/  LDG.E R14, desc[UR10][R40.64] ;  /* 0x0000000a280e7981 */ /* 0x000e68000c1e1900 */
[----:B------:R0:W-:Y:S01]  /*14fd0*/  STG.E desc[UR10][R8.64+0x18], RZ ;  /* 0x000018ff08007986 */ /* 0x0001e2000c10190a */
[----:B-1----:R-:W-:-:S05]  /*14fe0*/  FADD R15, RZ, R14 ;  /* 0x0000000eff0f7221 */ /* 0x002fca0000000000 */
[----:B------:R0:W-:Y:S04]  /*14ff0*/  STG.E desc[UR10][R8.64+0x14], R15 ;  /* 0x0000140f08007986 */ /* 0x0001e8000c10190a */
[----:B------:R-:W2:Y:S04]  /*15000*/  LDG.E R14, desc[UR10][R40.64] ;  /* 0x0000000a280e7981 */ /* 0x000ea8000c1e1900 */
[----:B------:R0:W-:Y:S01]  /*15010*/  STG.E desc[UR10][R8.64+0x1c], RZ ;  /* 0x00001cff08007986 */ /* 0x0001e2000c10190a */
[----:B--2---:R-:W-:-:S05]  /*15020*/  FADD R17, RZ, R14 ;  /* 0x0000000eff117221 */ /* 0x004fca0000000000 */
[----:B------:R0:W-:Y:S04]  /*15030*/  STG.E desc[UR10][R8.64+0x18], R17 ;  /* 0x0000181108007986 */ /* 0x0001e8000c10190a */
[----:B------:R-:W3:Y:S01]  /*15040*/  LDG.E R14, desc[UR10][R40.64] ;  /* 0x0000000a280e7981 */ /* 0x000ee2000c1e1900 */
[----:B------:R-:W-:-:S05]  /*15050*/  VIADD R3, R3, 0x8 ;  /* 0x0000000803037836 */ /* 0x000fca0000000000 */
[----:B------:R-:W-:Y:S01]  /*15060*/  ISETP.NE.AND P0, PT, R3, R16, PT ;  /* 0x000000100300720c */ /* 0x000fe20003f05270 */
[----:B---3--:R-:W-:-:S05]  /*15070*/  FADD R19, RZ, R14 ;  /* 0x0000000eff137221 */ /* 0x008fca0000000000 */
[----:B------:R0:W-:Y:S07]  /*15080*/  STG.E desc[UR10][R8.64+0x1c], R19 ;  /* 0x00001c1308007986 */ /* 0x0001ee000c10190a */
[----:B------:R-:W-:Y:S05]  /*15090*/  @P0 BRA `(.L_x_283) ;  /* 0xfffffffc00700947 */ /* 0x000fea000383ffff */
[----:B------:R-:W-:-:S07]  /*150a0*/  MOV R3, R16 ;  /* 0x0000001000037202 */ /* 0x000fce0000000f00 */
.L_x_282:
[----:B0-----:R-:W-:-:S13]  /*150b0*/  LOP3.LUT P0, R8, R10, 0x7, RZ, 0xc0, !PT ;  /* 0x000000070a087812 */ /* 0x001fda000780c0ff */
[----:B------:R-:W-:Y:S05]  /*150c0*/  @!P0 BRA `(.L_x_280) ;  /* 0x0000000000a48947 */ /* 0x000fea0003800000 */
[----:B------:R-:W-:Y:S01]  /*150d0*/  VIADD R8, R8, 0xffffffff ;  /* 0xffffffff08087836 */ /* 0x000fe20000000000 */
[----:B------:R-:W-:-:S04]  /*150e0*/  LOP3.LUT P1, R16, R10, 0x3, RZ, 0xc0, !PT ;  /* 0x000000030a107812 */ /* 0x000fc8000782c0ff */
[----:B------:R-:W-:-:S13]  /*150f0*/  ISETP.GE.U32.AND P0, PT, R8, 0x3, PT ;  /* 0x000000030800780c */ /* 0x000fda0003f06070 */
[----:B------:R-:W-:Y:S05]  /*15100*/  @!P0 BRA `(.L_x_284) ;  /* 0x0000000000488947 */ /* 0x000fea0003800000 */
[----:B------:R-:W-:-:S05]  /*15110*/  IMAD.WIDE.U32 R8, R3, 0x4, R24 ;  /* 0x0000000403087825 */ /* 0x000fca00078e0018 */
[----:B------:R0:W-:Y:S04]  /*15120*/  STG.E desc[UR10][R8.64], RZ ;  /* 0x000000ff08007986 */ /* 0x0001e8000c10190a */
[----:B------:R-:W2:Y:S04]  /*15130*/  LDG.E R11, desc[UR10][R40.64] ;  /* 0x0000000a280b7981 */ /* 0x000ea8000c1e1900 */
[----:B------:R0:W-:Y:S01]  /*15140*/  STG.E desc[UR10][R8.64+0x4], RZ ;  /* 0x000004ff08007986 */ /* 0x0001e2000c10190a */
[----:B--2---:R-:W-:-:S05]  /*15150*/  FADD R11, RZ, R11 ;  /* 0x0000000bff0b7221 */ /* 0x004fca0000000000 */
[----:B------:R0:W-:Y:S04]  /*15160*/  STG.E desc[UR10][R8.64], R11 ;  /* 0x0000000b08007986 */ /* 0x0001e8000c10190a */
        /* <DEDUP_REMOVED lines=8> */
[----:B------:R-:W2:Y:S01]  /*151f0*/  LDG.E R14, desc[UR10][R40.64] ;  /* 0x0000000a280e7981 */ /* 0x000ea2000c1e1900 */
[----:B------:R-:W-:Y:S02]  /*15200*/  VIADD R3, R3, 0x4 ;  /* 0x0000000403037836 */ /* 0x000fe40000000000 */
[----:B--2---:R-:W-:-:S05]  /*15210*/  FADD R19, RZ, R14 ;  /* 0x0000000eff137221 */ /* 0x004fca0000000000 */
[----:B------:R0:W-:Y:S02]  /*15220*/  STG.E desc[UR10][R8.64+0xc], R19 ;  /* 0x00000c1308007986 */ /* 0x0001e4000c10190a */
.L_x_284:
[----:B------:R-:W-:Y:S05]  /*15230*/  @!P1 BRA `(.L_x_280) ;  /* 0x0000000000489947 */ /* 0x000fea0003800000 */
[----:B------:R-:W-:-:S13]  /*15240*/  ISETP.NE.AND P0, PT, R16, 0x1, PT ;  /* 0x000000011000780c */ /* 0x000fda0003f05270 */
[----:B0-----:R-:W-:-:S05]  /*15250*/  @P0 IMAD.WIDE.U32 R14, R3, 0x4, R24 ;  /* 0x00000004030e0825 */ /* 0x001fca00078e0018 */
[----:B------:R1:W-:Y:S04]  /*15260*/  @P0 STG.E desc[UR10][R14.64], RZ ;  /* 0x000000ff0e000986 */ /* 0x0003e8000c10190a */
[----:B------:R-:W2:Y:S04]  /*15270*/  @P0 LDG.E R8, desc[UR10][R40.64] ;  /* 0x0000000a28080981 */ /* 0x000ea8000c1e1900 */
[----:B------:R1:W-:Y:S01]  /*15280*/  @P0 STG.E desc[UR10][R14.64+0x4], RZ ;  /* 0x000004ff0e000986 */ /* 0x0003e2000c10190a */
[----:B------:R-:W-:Y:S01]  /*15290*/  LOP3.LUT R9, R10, 0x1, RZ, 0xc0, !PT ;  /* 0x000000010a097812 */ /* 0x000fe200078ec0ff */
[----:B--2---:R-:W-:-:S05]  /*152a0*/  @P0 FADD R11, RZ, R8 ;  /* 0x00000008ff0b0221 */ /* 0x004fca0000000000 */
[----:B------:R1:W-:Y:S04]  /*152b0*/  @P0 STG.E desc[UR10][R14.64], R11 ;  /* 0x0000000b0e000986 */ /* 0x0003e8000c10190a */
[----:B------:R-:W2:Y:S01]  /*152c0*/  @P0 LDG.E R8, desc[UR10][R40.64] ;  /* 0x0000000a28080981 */ /* 0x000ea2000c1e1900 */
[----:B------:R-:W-:Y:S02]  /*152d0*/  ISETP.NE.U32.AND P1, PT, R9, 0x1, PT ;  /* 0x000000010900780c */ /* 0x000fe40003f25070 */
[----:B------:R-:W-:Y:S01]  /*152e0*/  @P0 IADD3 R3, PT, PT, R3, 0x2, RZ ;  /* 0x0000000203030810 */ /* 0x000fe20007ffe0ff */
[----:B--2---:R-:W-:-:S10]  /*152f0*/  @P0 FADD R17, RZ, R8 ;  /* 0x00000008ff110221 */ /* 0x004fd40000000000 */
[----:B------:R-:W-:Y:S01]  /*15300*/  @!P1 IMAD.WIDE.U32 R8, R3, 0x4, R24 ;  /* 0x0000000403089825 */ /* 0x000fe200078e0018 */
[----:B------:R1:W-:Y:S04]  /*15310*/  @P0 STG.E desc[UR10][R14.64+0x4], R17 ;  /* 0x000004110e000986 */ /* 0x0003e8000c10190a */
[----:B------:R1:W-:Y:S04]  /*15320*/  @!P1 STG.E desc[UR10][R8.64], RZ ;  /* 0x000000ff08009986 */ /* 0x0003e8000c10190a */
[----:B------:R-:W2:Y:S02]  /*15330*/  @!P1 LDG.E R3, desc[UR10][R40.64] ;  /* 0x0000000a28039981 */ /* 0x000ea4000c1e1900 */
[----:B--2---:R-:W-:-:S05]  /*15340*/  @!P1 FADD R3, RZ, R3 ;  /* 0x00000003ff039221 */ /* 0x004fca0000000000 */
[----:B------:R1:W-:Y:S02]  /*15350*/  @!P1 STG.E desc[UR10][R8.64], R3 ;  /* 0x0000000308009986 */ /* 0x0003e4000c10190a */
.L_x_280:
[----:B01-3--:R0:W5:Y:S01]  /*15360*/  LDG.E R8, desc[UR10][R24.64] ;  /* 0x0000000a18087981 */ /* 0x00b162000c1e1900 */
[C---:B------:R-:W-:Y:S01]  /*15370*/  ISETP.GE.U32.AND P0, PT, R10.reuse, 0x2, PT ;  /* 0x000000020a00780c */ /* 0x040fe20003f06070 */
[----:B------:R-:W-:-:S12]  /*15380*/  VIADD R3, R10, 0xffffffff ;  /* 0xffffffff0a037836 */ /* 0x000fd80000000000 */
[----:B0-----:R-:W-:Y:S05]  /*15390*/  @!P0 BRA `(.L_x_285) ;  /* 0x0000000800008947 */ /* 0x001fea0003800000 */
[----:B------:R-:W-:-:S05]  /*153a0*/  VIADD R9, R10, 0xfffffffe ;  /* 0xfffffffe0a097836 */ /* 0x000fca0000000000 */
[----:B------:R-:W-:Y:S01]  /*153b0*/  ISETP.GE.U32.AND P0, PT, R9, 0xf, PT ;  /* 0x0000000f0900780c */ /* 0x000fe20003f06070 */
[----:B------:R-:W-:-:S12]  /*153c0*/  HFMA2 R9, -RZ, RZ, 0, 5.9604644775390625e-08 ;  /* 0x00000001ff097431 */ /* 0x000fd800000001ff */
[----:B------:R-:W-:Y:S05]  /*153d0*/  @!P0 BRA `(.L_x_286) ;  /* 0x0000000000dc8947 */ /* 0x000fea0003800000 */
[----:B------:R-:W-:-:S07]  /*153e0*/  IMAD.MOV.U32 R9, RZ, RZ, 0x1 ;  /* 0x00000001ff097424 */ /* 0x000fce00078e00ff */
.L_x_287:
[----:B------:R-:W-:-:S05]  /*153f0*/  IMAD.WIDE.U32 R14, R9, 0x4, R24 ;  /* 0x00000004090e7825 */ /* 0x000fca00078e0018 */
        /* <DEDUP_REMOVED lines=15> */
[----:B------:R0:W4:Y:S02]  /*154f0*/  LDG.E R109, desc[UR10][R14.64+0x3c] ;  /* 0x00003c0a0e6d7981 */ /* 0x000124000c1e1900 */
[----:B0-----:R-:W-:-:S02]  /*15500*/  LOP3.LUT R14, R3, 0xfffffff0, RZ, 0xc0, !PT ;  /* 0xfffffff0030e7812 */ /* 0x001fc400078ec0ff */
[----:B--2--5:R-:W-:-:S04]  /*15510*/  FSETP.GT.AND P0, PT, R11, R8, PT ;  /* 0x000000080b00720b */ /* 0x024fc80003f04000 */
[----:B------:R-:W-:Y:S01]  /*15520*/  FSEL R8, R11, R8, P0 ;  /* 0x000000080b087208 */ /* 0x000fe20000000000 */
[C---:B------:R-:W-:Y:S01]  /*15530*/  VIADD R11, R9.reuse, 0xf ;  /* 0x0000000f090b7836 */ /* 0x040fe20000000000 */
[----:B------:R-:W-:Y:S02]  /*15540*/  IADD3 R9, PT, PT, R9, 0x10, RZ ;  /* 0x0000001009097810 */ /* 0x000fe40007ffe0ff */
[----:B---3--:R-:W-:Y:S02]  /*15550*/  FSETP.GT.AND P0, PT, R17, R8, PT ;  /* 0x000000081100720b */ /* 0x008fe40003f04000 */
[----:B------:R-:W-:Y:S02]  /*15560*/  ISETP.NE.AND P1, PT, R11, R14, PT ;  /* 0x0000000e0b00720c */ /* 0x000fe40003f25270 */
        /* <DEDUP_REMOVED lines=30> */
.L_x_286:
[----:B------:R-:W-:-:S13]  /*15750*/  LOP3.LUT P0, RZ, R3, 0xf, RZ, 0xc0, !PT ;  /* 0x0000000f03ff7812 */ /* 0x000fda000780c0ff */
[----:B------:R-:W-:Y:S05]  /*15760*/  @!P0 BRA `(.L_x_285) ;  /* 0x00000004000c8947 */ /* 0x000fea0003800000 */
[C---:B------:R-:W-:Y:S02]  /*15770*/  LOP3.LUT R11, R3.reuse, 0xf, RZ, 0xc0, !PT ;  /* 0x0000000f030b7812 */ /* 0x040fe400078ec0ff */
[----:B------:R-:W-:-:S03]  /*15780*/  LOP3.LUT P0, RZ, R3, 0x7, RZ, 0xc0, !PT ;  /* 0x0000000703ff7812 */ /* 0x000fc6000780c0ff */
[----:B------:R-:W-:-:S05]  /*15790*/  VIADD R11, R11, 0xffffffff ;  /* 0xffffffff0b0b7836 */ /* 0x000fca0000000000 */
[----:B------:R-:W-:-:S13]  /*157a0*/  ISETP.GE.U32.AND P1, PT, R11, 0x7, PT ;  /* 0x000000070b00780c */ /* 0x000fda0003f26070 */
[----:B------:R-:W-:Y:S05]  /*157b0*/  @!P1 BRA `(.L_x_288) ;  /* 0x0000000000689947 */ /* 0x000fea0003800000 */
        /* <DEDUP_REMOVED lines=26> */
.L_x_288:
[----:B------:R-:W-:Y:S05]  /*15960*/  @!P0 BRA `(.L_x_285) ;  /* 0x00000000008c8947 */ /* 0x000fea0003800000 */
[C---:B------:R-:W-:Y:S02]  /*15970*/  LOP3.LUT R11, R3.reuse, 0x7, RZ, 0xc0, !PT ;  /* 0x00000007030b7812 */ /* 0x040fe400078ec0ff */
[----:B------:R-:W-:Y:S02]  /*15980*/  LOP3.LUT P1, RZ, R3, 0x3, RZ, 0xc0, !PT ;  /* 0x0000000303ff7812 */ /* 0x000fe4000782c0ff */
[----:B------:R-:W-:-:S04]  /*15990*/  IADD3 R11, PT, PT, R11, -0x1, RZ ;  /* 0xffffffff0b0b7810 */ /* 0x000fc80007ffe0ff */
[----:B------:R-:W-:-:S13]  /*159a0*/  ISETP.GE.U32.AND P0, PT, R11, 0x3, PT ;  /* 0x000000030b00780c */ /* 0x000fda0003f06070 */
[----:B------:R-:W-:Y:S05]  /*159b0*/  @!P0 BRA `(.L_x_289) ;  /* 0x0000000000388947 */ /* 0x000fea0003800000 */
[----:B------:R-:W-:-:S05]  /*159c0*/  IMAD.WIDE.U32 R14, R9, 0x4, R24 ;  /* 0x00000004090e7825 */ /* 0x000fca00078e0018 */
        /* <DEDUP_REMOVED lines=13> */
.L_x_289:
[----:B------:R-:W-:Y:S05]  /*15aa0*/  @!P1 BRA `(.L_x_285) ;  /* 0x00000000003c9947 */ /* 0x000fea0003800000 */
[----:B------:R-:W-:-:S05]  /*15ab0*/  IMAD.WIDE.U32 R14, R9, 0x4, R24 ;  /* 0x00000004090e7825 */ /* 0x000fca00078e0018 */
[----:B------:R-:W2:Y:S01]  /*15ac0*/  LDG.E R9, desc[UR10][R14.64] ;  /* 0x0000000a0e097981 */ /* 0x000ea2000c1e1900 */
[----:B------:R-:W-:-:S04]  /*15ad0*/  LOP3.LUT R11, R3, 0x3, RZ, 0xc0, !PT ;  /* 0x00000003030b7812 */ /* 0x000fc800078ec0ff */
[----:B------:R-:W-:Y:S02]  /*15ae0*/  ISETP.NE.AND P1, PT, R11, 0x1, PT ;  /* 0x000000010b00780c */ /* 0x000fe40003f25270 */
[----:B--2--5:R-:W-:-:S04]  /*15af0*/  FSETP.GT.AND P0, PT, R9, R8, PT ;  /* 0x000000080900720b */ /* 0x024fc80003f04000 */
[----:B------:R-:W-:-:S07]  /*15b00*/  FSEL R8, R9, R8, P0 ;  /* 0x0000000809087208 */ /* 0x000fce0000000000 */
[----:B------:R-:W-:Y:S05]  /*15b10*/  @!P1 BRA `(.L_x_285) ;  /* 0x0000000000209947 */ /* 0x000fea0003800000 */
[----:B------:R-:W2:Y:S01]  /*15b20*/  LDG.E R9, desc[UR10][R14.64+0x4] ;  /* 0x0000040a0e097981 */ /* 0x000ea2000c1e1900 */
[----:B------:R-:W-:Y:S02]  /*15b30*/  ISETP.NE.AND P1, PT, R11, 0x2, PT ;  /* 0x000000020b00780c */ /* 0x000fe40003f25270 */
[----:B--2---:R-:W-:-:S04]  /*15b40*/  FSETP.GT.AND P0, PT, R9, R8, PT ;  /* 0x000000080900720b */ /* 0x004fc80003f04000 */
[----:B------:R-:W-:-:S07]  /*15b50*/  FSEL R8, R9, R8, P0 ;  /* 0x0000000809087208 */ /* 0x000fce0000000000 */
[----:B------:R-:W-:Y:S05]  /*15b60*/  @!P1 BRA `(.L_x_285) ;  /* 0x00000000000c9947 */ /* 0x000fea0003800000 */
[----:B------:R-:W2:Y:S02]  /*15b70*/  LDG.E R15, desc[UR10][R14.64+0x8] ;  /* 0x0000080a0e0f7981 */ /* 0x000ea4000c1e1900 */
[----:B--2---:R-:W-:-:S13]  /*15b80*/  FSETP.GT.AND P0, PT, R15, R8, PT ;  /* 0x000000080f00720b */ /* 0x004fda0003f04000 */
[----:B------:R-:W-:-:S07]  /*15b90*/  @P0 IMAD.MOV.U32 R8, RZ, RZ, R15 ;  /* 0x000000ffff080224 */ /* 0x000fce00078e000f */
.L_x_285:
[----:B------:R-:W-:Y:S01]  /*15ba0*/  MOV R11, 0x3bbb989d ;  /* 0x3bbb989d000b7802 */ /* 0x000fe20000000f00 */
[----:B------:R-:W-:Y:S01]  /*15bb0*/  IMAD.MOV.U32 R14, RZ, RZ, 0x437c0000 ;  /* 0x437c0000ff0e7424 */ /* 0x000fe200078e00ff */
[----:B-----5:R0:W-:Y:S01]  /*15bc0*/  STG.E desc[UR10][R38.64], R8 ;  /* 0x0000000826007986 */ /* 0x0201e2000c10190a */
[----:B------:R-:W-:Y:S01]  /*15bd0*/  ISETP.GE.U32.AND P0, PT, R3, 0x3, PT ;  /* 0x000000030300780c */ /* 0x000fe20003f06070 */
[----:B------:R-:W-:Y:S02]  /*15be0*/  HFMA2 R3, -RZ, RZ, 0, 0 ;  /* 0x00000000ff037431 */ /* 0x000fe400000001ff */
[----:B------:R-:W-:Y:S01]  /*15bf0*/  FFMA.SAT R9, R8, R11, 0.5 ;  /* 0x3f00000008097423 */ /* 0x000fe2000000200b */
[----:B------:R-:W-:-:S03]  /*15c00*/  IMAD.MOV.U32 R21, RZ, RZ, RZ ;  /* 0x000000ffff157224 */ /* 0x000fc600078e00ff */
[----:B------:R-:W-:-:S04]  /*15c10*/  FFMA.RM R9, R9, R14, 12582913 ;  /* 0x4b40000109097423 */ /* 0x000fc8000000400e */
[C---:B------:R-:W-:Y:S01]  /*15c20*/  FADD R15, R9.reuse, -12583039 ;  /* 0xcb40007f090f7421 */ /* 0x040fe20000000000 */
[----:B------:R-:W-:-:S03]  /*15c30*/  IMAD.SHL.U32 R9, R9, 0x800000, RZ ;  /* 0x0080000009097824 */ /* 0x000fc600078e00ff */
[----:B------:R-:W-:-:S04]  /*15c40*/  FFMA R15, R8, 1.4426950216293334961, -R15 ;  /* 0x3fb8aa3b080f7823 */ /* 0x000fc8000000080f */
[----:B------:R-:W-:-:S04]  /*15c50*/  FFMA R15, R8, 1.925963033500011079e-08, R15 ;  /* 0x32a57060080f7823 */ /* 0x000fc8000000000f */
[----:B------:R-:W1:Y:S02]  /*15c60*/  MUFU.EX2 R16, R15 ;  /* 0x0000000f00107308 */ /* 0x000e640000000800 */
[----:B-1----:R-:W-:-:S05]  /*15c70*/  FMUL R9, R9, R16 ;  /* 0x0000001009097220 */ /* 0x002fca0000400000 */
[----:B------:R0:W-:Y:S04]  /*15c80*/  STG.E desc[UR10][R62.64], R9 ;  /* 0x000000093e007986 */ /* 0x0001e8000c10190a */
[----:B------:R0:W-:Y:S01]  /*15c90*/  STG.E desc[UR10][R60.64], RZ ;  /* 0x000000ff3c007986 */ /* 0x0001e2000c10190a */
[----:B------:R-:W-:Y:S05]  /*15ca0*/  @!P0 BRA `(.L_x_290) ;  /* 0x00000004008c8947 */ /* 0x000fea0003800000 */
[----:B------:R-:W-:Y:S01]  /*15cb0*/  IMAD.MOV.U32 R3, RZ, RZ, RZ ;  /* 0x000000ffff037224 */ /* 0x000fe200078e00ff */
[----:B------:R-:W1:Y:S01]  /*15cc0*/  LDCU.64 UR12, c[0x0][0x400] ;  /* 0x00008000ff0c77ac */ /* 0x000e620008000a00 */
[----:B------:R-:W2:Y:S01]  /*15cd0*/  LDCU.64 UR8, c[0x0][0x3f8] ;  /* 0x00007f00ff0877ac */ /* 0x000ea20008000a00 */
[----:B------:R-:W-:-:S04]  /*15ce0*/  NOP ;  /* 0x0000000000007918 */ /* 0x000fc80000000000 */
.L_x_291:
[C---:B0-----:R-:W-:Y:S01]  /*15cf0*/  IMAD.WIDE.U32 R8, R3.reuse, 0x4, R24 ;  /* 0x0000000403087825 */ /* 0x041fe200078e0018 */
[----:B---3--:R-:W3:Y:S04]  /*15d00*/  LDG.E R16, desc[UR10][R38.64] ;  /* 0x0000000a26107981 */ /* 0x008ee8000c1e1900 */
[----:B------:R-:W3:Y:S01]  /*15d10*/  LDG.E R15, desc[UR10][R8.64] ;  /* 0x0000000a080f7981 */ /* 0x000ee2000c1e1900 */
[----:B------:R-:W-:-:S05]  /*15d20*/  IADD3 R19, P0, PT, R3, R30, RZ ;  /* 0x0000001e03137210 */ /* 0x000fca0007f1e0ff */
[----:B------:R-:W-:Y:S02]  /*15d30*/  IMAD.SHL.U32 R18, R19, 0x4, RZ ;  /* 0x0000000413127824 */ /* 0x000fe400078e00ff */
[----:B---3--:R-:W-:-:S04]  /*15d40*/  FADD R16, R15, -R16 ;  /* 0x800000100f107221 */ /* 0x008fc80000000000 */
[----:B------:R-:W-:-:S04]  /*15d50*/  FFMA.SAT R15, R16, R11, 0.5 ;  /* 0x3f000000100f7423 */ /* 0x000fc8000000200b */
[----:B------:R-:W-:-:S04]  /*15d60*/  FFMA.RM R15, R15, R14, 12582913 ;  /* 0x4b4000010f0f7423 */ /* 0x000fc8000000400e */
[C---:B------:R-:W-:Y:S01]  /*15d70*/  FADD R17, R15.reuse, -12583039 ;  /* 0xcb40007f0f117421 */ /* 0x040fe20000000000 */
[----:B------:R-:W-:-:S03]  /*15d80*/  IMAD.SHL.U32 R15, R15, 0x800000, RZ ;  /* 0x008000000f0f7824 */ /* 0x000fc600078e00ff */
[----:B------:R-:W-:-:S04]  /*15d90*/  FFMA R17, R16, 1.4426950216293334961, -R17 ;  /* 0x3fb8aa3b10117823 */ /* 0x000fc80000000811 */
[----:B------:R-:W-:Y:S01]  /*15da0*/  FFMA R20, R16, 1.925963033500011079e-08, R17 ;  /* 0x32a5706010147823 */ /* 0x000fe20000000011 */
[----:B------:R-:W-:-:S04]  /*15db0*/  IADD3.X R16, PT, PT, RZ, R6, RZ, P0, !PT ;  /* 0x00000006ff107210 */ /* 0x000fc800007fe4ff */
[----:B------:R-:W-:Y:S01]  /*15dc0*/  SHF.L.U64.HI R19, R19, 0x2, R16 ;  /* 0x0000000213137819 */ /* 0x000fe20000010210 */
[----:B------:R-:W0:Y:S01]  /*15dd0*/  MUFU.EX2 R20, R20 ;  /* 0x0000001400147308 */ /* 0x000e220000000800 */
[C---:B--2---:R-:W-:Y:S02]  /*15de0*/  IADD3 R16, P0, PT, R18.reuse, UR8, RZ ;  /* 0x0000000812107c10 */ /* 0x044fe4000ff1e0ff */
[----:B-1----:R-:W-:Y:S02]  /*15df0*/  IADD3 R18, P1, PT, R18, UR12, RZ ;  /* 0x0000000c12127c10 */ /* 0x002fe4000ff3e0ff */
[C---:B------:R-:W-:Y:S02]  /*15e00*/  IADD3.X R17, PT, PT, R19.reuse, UR9, RZ, P0, !PT ;  /* 0x0000000913117c10 */ /* 0x040fe400087fe4ff */
[----:B------:R-:W-:Y:S01]  /*15e10*/  IADD3.X R19, PT, PT, R19, UR13, RZ, P1, !PT ;  /* 0x0000000d13137c10 */ /* 0x000fe20008ffe4ff */
[----:B0-----:R-:W-:-:S05]  /*15e20*/  FMUL R15, R15, R20 ;  /* 0x000000140f0f7220 */ /* 0x001fca0000400000 */
        /* <DEDUP_REMOVED lines=9> */
[----:B------:R-:W2:Y:S04]  /*15ec0*/  LDG.E R20, desc[UR10][R8.64+0x4] ;  /* 0x0000040a08147981 */ /* 0x000ea8000c1e1900 */
[----:B------:R-:W2:Y:S02]  /*15ed0*/  LDG.E R21, desc[UR10][R38.64] ;  /* 0x0000000a26157981 */ /* 0x000ea4000c1e1900 */
[----:B--2---:R-:W-:-:S04]  /*15ee0*/  FADD R20, R20, -R21 ;  /* 0x8000001514147221 */ /* 0x004fc80000000000 */
[----:B0-----:R-:W-:-:S04]  /*15ef0*/  FFMA.SAT R15, R20, R11, 0.5 ;  /* 0x3f000000140f7423 */ /* 0x001fc8000000200b */
[----:B------:R-:W-:-:S04]  /*15f00*/  FFMA.RM R15, R15, R14, 12582913 ;  /* 0x4b4000010f0f7423 */ /* 0x000fc8000000400e */
[C---:B------:R-:W-:Y:S01]  /*15f10*/  FADD R21, R15.reuse, -12583039 ;  /* 0xcb40007f0f157421 */ /* 0x040fe20000000000 */
[----:B------:R-:W-:-:S03]  /*15f20*/  SHF.L.U32 R15, R15, 0x17, RZ ;  /* 0x000000170f0f7819 */ /* 0x000fc600000006ff */
[----:B------:R-:W-:-:S04]  /*15f30*/  FFMA R21, R20, 1.4426950216293334961, -R21 ;  /* 0x3fb8aa3b14157823 */ /* 0x000fc80000000815 */
[----:B------:R-:W-:-:S04]  /*15f40*/  FFMA R21, R20, 1.925963033500011079e-08, R21 ;  /* 0x32a5706014157823 */ /* 0x000fc80000000015 */
[----:B------:R-:W0:Y:S02]  /*15f50*/  MUFU.EX2 R20, R21 ;  /* 0x0000001500147308 */ /* 0x000e240000000800 */
[----:B0-----:R-:W-:-:S05]  /*15f60*/  FMUL R15, R15, R20 ;  /* 0x000000140f0f7220 */ /* 0x001fca0000400000 */
[----:B------:R0:W-:Y:S04]  /*15f70*/  STG.E desc[UR10][R16.64+0x4], R15 ;  /* 0x0000040f10007986 */ /* 0x0001e8000c10190a */
[----:B------:R-:W1:Y:S04]  /*15f80*/  LDG.E R22, desc[UR10][R62.64] ;  /* 0x0000000a3e167981 */ /* 0x000e68000c1e1900 */
[----:B------:R-:W2:Y:S04]  /*15f90*/  LDG.E R20, desc[UR10][R18.64+0x4] ;  /* 0x0000040a12147981 */ /* 0x000ea8000c1e1900 */
[----:B------:R-:W2:Y:S04]  /*15fa0*/  LDG.E R23, desc[UR10][R8.64+0x4] ;  /* 0x0000040a08177981 */ /* 0x000ea8000c1e1900 */
[----:B------:R-:W3:Y:S01]  /*15fb0*/  LDG.E R91, desc[UR10][R60.64] ;  /* 0x0000000a3c5b7981 */ /* 0x000ee2000c1e1900 */
[----:B-1----:R-:W-:-:S04]  /*15fc0*/  FMUL R27, R15, R22 ;  /* 0x000000160f1b7220 */ /* 0x002fc80000400000 */
[----:B--2---:R-:W-:-:S04]  /*15fd0*/  FFMA R20, R20, R23, -R27 ;  /* 0x0000001714147223 */ /* 0x004fc8000000081b */
[----:B---3--:R-:W-:-:S05]  /*15fe0*/  FADD R91, R20, R91 ;  /* 0x0000005b145b7221 */ /* 0x008fca0000000000 */
[----:B------:R1:W-:Y:S04]  /*15ff0*/  STG.E desc[UR10][R60.64], R91 ;  /* 0x0000005b3c007986 */ /* 0x0003e8000c10190a */
[----:B------:R-:W2:Y:S04]  /*16000*/  LDG.E R20, desc[UR10][R8.64+0x8] ;  /* 0x0000080a08147981 */ /* 0x000ea8000c1e1900 */
[----:B------:R-:W2:Y:S02]  /*16010*/  LDG.E R21, desc[UR10][R38.64] ;  /* 0x0000000a26157981 */ /* 0x000ea4000c1e1900 */
[----:B--2---:R-:W-:-:S04]  /*16020*/  FADD R20, R20, -R21 ;  /* 0x8000001514147221 */ /* 0x004fc80000000000 */
[----:B0-----:R-:W-:-:S04]  /*16030*/  FFMA.SAT R15, R20, R11, 0.5 ;  /* 0x3f000000140f7423 */ /* 0x001fc8000000200b */
[----:B------:R-:W-:-:S04]  /*16040*/  FFMA.RM R15, R15, R14, 12582913 ;  /* 0x4b4000010f0f7423 */ /* 0x000fc8000000400e */
[C---:B------:R-:W-:Y:S01]  /*16050*/  FADD R21, R15.reuse, -12583039 ;  /* 0xcb40007f0f157421 */ /* 0x040fe20000000000 */
[----:B------:R-:W-:-:S03]  /*16060*/  IMAD.SHL.U32 R15, R15, 0x800000, RZ ;  /* 0x008000000f0f7824 */ /* 0x000fc600078e00ff */
[----:B------:R-:W-:-:S04]  /*16070*/  FFMA R21, R20, 1.4426950216293334961, -R21 ;  /* 0x3fb8aa3b14157823 */ /* 0x000fc80000000815 */
[----:B------:R-:W-:-:S04]  /*16080*/  FFMA R21, R20, 1.925963033500011079e-08, R21 ;  /* 0x32a5706014157823 */ /* 0x000fc80000000015 */
[----:B------:R-:W0:Y:S02]  /*16090*/  MUFU.EX2 R20, R21 ;  /* 0x0000001500147308 */ /* 0x000e240000000800 */
[----:B0-----:R-:W-:-:S05]  /*160a0*/  FMUL R15, R15, R20 ;  /* 0x000000140f0f7220 */ /* 0x001fca0000400000 */
[----:B------:R0:W-:Y:S04]  /*160b0*/  STG.E desc[UR10][R16.64+0x8], R15 ;  /* 0x0000080f10007986 */ /* 0x0001e8000c10190a */
[----:B------:R-:W2:Y:S04]  /*160c0*/  LDG.E R22, desc[UR10][R62.64] ;  /* 0x0000000a3e167981 */ /* 0x000ea8000c1e1900 */
[----:B------:R-:W3:Y:S04]  /*160d0*/  LDG.E R20, desc[UR10][R18.64+0x8] ;  /* 0x0000080a12147981 */ /* 0x000ee8000c1e1900 */
[----:B------:R-:W3:Y:S04]  /*160e0*/  LDG.E R23, desc[UR10][R8.64+0x8] ;  /* 0x0000080a08177981 */ /* 0x000ee8000c1e1900 */
[----:B-1----:R-:W4:Y:S01]  /*160f0*/  LDG.E R91, desc[UR10][R60.64] ;  /* 0x0000000a3c5b7981 */ /* 0x002f22000c1e1900 */
        /* <DEDUP_REMOVED lines=17> */
[----:B------:R-:W4:Y:S04]  /*16210*/  LDG.E R18, desc[UR10][R18.64+0xc] ;  /* 0x00000c0a12127981 */ /* 0x000f28000c1e1900 */
[----:B------:R-:W4:Y:S04]  /*16220*/  LDG.E R9, desc[UR10][R8.64+0xc] ;  /* 0x00000c0a08097981 */ /* 0x000f28000c1e1900 */
[----:B------:R-:W5:Y:S01]  /*16230*/  LDG.E R22, desc[UR10][R60.64] ;  /* 0x0000000a3c167981 */ /* 0x000f62000c1e1900 */
[----:B------:R-:W-:Y:S01]  /*16240*/  IADD3 R3, PT, PT, R3, 0x4, RZ ;  /* 0x0000000403037810 */ /* 0x000fe20007ffe0ff */
[----:B--2---:R-:W-:Y:S01]  /*16250*/  FMUL R23, R15, R20 ;  /* 0x000000140f177220 */ /* 0x004fe20000400000 */
[----:B------:R-:W-:-:S04]  /*16260*/  LOP3.LUT R20, R10, 0xfffffffc, RZ, 0xc0, !PT ;  /* 0xfffffffc0a147812 */ /* 0x000fc800078ec0ff */
[----:B------:R-:W-:Y:S01]  /*16270*/  ISETP.NE.AND P0, PT, R3, R20, PT ;  /* 0x000000140300720c */ /* 0x000fe20003f05270 */
[----:B----4-:R-:W-:-:S04]  /*16280*/  FFMA R23, R18, R9, -R23 ;  /* 0x0000000912177223 */ /* 0x010fc80000000817 */
[----:B-----5:R-:W-:-:S05]  /*16290*/  FADD R23, R23, R22 ;  /* 0x0000001617177221 */ /* 0x020fca0000000000 */
[----:B------:R3:W-:Y:S03]  /*162a0*/  STG.E desc[UR10][R60.64], R23 ;  /* 0x000000173c007986 */ /* 0x0007e6000c10190a */
[----:B------:R-:W-:Y:S05]  /*162b0*/  @P0 BRA `(.L_x_291) ;  /* 0xfffffff8008c0947 */ /* 0x000fea000383ffff */
[----:B------:R-:W-:Y:S02]  /*162c0*/  IMAD.MOV.U32 R21, RZ, RZ, R23 ;  /* 0x000000ffff157224 */ /* 0x000fe400078e0017 */
[----:B------:R-:W-:-:S07]  /*162d0*/  IMAD.MOV.U32 R3, RZ, RZ, R20 ;  /* 0x000000ffff037224 */ /* 0x000fce00078e0014 */
.L_x_290:
[----:B0-----:R-:W-:-:S13]  /*162e0*/  LOP3.LUT P0, R8, R10, 0x3, RZ, 0xc0, !PT ;  /* 0x000000030a087812 */ /* 0x001fda000780c0ff */
[----:B------:R-:W-:Y:S05]  /*162f0*/  @!P0 BRA `(.L_x_292) ;  /* 0x0000000400608947 */ /* 0x000fea0003800000 */
[----:B------:R-:W-:Y:S02]  /*16300*/  ISETP.NE.AND P0, PT, R8, 0x1, PT ;  /* 0x000000010800780c */ /* 0x000fe40003f05270 */
[----:B------:R-:W-:-:S04]  /*16310*/  LOP3.LUT R10, R10, 0x1, RZ, 0xc0, !PT ;  /* 0x000000010a0a7812 */ /* 0x000fc800078ec0ff */
[----:B------:R-:W-:-:S07]  /*16320*/  ISETP.NE.U32.AND P1, PT, R10, 0x1, PT ;  /* 0x000000010a00780c */ /* 0x000fce0003f25070 */
[----:B------:R-:W-:Y:S06]  /*16330*/  @!P0 BRA `(.L_x_293) ;  /* 0x0000000000d08947 */ /* 0x000fec0003800000 */
[C---:B------:R-:W-:Y:S01]  /*16340*/  IMAD.WIDE.U32 R8, R3.reuse, 0x4, R24 ;  /* 0x0000000403087825 */ /* 0x040fe200078e0018 */
[----:B---3--:R-:W2:Y:S01]  /*16350*/  LDG.E R15, desc[UR10][R38.64] ;  /* 0x0000000a260f7981 */ /* 0x008ea2000c1e1900 */
[----:B------:R-:W0:Y:S03]  /*16360*/  LDCU.64 UR8, c[0x0][0x3f8] ;  /* 0x00007f00ff0877ac */ /* 0x000e260008000a00 */
[----:B------:R-:W2:Y:S01]  /*16370*/  LDG.E R10, desc[UR10][R8.64] ;  /* 0x0000000a080a7981 */ /* 0x000ea2000c1e1900 */
[----:B------:R-:W1:Y:S01]  /*16380*/  LDCU.64 UR12, c[0x0][0x400] ;  /* 0x00008000ff0c77ac */ /* 0x000e620008000a00 */
[----:B------:R-:W-:-:S04]  /*16390*/  IADD3 R19, P0, PT, R3, R30, RZ ;  /* 0x0000001e03137210 */ /* 0x000fc80007f1e0ff */
[----:B------:R-:W-:Y:S01]  /*163a0*/  IADD3.X R16, PT, PT, RZ, R6, RZ, P0, !PT ;  /* 0x00000006ff107210 */ /* 0x000fe200007fe4ff */
[----:B------:R-:W-:-:S03]  /*163b0*/  IMAD.SHL.U32 R18, R19, 0x4, RZ ;  /* 0x0000000413127824 */ /* 0x000fc600078e00ff */
[----:B------:R-:W-:Y:S02]  /*163c0*/  SHF.L.U64.HI R19, R19, 0x2, R16 ;  /* 0x0000000213137819 */ /* 0x000fe40000010210 */
[----:B0-----:R-:W-:Y:S01]  /*163d0*/  IADD3 R16, P0, PT, R18, UR8, RZ ;  /* 0x0000000812107c10 */ /* 0x001fe2000ff1e0ff */
[----:B--2---:R-:W-:-:S04]  /*163e0*/  FADD R10, R10, -R15 ;  /* 0x8000000f0a0a7221 */ /* 0x004fc80000000000 */
[----:B------:R-:W-:-:S04]  /*163f0*/  FFMA.SAT R15, R10, R11, 0.5 ;  /* 0x3f0000000a0f7423 */ /* 0x000fc8000000200b */
[----:B------:R-:W-:-:S04]  /*16400*/  FFMA.RM R15, R15, R14, 12582913 ;  /* 0x4b4000010f0f7423 */ /* 0x000fc8000000400e */
[C---:B------:R-:W-:Y:S01]  /*16410*/  FADD R17, R15.reuse, -12583039 ;  /* 0xcb40007f0f117421 */ /* 0x040fe20000000000 */
[----:B------:R-:W-:-:S03]  /*16420*/  IMAD.SHL.U32 R15, R15, 0x800000, RZ ;  /* 0x008000000f0f7824 */ /* 0x000fc600078e00ff */
[----:B------:R-:W-:-:S04]  /*16430*/  FFMA R17, R10, 1.4426950216293334961, -R17 ;  /* 0x3fb8aa3b0a117823 */ /* 0x000fc80000000811 */
[----:B------:R-:W-:Y:S01]  /*16440*/  FFMA R10, R10, 1.925963033500011079e-08, R17 ;  /* 0x32a570600a0a7823 */ /* 0x000fe20000000011 */
[----:B------:R-:W-:Y:S02]  /*16450*/  IADD3.X R17, PT, PT, R19, UR9, RZ, P0, !PT ;  /* 0x0000000913117c10 */ /* 0x000fe400087fe4ff */
[----:B-1----:R-:W-:-:S03]  /*16460*/  IADD3 R18, P0, PT, R18, UR12, RZ ;  /* 0x0000000c12127c10 */ /* 0x002fc6000ff1e0ff */
[----:B------:R-:W0:Y:S01]  /*16470*/  MUFU.EX2 R10, R10 ;  /* 0x0000000a000a7308 */ /* 0x000e220000000800 */
        /* <DEDUP_REMOVED lines=19> */
[----:B------:R-:W-:-:S06]  /*165b0*/  FFMA R10, R10, 1.925963033500011079e-08, R21 ;  /* 0x32a570600a0a7823 */ /* 0x000fcc0000000015 */
[----:B------:R-:W0:Y:S02]  /*165c0*/  MUFU.EX2 R10, R10 ;  /* 0x0000000a000a7308 */ /* 0x000e240000000800 */
[----:B0-----:R-:W-:-:S05]  /*165d0*/  FMUL R15, R15, R10 ;  /* 0x0000000a0f0f7220 */ /* 0x001fca0000400000 */
[----:B------:R1:W-:Y:S04]  /*165e0*/  STG.E desc[UR10][R16.64+0x4], R15 ;  /* 0x0000040f10007986 */ /* 0x0003e8000c10190a */
[----:B------:R-:W2:Y:S04]  /*165f0*/  LDG.E R20, desc[UR10][R62.64] ;  /* 0x0000000a3e147981 */ /* 0x000ea8000c1e1900 */
[----:B------:R-:W3:Y:S04]  /*16600*/  LDG.E R18, desc[UR10][R18.64+0x4] ;  /* 0x0000040a12127981 */ /* 0x000ee8000c1e1900 */
[----:B------:R-:W3:Y:S04]  /*16610*/  LDG.E R9, desc[UR10][R8.64+0x4] ;  /* 0x0000040a08097981 */ /* 0x000ee8000c1e1900 */
[----:B------:R-:W4:Y:S01]  /*16620*/  LDG.E R22, desc[UR10][R60.64] ;  /* 0x0000000a3c167981 */ /* 0x000f22000c1e1900 */
[----:B------:R-:W-:-:S02]  /*16630*/  VIADD R3, R3, 0x2 ;  /* 0x0000000203037836 */ /* 0x000fc40000000000 */
[----:B--2---:R-:W-:-:S04]  /*16640*/  FMUL R21, R15, R20 ;  /* 0x000000140f157220 */ /* 0x004fc80000400000 */
[----:B---3--:R-:W-:-:S04]  /*16650*/  FFMA R21, R18, R9, -R21 ;  /* 0x0000000912157223 */ /* 0x008fc80000000815 */
[----:B----4-:R-:W-:-:S05]  /*16660*/  FADD R21, R21, R22 ;  /* 0x0000001615157221 */ /* 0x010fca0000000000 */
[----:B------:R1:W-:Y:S02]  /*16670*/  STG.E desc[UR10][R60.64], R21 ;  /* 0x000000153c007986 */ /* 0x0003e4000c10190a */
.L_x_293:
[----:B------:R-:W-:Y:S05]  /*16680*/  @P1 BRA `(.L_x_292) ;  /* 0x00000000007c1947 */ /* 0x000fea0003800000 */
[C---:B------:R-:W-:Y:S01]  /*16690*/  IMAD.WIDE.U32 R8, R3.reuse, 0x4, R24 ;  /* 0x0000000403087825 */ /* 0x040fe200078e0018 */
[----:B-1-3--:R-:W2:Y:S01]  /*166a0*/  LDG.E R15, desc[UR10][R38.64] ;  /* 0x0000000a260f7981 */ /* 0x00aea2000c1e1900 */
[----:B------:R-:W0:Y:S03]  /*166b0*/  LDCU.64 UR8, c[0x0][0x3f8] ;  /* 0x00007f00ff0877ac */ /* 0x000e260008000a00 */
[----:B------:R-:W2:Y:S01]  /*166c0*/  LDG.E R10, desc[UR10][R8.64] ;  /* 0x0000000a080a7981 */ /* 0x000ea2000c1e1900 */
[----:B------:R-:W1:Y:S01]  /*166d0*/  LDCU.64 UR12, c[0x0][0x400] ;  /* 0x00008000ff0c77ac */ /* 0x000e620008000a00 */
[----:B------:R-:W-:Y:S01]  /*166e0*/  IADD3 R3, P0, PT, R3, R30, RZ ;  /* 0x0000001e03037210 */ /* 0x000fe20007f1e0ff */
[----:B--2---:R-:W-:-:S04]  /*166f0*/  FADD R10, R10, -R15 ;  /* 0x8000000f0a0a7221 */ /* 0x004fc80000000000 */
[----:B------:R-:W-:-:S04]  /*16700*/  FFMA.SAT R11, R10, R11, 0.5 ;  /* 0x3f0000000a0b7423 */ /* 0x000fc8000000200b */
[----:B------:R-:W-:Y:S01]  /*16710*/  FFMA.RM R11, R11, R14, 12582913 ;  /* 0x4b4000010b0b7423 */ /* 0x000fe2000000400e */
[----:B------:R-:W-:-:S03]  /*16720*/  SHF.L.U32 R14, R3, 0x2, RZ ;  /* 0x00000002030e7819 */ /* 0x000fc600000006ff */
[----:B------:R-:W-:-:S04]  /*16730*/  FADD R15, R11, -12583039 ;  /* 0xcb40007f0b0f7421 */ /* 0x000fc80000000000 */
[----:B------:R-:W-:-:S04]  /*16740*/  FFMA R15, R10, 1.4426950216293334961, -R15 ;  /* 0x3fb8aa3b0a0f7823 */ /* 0x000fc8000000080f */
[----:B------:R-:W-:Y:S01]  /*16750*/  FFMA R16, R10, 1.925963033500011079e-08, R15 ;  /* 0x32a570600a107823 */ /* 0x000fe2000000000f */
[----:B------:R-:W-:-:S05]  /*16760*/  IMAD.X R10, RZ, RZ, R6, P0 ;  /* 0x000000ffff0a7224 */ /* 0x000fca00000e0606 */
[----:B------:R-:W2:Y:S01]  /*16770*/  MUFU.EX2 R16, R16 ;  /* 0x0000001000107308 */ /* 0x000ea20000000800 */
[----:B------:R-:W-:Y:S01]  /*16780*/  SHF.L.U64.HI R15, R3, 0x2, R10 ;  /* 0x00000002030f7819 */ /* 0x000fe2000001020a */
[----:B------:R-:W-:Y:S01]  /*16790*/  IMAD.SHL.U32 R3, R11, 0x800000, RZ ;  /* 0x008000000b037824 */ /* 0x000fe200078e00ff */
[----:B0-----:R-:W-:-:S04]  /*167a0*/  IADD3 R10, P0, PT, R14, UR8, RZ ;  /* 0x000000080e0a7c10 */ /* 0x001fc8000ff1e0ff */
[----:B------:R-:W-:Y:S02]  /*167b0*/  IADD3.X R11, PT, PT, R15, UR9, RZ, P0, !PT ;  /* 0x000000090f0b7c10 */ /* 0x000fe400087fe4ff */
[----:B-1----:R-:W-:-:S04]  /*167c0*/  IADD3 R14, P0, PT, R14, UR12, RZ ;  /* 0x0000000c0e0e7c10 */ /* 0x002fc8000ff1e0ff */
[----:B------:R-:W-:Y:S01]  /*167d0*/  IADD3.X R15, PT, PT, R15, UR13, RZ, P0, !PT ;  /* 0x0000000d0f0f7c10 */ /* 0x000fe200087fe4ff */
[----:B--2---:R-:W-:-:S05]  /*167e0*/  FMUL R3, R3, R16 ;  /* 0x0000001003037220 */ /* 0x004fca0000400000 */
        /* <DEDUP_REMOVED lines=8> */
[----:B------:R0:W-:Y:S02]  /*16870*/  STG.E desc[UR10][R60.64], R21 ;  /* 0x000000153c007986 */ /* 0x0001e4000c10190a */
.L_x_292:
[----:B------:R-:W-:Y:S01]  /*16880*/  FSETP.NAN.AND P0, PT, R21, R21, PT ;  /* 0x000000151500720b */ /* 0x000fe20003f08000 */
[----:B------:R-:W-:-:S12]  /*16890*/  BSSY.RECONVERGENT B0, `(.L_x_294) ;  /* 0x000000d000007945 */ /* 0x000fd80003800200 */
[----:B------:R-:W-:Y:S05]  /*168a0*/  @!P0 BRA `(.L_x_295) ;  /* 0x0000000000108947 */ /* 0x000fea0003800000 */
[----:B0-----:R-:W2:Y:S01]  /*168b0*/  LDG.E R3, desc[UR10][R56.64] ;  /* 0x0000000a38037981 */ /* 0x001ea2000c1e1900 */
[----:B------:R-:W2:Y:S02]  /*168c0*/  LDCU UR4, c[0x0][0x500] ;  /* 0x0000a000ff0477ac */ /* 0x000ea40008000800 */
[----:B--2---:R-:W-:Y:S01]  /*168d0*/  ISETP.LT.U32.AND P0, PT, R3, UR4, PT ;  /* 0x0000000403007c0c */ /* 0x004fe2000bf01070 */
[----:B------:R-:W-:-:S12]  /*168e0*/  BRA `(.L_x_296) ;  /* 0x00000000001c7947 */ /* 0x000fd80003800000 */
.L_x_295:
[----:B------:R-:W2:Y:S01]  /*168f0*/  LDG.E R8, desc[UR10][R54.64] ;  /* 0x0000000a36087981 */ /* 0x000ea2000c1e1900 */
[----:B------:R-:W-:Y:S02]  /*16900*/  PLOP3.LUT P0, PT, PT, PT, PT, 0x8, 0x80 ;  /* 0x000000000080781c */ /* 0x000fe40003f0e170 */
[----:B--2---:R-:W-:-:S13]  /*16910*/  FSETP.GEU.AND P1, PT, R21, R8, PT ;  /* 0x000000081500720b */ /* 0x004fda0003f2e000 */
[----:B------:R-:W-:Y:S05]  /*16920*/  @P1 BRA `(.L_x_296) ;  /* 0x00000000000c1947 */ /* 0x000fea0003800000 */
[----:B0-----:R-:W2:Y:S01]  /*16930*/  LDG.E R3, desc[UR10][R56.64] ;  /* 0x0000000a38037981 */ /* 0x001ea2000c1e1900 */
[----:B------:R-:W2:Y:S02]  /*16940*/  LDCU UR4, c[0x0][0x500] ;  /* 0x0000a000ff0477ac */ /* 0x000ea40008000800 */
[----:B--2---:R-:W-:-:S13]  /*16950*/  ISETP.LT.U32.AND P0, PT, R3, UR4, PT ;  /* 0x0000000403007c0c */ /* 0x004fda000bf01070 */
.L_x_296:
[----:B------:R-:W-:Y:S05]  /*16960*/  BSYNC.RECONVERGENT B0 ;  /* 0x0000000000007941 */ /* 0x000fea0003800200 */
.L_x_294:
[----:B0-----:R-:W-:-:S05]  /*16970*/  SEL R3, RZ, 0x1, !P0 ;  /* 0x00000001ff037807 */ /* 0x001fca0004000000 */
[----:B------:R0:W-:Y:S01]  /*16980*/  STG.E.U8 desc[UR10][R64.64], R3 ;  /* 0x0000000340007986 */ /* 0x0001e2000c10110a */
[----:B------:R-:W-:Y:S05]  /*16990*/  @P0 BRA `(.L_x_297) ;  /* 0xffffff70002c0947 */ /* 0x000fea000383ffff */
.L_x_193:
[----:B------:R-:W-:Y:S05]  /*169a0*/  BSYNC.RECONVERGENT B3 ;  /* 0x0000000000037941 */ /* 0x000fea0003800200 */
.L_x_192:
[----:B0-----:R-:W0:Y:S01]  /*169b0*/  LDC R3, c[0x0][0x514] ;  /* 0x00014500ff037b82 */ /* 0x001e220000000800 */
[----:B------:R2:W-:Y:S01]  /*169c0*/  STG.E desc[UR10][R48.64], RZ ;  /* 0x000000ff30007986 */ /* 0x0005e2000c10190a */
[----:B0-----:R-:W-:-:S13]  /*169d0*/  ISETP.NE.AND P0, PT, R3, RZ, PT ;  /* 0x000000ff0300720c */ /* 0x001fda0003f05270 */
[----:B--2---:R-:W-:Y:S05]  /*169e0*/  @!P0 BRA `(.L_x_298) ;  /* 0x0000000c00048947 */ /* 0x004fea0003800000 */
[----:B------:R-:W-:Y:S02]  /*169f0*/  VIADD R8, R3, 0xffffffff ;  /* 0xffffffff03087836 */ /* 0x000fe40000000000 */
[----:B-1-3--:R-:W-:Y:S02]  /*16a00*/  HFMA2 R15, -RZ, RZ, 0, 0 ;  /* 0x00000000ff0f7431 */ /* 0x00afe400000001ff */
[----:B------:R-:W-:Y:S01]  /*16a10*/  IMAD.MOV.U32 R17, RZ, RZ, RZ ;  /* 0x000000ffff117224 */ /* 0x000fe200078e00ff */
[----:B------:R-:W-:-:S13]  /*16a20*/  ISETP.GE.U32.AND P0, PT, R8, 0xf, PT ;  /* 0x0000000f0800780c */ /* 0x000fda0003f06070 */
[----:B------:R-:W-:Y:S05]  /*16a30*/  @!P0 BRA `(.L_x_299) ;  /* 0x0000000400408947 */ /* 0x000fea0003800000 */
[----:B------:R-:W-:Y:S01]  /*16a40*/  IMAD.MOV.U32 R17, RZ, RZ, RZ ;  /* 0x000000ffff117224 */ /* 0x000fe200078e00ff */
[----:B------:R-:W0:Y:S01]  /*16a50*/  LDCU.64 UR8, c[0x0][0x3b0] ;  /* 0x00007600ff0877ac */ /* 0x000e220008000a00 */
[----:B------:R-:W1:Y:S01]  /*16a60*/  LDCU.64 UR12, c[0x0][0x3a8] ;  /* 0x00007500ff0c77ac */ /* 0x000e620008000a00 */
[----:B------:R-:W-:-:S05]  /*16a70*/  UMOV UR4, URZ ;  /* 0x000000ff00047c82 */ /* 0x000fca0008000000 */
.L_x_300:
[----:B------:R-:W-:-:S04]  /*16a80*/  IADD3 R9, P0, PT, R28, UR4, RZ ;  /* 0x000000041c097c10 */ /* 0x000fc8000ff1e0ff */
[----:B------:R-:W-:Y:S01]  /*16a90*/  IADD3.X R10, PT, PT, RZ, R5, RZ, P0, !PT ;  /* 0x00000005ff0a7210 */ /* 0x000fe200007fe4ff */
[----:B------:R-:W-:-:S03]  /*16aa0*/  IMAD.SHL.U32 R8, R9, 0x4, RZ ;  /* 0x0000000409087824 */ /* 0x000fc600078e00ff */
[----:B------:R-:W-:Y:S02]  /*16ab0*/  SHF.L.U64.HI R9, R9, 0x2, R10 ;  /* 0x0000000209097819 */ /* 0x000fe4000001020a */
[C---:B0-----:R-:W-:Y:S02]  /*16ac0*/  IADD3 R10, P0, PT, R8.reuse, UR8, RZ ;  /* 0x00000008080a7c10 */ /* 0x041fe4000ff1e0ff */
[----:B-1----:R-:W-:Y:S02]  /*16ad0*/  IADD3 R8, P1, PT, R8, UR12, RZ ;  /* 0x0000000c08087c10 */ /* 0x002fe4000ff3e0ff */
[C---:B------:R-:W-:Y:S02]  /*16ae0*/  IADD3.X R11, PT, PT, R9.reuse, UR9, RZ, P0, !PT ;  /* 0x00000009090b7c10 */ /* 0x040fe400087fe4ff */
[----:B------:R-:W-:-:S03]  /*16af0*/  IADD3.X R9, PT, PT, R9, UR13, RZ, P1, !PT ;  /* 0x0000000d09097c10 */ /* 0x000fc60008ffe4ff */
[----:B--2---:R-:W2:Y:S04]  /*16b00*/  LDG.E R14, desc[UR10][R10.64] ;  /* 0x0000000a0a0e7981 */ /* 0x004ea8000c1e1900 */
[----:B------:R-:W2:Y:S02]  /*16b10*/  LDG.E R15, desc[UR10][R8.64] ;  /* 0x0000000a080f7981 */ /* 0x000ea4000c1e1900 */
[----:B--2---:R-:W-:-:S05]  /*16b20*/  FFMA R15, R14, R15, R17 ;  /* 0x0000000f0e0f7223 */ /* 0x004fca0000000011 */
[----:B------:R0:W-:Y:S04]  /*16b30*/  STG.E desc[UR10][R48.64], R15 ;  /* 0x0000000f30007986 */ /* 0x0001e8000c10190a */
[----:B------:R-:W2:Y:S04]  /*16b40*/  LDG.E R14, desc[UR10][R10.64+0x4] ;  /* 0x0000040a0a0e7981 */ /* 0x000ea8000c1e1900 */
[----:B------:R-:W2:Y:S02]  /*16b50*/  LDG.E R16, desc[UR10][R8.64+0x4] ;  /* 0x0000040a08107981 */ /* 0x000ea4000c1e1900 */
[----:B--2---:R-:W-:-:S05]  /*16b60*/  FFMA R17, R14, R16, R15 ;  /* 0x000000100e117223 */ /* 0x004fca000000000f */
[----:B------:R1:W-:Y:S04]  /*16b70*/  STG.E desc[UR10][R48.64], R17 ;  /* 0x0000001130007986 */ /* 0x0003e8000c10190a */
[----:B------:R-:W2:Y:S04]  /*16b80*/  LDG.E R14, desc[UR10][R10.64+0x8] ;  /* 0x0000080a0a0e7981 */ /* 0x000ea8000c1e1900 */
[----:B------:R-:W2:Y:S02]  /*16b90*/  LDG.E R16, desc[UR10][R8.64+0x8] ;  /* 0x0000080a08107981 */ /* 0x000ea4000c1e1900 */
[----:B--2---:R-:W-:-:S05]  /*16ba0*/  FFMA R19, R14, R16, R17 ;  /* 0x000000100e137223 */ /* 0x004fca0000000011 */
[----:B------:R2:W-:Y:S04]  /*16bb0*/  STG.E desc[UR10][R48.64], R19 ;  /* 0x0000001330007986 */ /* 0x0005e8000c10190a */
[----:B------:R-:W0:Y:S04]  /*16bc0*/  LDG.E R14, desc[UR10][R10.64+0xc] ;  /* 0x00000c0a0a0e7981 */ /* 0x000e28000c1e1900 */
[----:B------:R-:W0:Y:S02]  /*16bd0*/  LDG.E R16, desc[UR10][R8.64+0xc] ;  /* 0x00000c0a08107981 */ /* 0x000e24000c1e1900 */
[----:B0-----:R-:W-:-:S05]  /*16be0*/  FFMA R15, R14, R16, R19 ;  /* 0x000000100e0f7223 */ /* 0x001fca0000000013 */
[----:B------:R0:W-:Y:S04]  /*16bf0*/  STG.E desc[UR10][R48.64], R15 ;  /* 0x0000000f30007986 */ /* 0x0001e8000c10190a */
[----:B------:R-:W1:Y:S04]  /*16c00*/  LDG.E R14, desc[UR10][R10.64+0x10] ;  /* 0x0000100a0a0e7981 */ /* 0x000e68000c1e1900 */
[----:B------:R-:W1:Y:S02]  /*16c10*/  LDG.E R16, desc[UR10][R8.64+0x10] ;  /* 0x0000100a08107981 */ /* 0x000e64000c1e1900 */
[----:B-1----:R-:W-:-:S05]  /*16c20*/  FFMA R17, R14, R16, R15 ;  /* 0x000000100e117223 */ /* 0x002fca000000000f */
        /* <DEDUP_REMOVED lines=24> */
[----:B------:R-:W-:Y:S04]  /*16db0*/  STG.E desc[UR10][R48.64], R17 ;  /* 0x0000001130007986 */ /* 0x000fe8000c10190a */
        /* <DEDUP_REMOVED lines=8> */
[----:B------:R-:W2:Y:S04]  /*16e40*/  LDG.E R14, desc[UR10][R10.64+0x34] ;  /* 0x0000340a0a0e7981 */ /* 0x000ea8000c1e1900 */
[----:B------:R-:W2:Y:S02]  /*16e50*/  LDG.E R16, desc[UR10][R8.64+0x34] ;  /* 0x0000340a08107981 */ /* 0x000ea4000c1e1900 */
[----:B--2---:R-:W-:-:S05]  /*16e60*/  FFMA R21, R14, R16, R15 ;  /* 0x000000100e157223 */ /* 0x004fca000000000f */
[----:B------:R2:W-:Y:S04]  /*16e70*/  STG.E desc[UR10][R48.64], R21 ;  /* 0x0000001530007986 */ /* 0x0005e8000c10190a */
[----:B------:R-:W1:Y:S04]  /*16e80*/  LDG.E R14, desc[UR10][R10.64+0x38] ;  /* 0x0000380a0a0e7981 */ /* 0x000e68000c1e1900 */
[----:B------:R-:W1:Y:S02]  /*16e90*/  LDG.E R16, desc[UR10][R8.64+0x38] ;  /* 0x0000380a08107981 */ /* 0x000e64000c1e1900 */
[----:B-1----:R-:W-:-:S05]  /*16ea0*/  FFMA R19, R14, R16, R21 ;  /* 0x000000100e137223 */ /* 0x002fca0000000015 */
[----:B------:R2:W-:Y:S04]  /*16eb0*/  STG.E desc[UR10][R48.64], R19 ;  /* 0x0000001330007986 */ /* 0x0005e8000c10190a */
[----:B------:R-:W3:Y:S04]  /*16ec0*/  LDG.E R14, desc[UR10][R10.64+0x3c] ;  /* 0x00003c0a0a0e7981 */ /* 0x000ee8000c1e1900 */
[----:B------:R-:W3:Y:S01]  /*16ed0*/  LDG.E R17, desc[UR10][R8.64+0x3c] ;  /* 0x00003c0a08117981 */ /* 0x000ee2000c1e1900 */
[----:B------:R-:W-:Y:S01]  /*16ee0*/  UIADD3 UR4, UPT, UPT, UR4, 0x10, URZ ;  /* 0x0000001004047890 */ /* 0x000fe2000fffe0ff */
[----:B0-----:R-:W-:-:S05]  /*16ef0*/  LOP3.LUT R15, R3, 0xfffffff0, RZ, 0xc0, !PT ;  /* 0xfffffff0030f7812 */ /* 0x001fca00078ec0ff */
[----:B------:R-:W-:Y:S01]  /*16f00*/  ISETP.NE.AND P0, PT, R15, UR4, PT ;  /* 0x000000040f007c0c */ /* 0x000fe2000bf05270 */
[----:B---3--:R-:W-:-:S05]  /*16f10*/  FFMA R17, R14, R17, R19 ;  /* 0x000000110e117223 */ /* 0x008fca0000000013 */
[----:B------:R2:W-:Y:S07]  /*16f20*/  STG.E desc[UR10][R48.64], R17 ;  /* 0x0000001130007986 */ /* 0x0005ee000c10190a */
[----:B------:R-:W-:Y:S05]  /*16f30*/  @P0 BRA `(.L_x_300) ;  /* 0xfffffff800d00947 */ /* 0x000fea000383ffff */
.L_x_299:
[----:B------:R-:W-:-:S13]  /*16f40*/  LOP3.LUT P0, RZ, R3, 0xf, RZ, 0xc0, !PT ;  /* 0x0000000f03ff7812 */ /* 0x000fda000780c0ff */
[----:B------:R-:W-:Y:S05]  /*16f50*/  @!P0 BRA `(.L_x_298) ;  /* 0x0000000400a88947 */ /* 0x000fea0003800000 */
[C---:B------:R-:W-:Y:S02]  /*16f60*/  LOP3.LUT R8, R3.reuse, 0xf, RZ, 0xc0, !PT ;  /* 0x0000000f03087812 */ /* 0x040fe400078ec0ff */
[----:B------:R-:W-:-:S03]  /*16f70*/  LOP3.LUT P2, R18, R3, 0x7, RZ, 0xc0, !PT ;  /* 0x0000000703127812 */ /* 0x000fc6000784c0ff */
[----:B------:R-:W-:-:S05]  /*16f80*/  VIADD R8, R8, 0xffffffff ;  /* 0xffffffff08087836 */ /* 0x000fca0000000000 */
[----:B------:R-:W-:-:S13]  /*16f90*/  ISETP.GE.U32.AND P0, PT, R8, 0x7, PT ;  /* 0x000000070800780c */ /* 0x000fda0003f06070 */
[----:B------:R-:W-:Y:S05]  /*16fa0*/  @!P0 BRA `(.L_x_301) ;  /* 0x0000000000ac8947 */ /* 0x000fea0003800000 */
[----:B------:R-:W0:Y:S01]  /*16fb0*/  LDCU.64 UR8, c[0x0][0x3b0] ;  /* 0x00007600ff0877ac */ /* 0x000e220008000a00 */
[----:B------:R-:W-:Y:S01]  /*16fc0*/  IADD3 R9, P0, PT, R15, R28, RZ ;  /* 0x0000001c0f097210 */ /* 0x000fe20007f1e0ff */
[----:B------:R-:W1:Y:S03]  /*16fd0*/  LDCU.64 UR12, c[0x0][0x3a8] ;  /* 0x00007500ff0c77ac */ /* 0x000e660008000a00 */
[----:B------:R-:W-:Y:S01]  /*16fe0*/  IADD3.X R10, PT, PT, RZ, R5, RZ, P0, !PT ;  /* 0x00000005ff0a7210 */ /* 0x000fe200007fe4ff */
[----:B------:R-:W-:-:S03]  /*16ff0*/  IMAD.SHL.U32 R8, R9, 0x4, RZ ;  /* 0x0000000409087824 */ /* 0x000fc600078e00ff */
[----:B------:R-:W-:Y:S02]  /*17000*/  SHF.L.U64.HI R9, R9, 0x2, R10 ;  /* 0x0000000209097819 */ /* 0x000fe4000001020a */
[C---:B0-----:R-:W-:Y:S02]  /*17010*/  IADD3 R10, P0, PT, R8.reuse, UR8, RZ ;  /* 0x00000008080a7c10 */ /* 0x041fe4000ff1e0ff */
[----:B-1----:R-:W-:Y:S02]  /*17020*/  IADD3 R8, P1, PT, R8, UR12, RZ ;  /* 0x0000000c08087c10 */ /* 0x002fe4000ff3e0ff */
[C---:B------:R-:W-:Y:S02]  /*17030*/  IADD3.X R11, PT, PT, R9.reuse, UR9, RZ, P0, !PT ;  /* 0x00000009090b7c10 */ /* 0x040fe400087fe4ff */
[----:B------:R-:W-:-:S03]  /*17040*/  IADD3.X R9, PT, PT, R9, UR13, RZ, P1, !PT ;  /* 0x0000000d09097c10 */ /* 0x000fc60008ffe4ff */
        /* <DEDUP_REMOVED lines=29> */
[----:B0-----:R-:W2:Y:S01]  /*17220*/  LDG.E R17, desc[UR10][R8.64+0x1c] ;  /* 0x00001c0a08117981 */ /* 0x001ea2000c1e1900 */
[----:B------:R-:W-:Y:S02]  /*17230*/  VIADD R15, R15, 0x8 ;  /* 0x000000080f0f7836 */ /* 0x000fe40000000000 */
[----:B--2---:R-:W-:-:S05]  /*17240*/  FFMA R17, R14, R17, R23 ;  /* 0x000000110e117223 */ /* 0x004fca0000000017 */
[----:B------:R1:W-:Y:S02]  /*17250*/  STG.E desc[UR10][R48.64], R17 ;  /* 0x0000001130007986 */ /* 0x0003e4000c10190a */
.L_x_301:
[----:B------:R-:W-:Y:S05]  /*17260*/  @!P2 BRA `(.L_x_298) ;  /* 0x0000000000e4a947 */ /* 0x000fea0003800000 */
[----:B------:R-:W-:-:S04]  /*17270*/  IADD3 R18, PT, PT, R18, -0x1, RZ ;  /* 0xffffffff12127810 */ /* 0x000fc80007ffe0ff */
[----:B------:R-:W-:Y:S02]  /*17280*/  ISETP.GE.U32.AND P0, PT, R18, 0x3, PT ;  /* 0x000000031200780c */ /* 0x000fe40003f06070 */
[----:B------:R-:W-:-:S11]  /*17290*/  LOP3.LUT P2, R18, R3, 0x3, RZ, 0xc0, !PT ;  /* 0x0000000303127812 */ /* 0x000fd6000784c0ff */
[----:B------:R-:W-:Y:S05]  /*172a0*/  @!P0 BRA `(.L_x_302) ;  /* 0x00000000006c8947 */ /* 0x000fea0003800000 */
[----:B------:R-:W0:Y:S01]  /*172b0*/  LDCU.64 UR8, c[0x0][0x3b0] ;  /* 0x00007600ff0877ac */ /* 0x000e220008000a00 */
[----:B------:R-:W-:Y:S01]  /*172c0*/  IADD3 R3, P0, PT, R15, R28, RZ ;  /* 0x0000001c0f037210 */ /* 0x000fe20007f1e0ff */
[----:B------:R-:W3:Y:S04]  /*172d0*/  LDCU.64 UR12, c[0x0][0x3a8] ;  /* 0x00007500ff0c77ac */ /* 0x000ee80008000a00 */
[----:B------:R-:W-:Y:S02]  /*172e0*/  IMAD.X R8, RZ, RZ, R5, P0 ;  /* 0x000000ffff087224 */ /* 0x000fe400000e0605 */
[----:B------:R-:W-:-:S03]  /*172f0*/  IMAD.SHL.U32 R10, R3, 0x4, RZ ;  /* 0x00000004030a7824 */ /* 0x000fc600078e00ff */
[----:B------:R-:W-:Y:S02]  /*17300*/  SHF.L.U64.HI R3, R3, 0x2, R8 ;  /* 0x0000000203037819 */ /* 0x000fe40000010208 */
[C---:B0-----:R-:W-:Y:S02]  /*17310*/  IADD3 R8, P0, PT, R10.reuse, UR8, RZ ;  /* 0x000000080a087c10 */ /* 0x041fe4000ff1e0ff */
[----:B---3--:R-:W-:Y:S02]  /*17320*/  IADD3 R10, P1, PT, R10, UR12, RZ ;  /* 0x0000000c0a0a7c10 */ /* 0x008fe4000ff3e0ff */
[C---:B------:R-:W-:Y:S02]  /*17330*/  IADD3.X R9, PT, PT, R3.reuse, UR9, RZ, P0, !PT ;  /* 0x0000000903097c10 */ /* 0x040fe400087fe4ff */
[----:B------:R-:W-:-:S03]  /*17340*/  IADD3.X R11, PT, PT, R3, UR13, RZ, P1, !PT ;  /* 0x0000000d030b7c10 */ /* 0x000fc60008ffe4ff */
[----:B------:R-:W3:Y:S04]  /*17350*/  LDG.E R14, desc[UR10][R8.64] ;  /* 0x0000000a080e7981 */ /* 0x000ee8000c1e1900 */
[----:B------:R-:W3:Y:S02]  /*17360*/  LDG.E R3, desc[UR10][R10.64] ;  /* 0x0000000a0a037981 */ /* 0x000ee4000c1e1900 */
[----:B---3--:R-:W-:-:S05]  /*17370*/  FFMA R3, R14, R3, R17 ;  /* 0x000000030e037223 */ /* 0x008fca0000000011 */
[----:B------:R0:W-:Y:S04]  /*17380*/  STG.E desc[UR10][R48.64], R3 ;  /* 0x0000000330007986 */ /* 0x0001e8000c10190a */
[----:B------:R-:W1:Y:S04]  /*17390*/  LDG.E R14, desc[UR10][R8.64+0x4] ;  /* 0x0000040a080e7981 */ /* 0x000e68000c1e1900 */
[----:B------:R-:W1:Y:S02]  /*173a0*/  LDG.E R16, desc[UR10][R10.64+0x4] ;  /* 0x0000040a0a107981 */ /* 0x000e64000c1e1900 */
[----:B-12---:R-:W-:-:S05]  /*173b0*/  FFMA R19, R14, R16, R3 ;  /* 0x000000100e137223 */ /* 0x006fca0000000003 */
[----:B------:R0:W-:Y:S04]  /*173c0*/  STG.E desc[UR10][R48.64], R19 ;  /* 0x0000001330007986 */ /* 0x0001e8000c10190a */
[----:B------:R-:W2:Y:S04]  /*173d0*/  LDG.E R14, desc[UR10][R8.64+0x8] ;  /* 0x0000080a080e7981 */ /* 0x000ea8000c1e1900 */
[----:B------:R-:W2:Y:S02]  /*173e0*/  LDG.E R16, desc[UR10][R10.64+0x8] ;  /* 0x0000080a0a107981 */ /* 0x000ea4000c1e1900 */
[----:B--2---:R-:W-:-:S05]  /*173f0*/  FFMA R21, R14, R16, R19 ;  /* 0x000000100e157223 */ /* 0x004fca0000000013 */
[----:B------:R0:W-:Y:S04]  /*17400*/  STG.E desc[UR10][R48.64], R21 ;  /* 0x0000001530007986 */ /* 0x0001e8000c10190a */
[----:B------:R-:W2:Y:S04]  /*17410*/  LDG.E R14, desc[UR10][R8.64+0xc] ;  /* 0x00000c0a080e7981 */ /* 0x000ea8000c1e1900 */
[----:B------:R-:W2:Y:S01]  /*17420*/  LDG.E R17, desc[UR10][R10.64+0xc] ;  /* 0x00000c0a0a117981 */ /* 0x000ea2000c1e1900 */
[----:B------:R-:W-:Y:S01]  /*17430*/  IADD3 R15, PT, PT, R15, 0x4, RZ ;  /* 0x000000040f0f7810 */ /* 0x000fe20007ffe0ff */
[----:B--2---:R-:W-:-:S05]  /*17440*/  FFMA R17, R14, R17, R21 ;  /* 0x000000110e117223 */ /* 0x004fca0000000015 */
[----:B------:R0:W-:Y:S02]  /*17450*/  STG.E desc[UR10][R48.64], R17 ;  /* 0x0000001130007986 */ /* 0x0001e4000c10190a */
.L_x_302:
[----:B------:R-:W-:Y:S05]  /*17460*/  @!P2 BRA `(.L_x_298) ;  /* 0x000000000064a947 */ /* 0x000fea0003800000 */
[----:B------:R-:W3:Y:S01]  /*17470*/  LDCU.64 UR8, c[0x0][0x3b0] ;  /* 0x00007600ff0877ac */ /* 0x000ee20008000a00 */
[----:B0-----:R-:W-:Y:S01]  /*17480*/  IADD3 R3, P0, PT, R15, R28, RZ ;  /* 0x0000001c0f037210 */ /* 0x001fe20007f1e0ff */
[----:B------:R-:W0:Y:S04]  /*17490*/  LDCU.64 UR12, c[0x0][0x3a8] ;  /* 0x00007500ff0c77ac */ /* 0x000e280008000a00 */
[----:B------:R-:W-:Y:S02]  /*174a0*/  IMAD.X R8, RZ, RZ, R5, P0 ;  /* 0x000000ffff087224 */ /* 0x000fe400000e0605 */
[----:B------:R-:W-:-:S03]  /*174b0*/  IMAD.SHL.U32 R10, R3, 0x4, RZ ;  /* 0x00000004030a7824 */ /* 0x000fc600078e00ff */
[----:B------:R-:W-:Y:S02]  /*174c0*/  SHF.L.U64.HI R3, R3, 0x2, R8 ;  /* 0x0000000203037819 */ /* 0x000fe40000010208 */
[C---:B---3--:R-:W-:Y:S02]  /*174d0*/  IADD3 R8, P0, PT, R10.reuse, UR8, RZ ;  /* 0x000000080a087c10 */ /* 0x048fe4000ff1e0ff */
[----:B0-----:R-:W-:Y:S02]  /*174e0*/  IADD3 R10, P1, PT, R10, UR12, RZ ;  /* 0x0000000c0a0a7c10 */ /* 0x001fe4000ff3e0ff */
[C---:B------:R-:W-:Y:S02]  /*174f0*/  IADD3.X R9, PT, PT, R3.reuse, UR9, RZ, P0, !PT ;  /* 0x0000000903097c10 */ /* 0x040fe400087fe4ff */
[----:B------:R-:W-:-:S03]  /*17500*/  IADD3.X R11, PT, PT, R3, UR13, RZ, P1, !PT ;  /* 0x0000000d030b7c10 */ /* 0x000fc60008ffe4ff */
[----:B------:R-:W3:Y:S04]  /*17510*/  LDG.E R14, desc[UR10][R8.64] ;  /* 0x0000000a080e7981 */ /* 0x000ee8000c1e1900 */
[----:B------:R-:W3:Y:S01]  /*17520*/  LDG.E R3, desc[UR10][R10.64] ;  /* 0x0000000a0a037981 */ /* 0x000ee2000c1e1900 */
[----:B------:R-:W-:Y:S01]  /*17530*/  ISETP.NE.AND P0, PT, R18, 0x1, PT ;  /* 0x000000011200780c */ /* 0x000fe20003f05270 */
[----:B---3--:R-:W-:-:S05]  /*17540*/  FFMA R16, R14, R3, R17 ;  /* 0x000000030e107223 */ /* 0x008fca0000000011 */
[----:B------:R4:W-:Y:S07]  /*17550*/  STG.E desc[UR10][R48.64], R16 ;  /* 0x0000001030007986 */ /* 0x0009ee000c10190a */
[----:B------:R-:W-:Y:S05]  /*17560*/  @!P0 BRA `(.L_x_298) ;  /* 0x0000000000248947 */ /* 0x000fea0003800000 */
[----:B------:R-:W4:Y:S04]  /*17570*/  LDG.E R3, desc[UR10][R8.64+0x4] ;  /* 0x0000040a08037981 */ /* 0x000f28000c1e1900 */
[----:B------:R-:W4:Y:S01]  /*17580*/  LDG.E R14, desc[UR10][R10.64+0x4] ;  /* 0x0000040a0a0e7981 */ /* 0x000f22000c1e1900 */
[----:B------:R-:W-:Y:S01]  /*17590*/  ISETP.NE.AND P0, PT, R18, 0x2, PT ;  /* 0x000000021200780c */ /* 0x000fe20003f05270 */
[----:B----4-:R-:W-:-:S05]  /*175a0*/  FFMA R16, R3, R14, R16 ;  /* 0x0000000e03107223 */ /* 0x010fca0000000010 */
[----:B------:R0:W-:Y:S07]  /*175b0*/  STG.E desc[UR10][R48.64], R16 ;  /* 0x0000001030007986 */ /* 0x0001ee000c10190a */
[----:B------:R-:W3:Y:S04]  /*175c0*/  @P0 LDG.E R3, desc[UR10][R8.64+0x8] ;  /* 0x0000080a08030981 */ /* 0x000ee8000c1e1900 */
[----:B------:R-:W3:Y:S02]  /*175d0*/  @P0 LDG.E R14, desc[UR10][R10.64+0x8] ;  /* 0x0000080a0a0e0981 */ /* 0x000ee4000c1e1900 */
[----:B---3--:R-:W-:-:S05]  /*175e0*/  @P0 FFMA R3, R3, R14, R16 ;  /* 0x0000000e03030223 */ /* 0x008fca0000000010 */
[----:B------:R0:W-:Y:S02]  /*175f0*/  @P0 STG.E desc[UR10][R48.64], R3 ;  /* 0x0000000330000986 */ /* 0x0001e4000c10190a */
.L_x_298:
[----:B0-----:R-:W5:Y:S01]  /*17600*/  LDG.E R3, desc[UR10][R60.64] ;  /* 0x0000000a3c037981 */ /* 0x001f62000c1e1900 */
[----:B------:R-:W-:Y:S01]  /*17610*/  BSSY.RECONVERGENT B0, `(.L_x_303) ;  /* 0x00000c9000007945 */ /* 0x000fe20003800200 */
[----:B-----5:R-:W-:-:S13]  /*17620*/  FSETP.NAN.AND P0, PT, R3, R3, PT ;  /* 0x000000030300720b */ /* 0x020fda0003f08000 */
[----:B------:R-:W-:Y:S05]  /*17630*/  @!P0 BRA `(.L_x_304) ;  /* 0x0000000000108947 */ /* 0x000fea0003800000 */
[----:B------:R-:W5:Y:S01]  /*17640*/  LDG.E R0, desc[UR10][R58.64] ;  /* 0x0000000a3a007981 */ /* 0x000f62000c1e1900 */
[----:B------:R-:W5:Y:S02]  /*17650*/  LDCU UR4, c[0x0][0x4fc] ;  /* 0x00009f80ff0477ac */ /* 0x000f640008000800 */
[----:B-----5:R-:W-:Y:S01]  /*17660*/  ISETP.LT.U32.AND P0, PT, R0, UR4, PT ;  /* 0x0000000400007c0c */ /* 0x020fe2000bf01070 */
[----:B------:R-:W-:-:S12]  /*17670*/  BRA `(.L_x_305) ;  /* 0x0000000c00087947 */ /* 0x000fd80003800000 */
.L_x_304:
[----:B------:R-:W-:Y:S01]  /*17680*/  ISETP.GE.U32.AND P0, PT, R0, 0x2, PT ;  /* 0x000000020000780c */ /* 0x000fe20003f06070 */
[----:B------:R-:W-:-:S12]  /*17690*/  BSSY.RECONVERGENT B1, `(.L_x_306) ;  /* 0x00000b4000017945 */ /* 0x000fd80003800200 */
[----:B------:R-:W-:Y:S05]  /*176a0*/  @!P0 BRA `(.L_x_307) ;  /* 0x0000000800c88947 */ /* 0x000fea0003800000 */
[----:B------:R-:W-:Y:S01]  /*176b0*/  UISETP.GE.U32.AND UP0, UPT, UR5, 0xf, UPT ;  /* 0x0000000f0500788c */ /* 0x000fe2000bf06070 */
[----:B------:R-:W-:-:S08]  /*176c0*/  MOV R3, 0x1 ;  /* 0x0000000100037802 */ /* 0x000fd00000000f00 */
[----:B------:R-:W-:Y:S05]  /*176d0*/  BRA.U !UP0, `(.L_x_308) ;  /* 0x0000000108bc7547 */ /* 0x000fea000b800000 */
[----:B------:R-:W-:Y:S01]  /*176e0*/  VIADD R8, R0, 0xffffffff ;  /* 0xffffffff00087836 */ /* 0x000fe20000000000 */
[----:B------:R-:W-:Y:S01]  /*176f0*/  BSSY.RECONVERGENT B3, `(.L_x_308) ;  /* 0x000002d000037945 */ /* 0x000fe20003800200 */
[----:B------:R-:W-:-:S03]  /*17700*/  IMAD.MOV.U32 R3, RZ, RZ, 0x1 ;  /* 0x00000001ff037424 */ /* 0x000fc600078e00ff */
[----:B---3--:R-:W-:-:S07]  /*17710*/  LOP3.LUT R91, R8, 0xfffffff0, RZ, 0xc0, !PT ;  /* 0xfffffff0085b7812 */ /* 0x008fce00078ec0ff */
.L_x_309:
[----:B------:R-:W0:Y:S01]  /*17720*/  LDCU.64 UR8, c[0x0][0x3b8] ;  /* 0x00007700ff0877ac */ /* 0x000e220008000a00 */
[----:B------:R-:W-:-:S04]  /*17730*/  IADD3 R9, P0, PT, R3, R28, RZ ;  /* 0x0000001c03097210 */ /* 0x000fc80007f1e0ff */
[----:B----4-:R-:W-:Y:S02]  /*17740*/  IADD3.X R10, PT, PT, RZ, R5, RZ, P0, !PT ;  /* 0x00000005ff0a7210 */ /* 0x010fe400007fe4ff */
[----:B0-----:R-:W-:-:S04]  /*17750*/  LEA R8, P0, R9, UR8, 0x2 ;  /* 0x0000000809087c11 */ /* 0x001fc8000f8010ff */
[----:B------:R-:W-:-:S05]  /*17760*/  LEA.HI.X R9, R9, UR9, R10, 0x2, P0 ;  /* 0x0000000909097c11 */ /* 0x000fca00080f140a */
[----:B-1----:R-:W3:Y:S01]  /*17770*/  LDG.E R15, desc[UR10][R8.64+-0x4] ;  /* 0xfffffc0a080f7981 */ /* 0x002ee2000c1e1900 */
[----:B------:R-:W-:-:S05]  /*17780*/  IMAD.WIDE.U32 R10, R3, 0x4, R32 ;  /* 0x00000004030a7825 */ /* 0x000fca00078e0020 */
[----:B---3--:R0:W-:Y:S04]  /*17790*/  STG.E desc[UR10][R10.64], R15 ;  /* 0x0000000f0a007986 */ /* 0x0081e8000c10190a */
[----:B--2---:R-:W2:Y:S04]  /*177a0*/  LDG.E R17, desc[UR10][R8.64] ;  /* 0x0000000a08117981 */ /* 0x004ea8000c1e1900 */
[----:B--2---:R1:W-:Y:S04]  /*177b0*/  STG.E desc[UR10][R10.64+0x4], R17 ;  /* 0x000004110a007986 */ /* 0x0043e8000c10190a */
[----:B------:R-:W2:Y:S04]  /*177c0*/  LDG.E R19, desc[UR10][R8.64+0x4] ;  /* 0x0000040a08137981 */ /* 0x000ea8000c1e1900 */
[----:B--2---:R2:W-:Y:S04]  /*177d0*/  STG.E desc[UR10][R10.64+0x8], R19 ;  /* 0x000008130a007986 */ /* 0x0045e8000c10190a */
[----:B------:R-:W3:Y:S04]  /*177e0*/  LDG.E R21, desc[UR10][R8.64+0x8] ;  /* 0x0000080a08157981 */ /* 0x000ee8000c1e1900 */
[----:B---3--:R3:W-:Y:S04]  /*177f0*/  STG.E desc[UR10][R10.64+0xc], R21 ;  /* 0x00000c150a007986 */ /* 0x0087e8000c10190a */
[----:B------:R-:W5:Y:S04]  /*17800*/  LDG.E R23, desc[UR10][R8.64+0xc] ;  /* 0x00000c0a08177981 */ /* 0x000f68000c1e1900 */
[----:B-----5:R5:W-:Y:S04]  /*17810*/  STG.E desc[UR10][R10.64+0x10], R23 ;  /* 0x000010170a007986 */ /* 0x020be8000c10190a */
[----:B------:R-:W4:Y:S04]  /*17820*/  LDG.E R27, desc[UR10][R8.64+0x10] ;  /* 0x0000100a081b7981 */ /* 0x000f28000c1e1900 */
[----:B----4-:R4:W-:Y:S04]  /*17830*/  STG.E desc[UR10][R10.64+0x14], R27 ;  /* 0x0000141b0a007986 */ /* 0x0109e8000c10190a */
        /* <DEDUP_REMOVED lines=8> */
[----:B-----5:R-:W5:Y:S04]  /*178c0*/  LDG.E R23, desc[UR10][R8.64+0x24] ;  /* 0x0000240a08177981 */ /* 0x020f68000c1e1900 */
[----:B-----5:R0:W-:Y:S04]  /*178d0*/  STG.E desc[UR10][R10.64+0x28], R23 ;  /* 0x000028170a007986 */ /* 0x0201e8000c10190a */
[----:B----4-:R-:W4:Y:S04]  /*178e0*/  LDG.E R27, desc[UR10][R8.64+0x28] ;  /* 0x0000280a081b7981 */ /* 0x010f28000c1e1900 */
[----:B----4-:R4:W-:Y:S04]  /*178f0*/  STG.E desc[UR10][R10.64+0x2c], R27 ;  /* 0x00002c1b0a007986 */ /* 0x0109e8000c10190a */
[----:B0-----:R-:W5:Y:S04]  /*17900*/  LDG.E R15, desc[UR10][R8.64+0x2c] ;  /* 0x00002c0a080f7981 */ /* 0x001f68000c1e1900 */
[----:B-----5:R4:W-:Y:S04]  /*17910*/  STG.E desc[UR10][R10.64+0x30], R15 ;  /* 0x0000300f0a007986 */ /* 0x0209e8000c10190a */
[----:B-1----:R-:W5:Y:S04]  /*17920*/  LDG.E R17, desc[UR10][R8.64+0x30] ;  /* 0x0000300a08117981 */ /* 0x002f68000c1e1900 */
[----:B-----5:R4:W-:Y:S04]  /*17930*/  STG.E desc[UR10][R10.64+0x34], R17 ;  /* 0x000034110a007986 */ /* 0x0209e8000c10190a */
[----:B--2---:R-:W2:Y:S04]  /*17940*/  LDG.E R19, desc[UR10][R8.64+0x34] ;  /* 0x0000340a08137981 */ /* 0x004ea8000c1e1900 */
[----:B--2---:R4:W-:Y:S04]  /*17950*/  STG.E desc[UR10][R10.64+0x38], R19 ;  /* 0x000038130a007986 */ /* 0x0049e8000c10190a */
[----:B---3--:R-:W2:Y:S01]  /*17960*/  LDG.E R21, desc[UR10][R8.64+0x38] ;  /* 0x0000380a08157981 */ /* 0x008ea2000c1e1900 */
[----:B------:R-:W-:-:S02]  /*17970*/  VIADD R14, R3, 0xf ;  /* 0x0000000f030e7836 */ /* 0x000fc40000000000 */
[----:B------:R-:W-:-:S03]  /*17980*/  VIADD R3, R3, 0x10 ;  /* 0x0000001003037836 */ /* 0x000fc60000000000 */
[----:B------:R-:W-:Y:S01]  /*17990*/  ISETP.NE.AND P0, PT, R14, R91, PT ;  /* 0x0000005b0e00720c */ /* 0x000fe20003f05270 */
[----:B--2---:R4:W-:-:S12]  /*179a0*/  STG.E desc[UR10][R10.64+0x3c], R21 ;  /* 0x00003c150a007986 */ /* 0x0049d8000c10190a */
[----:B------:R-:W-:Y:S05]  /*179b0*/  @P0 BRA `(.L_x_309) ;  /* 0xfffffffc00580947 */ /* 0x000fea000383ffff */
[----:B------:R-:W-:Y:S05]  /*179c0*/  BSYNC.RECONVERGENT B3 ;  /* 0x0000000000037941 */ /* 0x000fea0003800200 */
.L_x_308:
[----:B-1-34-:R-:W-:-:S04]  /*179d0*/  IADD3 R16, PT, PT, R0, -0x1, RZ ;  /* 0xffffffff00107810 */ /* 0x01afc80007ffe0ff */
[----:B------:R-:W-:-:S13]  /*179e0*/  LOP3.LUT P0, RZ, R16, 0xf, RZ, 0xc0, !PT ;  /* 0x0000000f10ff7812 */ /* 0x000fda000780c0ff */
[----:B------:R-:W-:Y:S05]  /*179f0*/  @!P0 BRA `(.L_x_307) ;  /* 0x0000000400f48947 */ /* 0x000fea0003800000 */
[C---:B------:R-:W-:Y:S01]  /*17a00*/  LOP3.LUT R0, R16.reuse, 0xf, RZ, 0xc0, !PT ;  /* 0x0000000f10007812 */ /* 0x040fe200078ec0ff */
[----:B------:R-:W-:Y:S01]  /*17a10*/  BSSY.RECONVERGENT B3, `(.L_x_310) ;  /* 0x000003f000037945 */ /* 0x000fe20003800200 */
[----:B------:R-:W-:-:S03]  /*17a20*/  LOP3.LUT P0, RZ, R16, 0x7, RZ, 0xc0, !PT ;  /* 0x0000000710ff7812 */ /* 0x000fc6000780c0ff */
[----:B------:R-:W-:-:S05]  /*17a30*/  VIADD R0, R0, 0xffffffff ;  /* 0xffffffff00007836 */ /* 0x000fca0000000000 */
[----:B------:R-:W-:-:S13]  /*17a40*/  ISETP.GE.U32.AND P1, PT, R0, 0x7, PT ;  /* 0x000000070000780c */ /* 0x000fda0003f26070 */
[----:B------:R-:W-:Y:S05]  /*17a50*/  @!P1 BRA `(.L_x_311) ;  /* 0x0000000000e89947 */ /* 0x000fea0003800000 */
[----:B------:R-:W0:Y:S01]  /*17a60*/  LDCU.64 UR8, c[0x0][0x3b8] ;  /* 0x00007700ff0877ac */ /* 0x000e220008000a00 */
[----:B------:R-:W-:-:S05]  /*17a70*/  IADD3 R0, P1, PT, R3, R28, RZ ;  /* 0x0000001c03007210 */ /* 0x000fca0007f3e0ff */
[----:B------:R-:W-:Y:S01]  /*17a80*/  IMAD.X R9, RZ, RZ, R5, P1 ;  /* 0x000000ffff097224 */ /* 0x000fe200008e0605 */
[----:B0-----:R-:W-:-:S04]  /*17a90*/  LEA R10, P1, R0, UR8, 0x2 ;  /* 0x00000008000a7c11 */ /* 0x001fc8000f8210ff */
[----:B------:R-:W-:-:S05]  /*17aa0*/  LEA.HI.X R11, R0, UR9, R9, 0x2, P1 ;  /* 0x00000009000b7c11 */ /* 0x000fca00088f1409 */
[----:B--2---:R-:W2:Y:S01]  /*17ab0*/  LDG.E R17, desc[UR10][R10.64+-0x4] ;  /* 0xfffffc0a0a117981 */ /* 0x004ea2000c1e1900 */
[----:B------:R-:W-:-:S04]  /*17ac0*/  IADD3 R9, PT, PT, R3, 0x1, RZ ;  /* 0x0000000103097810 */ /* 0x000fc80007ffe0ff */
[----:B------:R-:W-:-:S05]  /*17ad0*/  IADD3 R9, P1, PT, R9, R28, RZ ;  /* 0x0000001c09097210 */ /* 0x000fca0007f3e0ff */
[----:B------:R-:W-:Y:S01]  /*17ae0*/  IMAD.X R0, RZ, RZ, R5, P1 ;  /* 0x000000ffff007224 */ /* 0x000fe200008e0605 */
[----:B------:R-:W-:-:S04]  /*17af0*/  LEA R14, P1, R9, UR8, 0x2 ;  /* 0x00000008090e7c11 */ /* 0x000fc8000f8210ff */
[----:B------:R-:W-:Y:S01]  /*17b00*/  LEA.HI.X R15, R9, UR9, R0, 0x2, P1 ;  /* 0x00000009090f7c11 */ /* 0x000fe200088f1400 */
[----:B------:R-:W-:-:S05]  /*17b10*/  IMAD.WIDE.U32 R8, R3, 0x4, R32 ;  /* 0x0000000403087825 */ /* 0x000fca00078e0020 */
[----:B--2---:R0:W-:Y:S04]  /*17b20*/  STG.E desc[UR10][R8.64], R17 ;  /* 0x0000001108007986 */ /* 0x0041e8000c10190a */
[----:B------:R-:W2:Y:S01]  /*17b30*/  LDG.E R19, desc[UR10][R14.64+-0x4] ;  /* 0xfffffc0a0e137981 */ /* 0x000ea2000c1e1900 */
[----:B------:R-:W-:-:S05]  /*17b40*/  VIADD R21, R3, 0x2 ;  /* 0x0000000203157836 */ /* 0x000fca0000000000 */
[----:B------:R-:W-:-:S04]  /*17b50*/  IADD3 R21, P1, PT, R21, R28, RZ ;  /* 0x0000001c15157210 */ /* 0x000fc80007f3e0ff */
[----:B------:R-:W-:Y:S02]  /*17b60*/  IADD3.X R0, PT, PT, RZ, R5, RZ, P1, !PT ;  /* 0x00000005ff007210 */ /* 0x000fe40000ffe4ff */
[----:B------:R-:W-:-:S04]  /*17b70*/  LEA R10, P1, R21, UR8, 0x2 ;  /* 0x00000008150a7c11 */ /* 0x000fc8000f8210ff */
[----:B------:R-:W-:Y:S01]  /*17b80*/  LEA.HI.X R11, R21, UR9, R0, 0x2, P1 ;  /* 0x00000009150b7c11 */ /* 0x000fe200088f1400 */
[----:B------:R-:W-:Y:S01]  /*17b90*/  VIADD R23, R3, 0x3 ;  /* 0x0000000303177836 */ /* 0x000fe20000000000 */
[----:B--2---:R1:W-:Y:S04]  /*17ba0*/  STG.E desc[UR10][R8.64+0x4], R19 ;  /* 0x0000041308007986 */ /* 0x0043e8000c10190a */
[----:B------:R-:W2:Y:S01]  /*17bb0*/  LDG.E R21, desc[UR10][R10.64+-0x4] ;  /* 0xfffffc0a0a157981 */ /* 0x000ea2000c1e1900 */
[----:B------:R-:W-:-:S05]  /*17bc0*/  IADD3 R23, P1, PT, R23, R28, RZ ;  /* 0x0000001c17177210 */ /* 0x000fca0007f3e0ff */
[----:B------:R-:W-:Y:S01]  /*17bd0*/  IMAD.X R0, RZ, RZ, R5, P1 ;  /* 0x000000ffff007224 */ /* 0x000fe200008e0605 */
[----:B------:R-:W-:-:S04]  /*17be0*/  LEA R14, P1, R23, UR8, 0x2 ;  /* 0x00000008170e7c11 */ /* 0x000fc8000f8210ff */
[----:B------:R-:W-:Y:S02]  /*17bf0*/  LEA.HI.X R15, R23, UR9, R0, 0x2, P1 ;  /* 0x00000009170f7c11 */ /* 0x000fe400088f1400 */
[----:B------:R-:W-:Y:S01]  /*17c00*/  IADD3 R23, PT, PT, R3, 0x4, RZ ;  /* 0x0000000403177810 */ /* 0x000fe20007ffe0ff */
[----:B--2---:R2:W-:Y:S04]  /*17c10*/  STG.E desc[UR10][R8.64+0x8], R21 ;  /* 0x0000081508007986 */ /* 0x0045e8000c10190a */
[----:B0-----:R-:W3:Y:S01]  /*17c20*/  LDG.E R17, desc[UR10][R14.64+-0x4] ;  /* 0xfffffc0a0e117981 */ /* 0x001ee2000c1e1900 */
[----:B------:R-:W-:-:S05]  /*17c30*/  IADD3 R23, P1, PT, R23, R28, RZ ;  /* 0x0000001c17177210 */ /* 0x000fca0007f3e0ff */
[----:B------:R-:W-:Y:S01]  /*17c40*/  IMAD.X R0, RZ, RZ, R5, P1 ;  /* 0x000000ffff007224 */ /* 0x000fe200008e0605 */
[----:B------:R-:W-:-:S04]  /*17c50*/  LEA R10, P1, R23, UR8, 0x2 ;  /* 0x00000008170a7c11 */ /* 0x000fc8000f8210ff */
[----:B------:R-:W-:Y:S01]  /*17c60*/  LEA.HI.X R11, R23, UR9, R0, 0x2, P1 ;  /* 0x00000009170b7c11 */ /* 0x000fe200088f1400 */
[----:B------:R-:W-:Y:S01]  /*17c70*/  VIADD R23, R3, 0x5 ;  /* 0x0000000503177836 */ /* 0x000fe20000000000 */
[----:B---3--:R0:W-:Y:S04]  /*17c80*/  STG.E desc[UR10][R8.64+0xc], R17 ;  /* 0x00000c1108007986 */ /* 0x0081e8000c10190a */
[----:B-1----:R-:W3:Y:S01]  /*17c90*/  LDG.E R19, desc[UR10][R10.64+-0x4] ;  /* 0xfffffc0a0a137981 */ /* 0x002ee2000c1e1900 */
[----:B------:R-:W-:-:S04]  /*17ca0*/  IADD3 R23, P1, PT, R23, R28, RZ ;  /* 0x0000001c17177210 */ /* 0x000fc80007f3e0ff */
[----:B------:R-:W-:Y:S02]  /*17cb0*/  IADD3.X R0, PT, PT, RZ, R5, RZ, P1, !PT ;  /* 0x00000005ff007210 */ /* 0x000fe40000ffe4ff */
[----:B------:R-:W-:-:S04]  /*17cc0*/  LEA R14, P1, R23, UR8, 0x2 ;  /* 0x00000008170e7c11 */ /* 0x000fc8000f8210ff */
[----:B------:R-:W-:Y:S01]  /*17cd0*/  LEA.HI.X R15, R23, UR9, R0, 0x2, P1 ;  /* 0x00000009170f7c11 */ /* 0x000fe200088f1400 */
[----:B------:R-:W-:Y:S01]  /*17ce0*/  VIADD R23, R3, 0x6 ;  /* 0x0000000603177836 */ /* 0x000fe20000000000 */
[----:B---3--:R1:W-:Y:S04]  /*17cf0*/  STG.E desc[UR10][R8.64+0x10], R19 ;  /* 0x0000101308007986 */ /* 0x0083e8000c10190a */
[----:B--2---:R-:W2:Y:S01]  /*17d00*/  LDG.E R21, desc[UR10][R14.64+-0x4] ;  /* 0xfffffc0a0e157981 */ /* 0x004ea2000c1e1900 */
[----:B------:R-:W-:-:S05]  /*17d10*/  IADD3 R23, P1, PT, R23, R28, RZ ;  /* 0x0000001c17177210 */ /* 0x000fca0007f3e0ff */
[----:B------:R-:W-:Y:S01]  /*17d20*/  IMAD.X R0, RZ, RZ, R5, P1 ;  /* 0x000000ffff007224 */ /* 0x000fe200008e0605 */
[----:B------:R-:W-:-:S04]  /*17d30*/  LEA R10, P1, R23, UR8, 0x2 ;  /* 0x00000008170a7c11 */ /* 0x000fc8000f8210ff */
[----:B------:R-:W-:Y:S02]  /*17d40*/  LEA.HI.X R11, R23, UR9, R0, 0x2, P1 ;  /* 0x00000009170b7c11 */ /* 0x000fe400088f1400 */
[----:B0-----:R-:W-:Y:S01]  /*17d50*/  IADD3 R17, PT, PT, R3, 0x7, RZ ;  /* 0x0000000703117810 */ /* 0x001fe20007ffe0ff */
[----:B--2---:R1:W-:Y:S04]  /*17d60*/  STG.E desc[UR10][R8.64+0x14], R21 ;  /* 0x0000141508007986 */ /* 0x0043e8000c10190a */
[----:B------:R-:W2:Y:S01]  /*17d70*/  LDG.E R11, desc[UR10][R10.64+-0x4] ;  /* 0xfffffc0a0a0b7981 */ /* 0x000ea2000c1e1900 */
[----:B------:R-:W-:-:S05]  /*17d80*/  IADD3 R17, P1, PT, R17, R28, RZ ;  /* 0x0000001c11117210 */ /* 0x000fca0007f3e0ff */
[----:B------:R-:W-:Y:S01]  /*17d90*/  IMAD.X R0, RZ, RZ, R5, P1 ;  /* 0x000000ffff007224 */ /* 0x000fe200008e0605 */
[----:B------:R-:W-:-:S04]  /*17da0*/  LEA R14, P1, R17, UR8, 0x2 ;  /* 0x00000008110e7c11 */ /* 0x000fc8000f8210ff */
[----:B------:R-:W-:Y:S01]  /*17db0*/  LEA.HI.X R15, R17, UR9, R0, 0x2, P1 ;  /* 0x00000009110f7c11 */ /* 0x000fe200088f1400 */
[----:B--2---:R1:W-:Y:S05]  /*17dc0*/  STG.E desc[UR10][R8.64+0x18], R11 ;  /* 0x0000180b08007986 */ /* 0x0043ea000c10190a */
[----:B------:R-:W2:Y:S01]  /*17dd0*/  LDG.E R15, desc[UR10][R14.64+-0x4] ;  /* 0xfffffc0a0e0f7981 */ /* 0x000ea2000c1e1900 */
[----:B------:R-:W-:-:S03]  /*17de0*/  VIADD R3, R3, 0x8 ;  /* 0x0000000803037836 */ /* 0x000fc60000000000 */
[----:B--2---:R1:W-:Y:S04]  /*17df0*/  STG.E desc[UR10][R8.64+0x1c], R15 ;  /* 0x00001c0f08007986 */ /* 0x0043e8000c10190a */
.L_x_311:
[----:B------:R-:W-:Y:S05]  /*17e00*/  BSYNC.RECONVERGENT B3 ;  /* 0x0000000000037941 */ /* 0x000fea0003800200 */
.L_x_310:
[----:B------:R-:W-:Y:S05]  /*17e10*/  @!P0 BRA `(.L_x_307) ;  /* 0x0000000000ec8947 */ /* 0x000fea0003800000 */
[----:B------:R-:W-:Y:S02]  /*17e20*/  ISETP.GE.U32.AND P1, PT, R2, 0x3, PT ;  /* 0x000000030200780c */ /* 0x000fe40003f26070 */
[----:B------:R-:W-:-:S11]  /*17e30*/  LOP3.LUT P0, R16, R16, 0x3, RZ, 0xc0, !PT ;  /* 0x0000000310107812 */ /* 0x000fd6000780c0ff */
[----:B------:R-:W-:Y:S05]  /*17e40*/  @!P1 BRA `(.L_x_312) ;  /* 0x0000000000789947 */ /* 0x000fea0003800000 */
[----:B------:R-:W0:Y:S01]  /*17e50*/  LDCU.64 UR8, c[0x0][0x3b8] ;  /* 0x00007700ff0877ac */ /* 0x000e220008000a00 */
[----:B------:R-:W-:-:S04]  /*17e60*/  IADD3 R0, P1, PT, R3, R28, RZ ;  /* 0x0000001c03007210 */ /* 0x000fc80007f3e0ff */
[----:B-1----:R-:W-:Y:S02]  /*17e70*/  IADD3.X R9, PT, PT, RZ, R5, RZ, P1, !PT ;  /* 0x00000005ff097210 */ /* 0x002fe40000ffe4ff */
[----:B0-----:R-:W-:-:S04]  /*17e80*/  LEA R8, P1, R0, UR8, 0x2 ;  /* 0x0000000800087c11 */ /* 0x001fc8000f8210ff */
[----:B------:R-:W-:-:S05]  /*17e90*/  LEA.HI.X R9, R0, UR9, R9, 0x2, P1 ;  /* 0x0000000900097c11 */ /* 0x000fca00088f1409 */
[----:B--2---:R-:W2:Y:S01]  /*17ea0*/  LDG.E R17, desc[UR10][R8.64+-0x4] ;  /* 0xfffffc0a08117981 */ /* 0x004ea2000c1e1900 */
[----:B------:R-:W-:-:S05]  /*17eb0*/  VIADD R11, R3, 0x1 ;  /* 0x00000001030b7836 */ /* 0x000fca0000000000 */
[----:B------:R-:W-:-:S05]  /*17ec0*/  IADD3 R11, P1, PT, R11, R28, RZ ;  /* 0x0000001c0b0b7210 */ /* 0x000fca0007f3e0ff */
[----:B------:R-:W-:Y:S01]  /*17ed0*/  IMAD.X R0, RZ, RZ, R5, P1 ;  /* 0x000000ffff007224 */ /* 0x000fe200008e0605 */
[----:B------:R-:W-:-:S04]  /*17ee0*/  LEA R14, P1, R11, UR8, 0x2 ;  /* 0x000000080b0e7c11 */ /* 0x000fc8000f8210ff */
[----:B------:R-:W-:Y:S01]  /*17ef0*/  LEA.HI.X R15, R11, UR9, R0, 0x2, P1 ;  /* 0x000000090b0f7c11 */ /* 0x000fe200088f1400 */
[C---:B------:R-:W-:Y:S01]  /*17f00*/  IMAD.WIDE.U32 R10, R3.reuse, 0x4, R32 ;  /* 0x00000004030a7825 */ /* 0x040fe200078e0020 */
[----:B------:R-:W-:-:S04]  /*17f10*/  IADD3 R21, PT, PT, R3, 0x2, RZ ;  /* 0x0000000203157810 */ /* 0x000fc80007ffe0ff */
[----:B--2---:R0:W-:Y:S04]  /*17f20*/  STG.E desc[UR10][R10.64], R17 ;  /* 0x000000110a007986 */ /* 0x0041e8000c10190a */
[----:B------:R-:W2:Y:S01]  /*17f30*/  LDG.E R19, desc[UR10][R14.64+-0x4] ;  /* 0xfffffc0a0e137981 */ /* 0x000ea2000c1e1900 */
[----:B------:R-:W-:-:S05]  /*17f40*/  IADD3 R21, P1, PT, R21, R28, RZ ;  /* 0x0000001c15157210 */ /* 0x000fca0007f3e0ff */
[----:B------:R-:W-:Y:S01]  /*17f50*/  IMAD.X R0, RZ, RZ, R5, P1 ;  /* 0x000000ffff007224 */ /* 0x000fe200008e0605 */
[----:B------:R-:W-:-:S04]  /*17f60*/  LEA R8, P1, R21, UR8, 0x2 ;  /* 0x0000000815087c11 */ /* 0x000fc8000f8210ff */
[----:B------:R-:W-:Y:S01]  /*17f70*/  LEA.HI.X R9, R21, UR9, R0, 0x2, P1 ;  /* 0x0000000915097c11 */ /* 0x000fe200088f1400 */
[----:B------:R-:W-:Y:S01]  /*17f80*/  VIADD R21, R3, 0x3 ;  /* 0x0000000303157836 */ /* 0x000fe20000000000 */
[----:B--2---:R0:W-:Y:S04]  /*17f90*/  STG.E desc[UR10][R10.64+0x4], R19 ;  /* 0x000004130a007986 */ /* 0x0041e8000c10190a */
[----:B------:R-:W2:Y:S01]  /*17fa0*/  LDG.E R9, desc[UR10][R8.64+-0x4] ;  /* 0xfffffc0a08097981 */ /* 0x000ea2000c1e1900 */
[----:B------:R-:W-:-:S04]  /*17fb0*/  IADD3 R21, P1, PT, R21, R28, RZ ;  /* 0x0000001c15157210 */ /* 0x000fc80007f3e0ff */
[----:B------:R-:W-:Y:S02]  /*17fc0*/  IADD3.X R0, PT, PT, RZ, R5, RZ, P1, !PT ;  /* 0x00000005ff007210 */ /* 0x000fe40000ffe4ff */
[----:B------:R-:W-:-:S04]  /*17fd0*/  LEA R14, P1, R21, UR8, 0x2 ;  /* 0x00000008150e7c11 */ /* 0x000fc8000f8210ff */
[----:B------:R-:W-:Y:S01]  /*17fe0*/  LEA.HI.X R15, R21, UR9, R0, 0x2, P1 ;  /* 0x00000009150f7c11 */ /* 0x000fe200088f1400 */
[----:B--2---:R0:W-:Y:S05]  /*17ff0*/  STG.E desc[UR10][R10.64+0x8], R9 ;  /* 0x000008090a007986 */ /* 0x0041ea000c10190a */
[----:B------:R-:W2:Y:S01]  /*18000*/  LDG.E R15, desc[UR10][R14.64+-0x4] ;  /* 0xfffffc0a0e0f7981 */ /* 0x000ea2000c1e1900 */
[----:B------:R-:W-:-:S03]  /*18010*/  VIADD R3, R3, 0x4 ;  /* 0x0000000403037836 */ /* 0x000fc60000000000 */
[----:B--2---:R0:W-:Y:S04]  /*18020*/  STG.E desc[UR10][R10.64+0xc], R15 ;  /* 0x00000c0f0a007986 */ /* 0x0041e8000c10190a */
.L_x_312:
[----:B------:R-:W-:Y:S05]  /*18030*/  @!P0 BRA `(.L_x_307) ;  /* 0x0000000000648947 */ /* 0x000fea0003800000 */
[----:B01----:R-:W0:Y:S01]  /*18040*/  LDC.64 R14, c[0x0][0x3b8] ;  /* 0x0000ee00ff0e7b82 */ /* 0x003e220000000a00 */
[----:B------:R-:W-:-:S05]  /*18050*/  IADD3 R0, P0, PT, R3, R28, RZ ;  /* 0x0000001c03007210 */ /* 0x000fca0007f1e0ff */
[----:B------:R-:W-:Y:S01]  /*18060*/  IMAD.X R2, RZ, RZ, R5, P0 ;  /* 0x000000ffff027224 */ /* 0x000fe200000e0605 */
[----:B0-----:R-:W-:-:S04]  /*18070*/  LEA R8, P0, R0, R14, 0x2 ;  /* 0x0000000e00087211 */ /* 0x001fc800078010ff */
[----:B------:R-:W-:-:S06]  /*18080*/  LEA.HI.X R9, R0, R15, R2, 0x2, P0 ;  /* 0x0000000f00097211 */ /* 0x000fcc00000f1402 */
[----:B------:R-:W3:Y:S01]  /*18090*/  LDG.E R9, desc[UR10][R8.64+-0x4] ;  /* 0xfffffc0a08097981 */ /* 0x000ee2000c1e1900 */
[----:B------:R-:W-:Y:S01]  /*180a0*/  IMAD.WIDE.U32 R10, R3, 0x4, R32 ;  /* 0x00000004030a7825 */ /* 0x000fe200078e0020 */
[----:B------:R-:W-:-:S04]  /*180b0*/  ISETP.NE.AND P0, PT, R16, 0x1, PT ;  /* 0x000000011000780c */ /* 0x000fc80003f05270 */
[----:B---3--:R0:W-:Y:S09]  /*180c0*/  STG.E desc[UR10][R10.64], R9 ;  /* 0x000000090a007986 */ /* 0x0081f2000c10190a */
[----:B------:R-:W-:Y:S05]  /*180d0*/  @!P0 BRA `(.L_x_307) ;  /* 0x00000000003c8947 */ /* 0x000fea0003800000 */
[----:B0-----:R-:W-:-:S04]  /*180e0*/  IADD3 R9, PT, PT, R3, 0x1, RZ ;  /* 0x0000000103097810 */ /* 0x001fc80007ffe0ff */
[----:B------:R-:W-:-:S05]  /*180f0*/  IADD3 R9, P0, PT, R9, R28, RZ ;  /* 0x0000001c09097210 */ /* 0x000fca0007f1e0ff */
[----:B------:R-:W-:Y:S01]  /*18100*/  IMAD.X R0, RZ, RZ, R5, P0 ;  /* 0x000000ffff007224 */ /* 0x000fe200000e0605 */
[----:B------:R-:W-:-:S04]  /*18110*/  LEA R8, P0, R9, R14, 0x2 ;  /* 0x0000000e09087211 */ /* 0x000fc800078010ff */
[----:B------:R-:W-:-:S06]  /*18120*/  LEA.HI.X R9, R9, R15, R0, 0x2, P0 ;  /* 0x0000000f09097211 */ /* 0x000fcc00000f1400 */
[----:B------:R-:W3:Y:S01]  /*18130*/  LDG.E R9, desc[UR10][R8.64+-0x4] ;  /* 0xfffffc0a08097981 */ /* 0x000ee2000c1e1900 */
[----:B------:R-:W-:-:S13]  /*18140*/  ISETP.NE.AND P2, PT, R16, 0x2, PT ;  /* 0x000000021000780c */ /* 0x000fda0003f45270 */
[----:B------:R-:W-:-:S05]  /*18150*/  @P2 VIADD R3, R3, 0x2 ;  /* 0x0000000203032836 */ /* 0x000fca0000000000 */
[----:B------:R-:W-:-:S04]  /*18160*/  @P2 IADD3 R3, P0, PT, R3, R28, RZ ;  /* 0x0000001c03032210 */ /* 0x000fc80007f1e0ff */
[----:B------:R-:W-:Y:S02]  /*18170*/  @P2 LEA R2, P1, R3, R14, 0x2 ;  /* 0x0000000e03022211 */ /* 0x000fe400078210ff */
[----:B------:R-:W-:-:S04]  /*18180*/  @P2 IADD3.X R0, PT, PT, RZ, R5, RZ, P0, !PT ;  /* 0x00000005ff002210 */ /* 0x000fc800007fe4ff */
[----:B------:R-:W-:Y:S01]  /*18190*/  @P2 LEA.HI.X R3, R3, R15, R0, 0x2, P1 ;  /* 0x0000000f03032211 */ /* 0x000fe200008f1400 */
[----:B---3--:R0:W-:Y:S05]  /*181a0*/  STG.E desc[UR10][R10.64+0x4], R9 ;  /* 0x000004090a007986 */ /* 0x0081ea000c10190a */
[----:B------:R-:W3:Y:S04]  /*181b0*/  @P2 LDG.E R3, desc[UR10][R2.64+-0x4] ;  /* 0xfffffc0a02032981 */ /* 0x000ee8000c1e1900 */
[----:B---3--:R0:W-:Y:S02]  /*181c0*/  @P2 STG.E desc[UR10][R10.64+0x8], R3 ;  /* 0x000008030a002986 */ /* 0x0081e4000c10190a */
.L_x_307:
[----:B------:R-:W-:Y:S05]  /*181d0*/  BSYNC.RECONVERGENT B1 ;  /* 0x0000000000017941 */ /* 0x000fea0003800200 */
.L_x_306:
[----:B0-----:R-:W5:Y:S01]  /*181e0*/  LDG.E R3, desc[UR10][R60.64] ;  /* 0x0000000a3c037981 */ /* 0x001f62000c1e1900 */
[----:B------:R-:W0:Y:S03]  /*181f0*/  LDCU.64 UR8, c[0x0][0x4e8] ;  /* 0x00009d00ff0877ac */ /* 0x000e260008000a00 */
[----:B-----5:R1:W-:Y:S04]  /*18200*/  STG.E desc[UR10][R54.64], R3 ;  /* 0x0000000336007986 */ /* 0x0203e8000c10190a */
[----:B------:R-:W5:Y:S01]  /*18210*/  LDG.E R0, desc[UR10][R48.64] ;  /* 0x0000000a30007981 */ /* 0x000f62000c1e1900 */
[----:B------:R-:W-:Y:S01]  /*18220*/  FADD R2, R3, -R3 ;  /* 0x8000000303027221 */ /* 0x000fe20000000000 */
[----:B------:R-:W-:-:S04]  /*18230*/  PLOP3.LUT P0, PT, PT, PT, PT, 0x8, 0x80 ;  /* 0x000000000080781c */ /* 0x000fc80003f0e170 */
[----:B0-----:R-:W-:Y:S02]  /*18240*/  FSETP.GT.AND P1, PT, R2, UR9, PT ;  /* 0x0000000902007c0b */ /* 0x001fe4000bf24000 */
[----:B-----5:R-:W-:-:S13]  /*18250*/  FSETP.LEU.AND P2, PT, R0, UR8, PT ;  /* 0x0000000800007c0b */ /* 0x020fda000bf4b000 */
[----:B-1----:R-:W-:Y:S05]  /*18260*/  @!P1 BRA P2, `(.L_x_305) ;  /* 0x00000000000c9947 */ /* 0x002fea0001000000 */
[----:B------:R-:W5:Y:S01]  /*18270*/  LDG.E R0, desc[UR10][R58.64] ;  /* 0x0000000a3a007981 */ /* 0x000f62000c1e1900 */
[----:B------:R-:W5:Y:S02]  /*18280*/  LDCU UR4, c[0x0][0x4fc] ;  /* 0x00009f80ff0477ac */ /* 0x000f640008000800 */
[----:B-----5:R-:W-:-:S13]  /*18290*/  ISETP.LT.U32.AND P0, PT, R0, UR4, PT ;  /* 0x0000000400007c0c */ /* 0x020fda000bf01070 */
.L_x_305:
[----:B------:R-:W-:Y:S05]  /*182a0*/  BSYNC.RECONVERGENT B0 ;  /* 0x0000000000007941 */ /* 0x000fea0003800200 */
.L_x_303:
[----:B------:R-:W-:-:S05]  /*182b0*/  SEL R3, RZ, 0x1, !P0 ;  /* 0x00000001ff037807 */ /* 0x000fca0004000000 */
[----:B------:R0:W-:Y:S01]  /*182c0*/  STG.E.U8 desc[UR10][R68.64], R3 ;  /* 0x0000000344007986 */ /* 0x0001e2000c10110a */
[----:B------:R-:W-:Y:S05]  /*182d0*/  @P0 BRA `(.L_x_313) ;  /* 0xffffff3c00680947 */ /* 0x000fea000383ffff */
.L_x_158:
[----:B------:R-:W-:Y:S05]  /*182e0*/  BSYNC.RECONVERGENT B2 ;  /* 0x0000000000027941 */ /* 0x000fea0003800200 */
.L_x_125:
[----:B------:R-:W5:Y:S02]  /*182f0*/  LDCU UR4, c[0x0][0x50c] ;  /* 0x0000a180ff0477ac */ /* 0x000f640008000800 */
[----:B-----5:R-:W-:-:S09]  /*18300*/  UISETP.NE.AND UP0, UPT, UR4, URZ, UPT ;  /* 0x000000ff0400728c */ /* 0x020fd2000bf05270 */
[----:B------:R-:W-:Y:S05]  /*18310*/  BRA.U !UP0, `(.L_x_314) ;  /* 0x0000001508707547 */ /* 0x000fea000b800000 */
[----:B------:R-:W-:-:S05]  /*18320*/  UMOV UR4, URZ ;  /* 0x000000ff00047c82 */ /* 0x000fca0008000000 */
.L_x_319:
[----:B------:R-:W5:Y:S01]  /*18330*/  LDCU.64 UR12, c[0x0][0x3e0] ;  /* 0x00007c00ff0c77ac */ /* 0x000f620008000a00 */
[----:B------:R-:W5:Y:S01]  /*18340*/  LDC R0, c[0x0][0x510] ;  /* 0x00014400ff007b82 */ /* 0x000f620000000800 */
[----:B01234-:R-:W-:Y:S01]  /*18350*/  IADD3 R3, P0, PT, R30, UR4, RZ ;  /* 0x000000041e037c10 */ /* 0x01ffe2000ff1e0ff */
[----:B-1----:R-:W-:-:S04]  /*18360*/  IMAD.MOV.U32 R17, RZ, RZ, RZ ;  /* 0x000000ffff117224 */ /* 0x002fc800078e00ff */
[----:B------:R-:W-:Y:S01]  /*18370*/  IMAD.X R8, RZ, RZ, R6, P0 ;  /* 0x000000ffff087224 */ /* 0x000fe200000e0606 */
[----:B-----5:R-:W-:-:S04]  /*18380*/  LEA R2, P0, R3, UR12, 0x2 ;  /* 0x0000000c03027c11 */ /* 0x020fc8000f8010ff */
[----:B------:R-:W-:Y:S02]  /*18390*/  LEA.HI.X R3, R3, UR13, R8, 0x2, P0 ;  /* 0x0000000d03037c11 */ /* 0x000fe400080f1408 */
[----:B------:R-:W-:-:S03]  /*183a0*/  ISETP.NE.AND P0, PT, R0, RZ, PT ;  /* 0x000000ff0000720c */ /* 0x000fc60003f05270 */
[----:B------:R0:W-:Y:S10]  /*183b0*/  STG.E desc[UR10][R2.64], RZ ;  /* 0x000000ff02007986 */ /* 0x0001f4000c10190a */
[----:B0-----:R-:W-:Y:S05]  /*183c0*/  @!P0 BRA `(.L_x_315) ;  /* 0x0000000400fc8947 */ /* 0x001fea0003800000 */
[----:B------:R-:W-:Y:S01]  /*183d0*/  IADD3 R8, PT, PT, R0, -0x1, RZ ;  /* 0xffffffff00087810 */ /* 0x000fe20007ffe0ff */
[----:B------:R-:W-:Y:S02]  /*183e0*/  IMAD.MOV.U32 R9, RZ, RZ, RZ ;  /* 0x000000ffff097224 */ /* 0x000fe400078e00ff */
[----:B------:R-:W-:Y:S01]  /*183f0*/  IMAD.MOV.U32 R17, RZ, RZ, RZ ;  /* 0x000000ffff117224 */ /* 0x000fe200078e00ff */
[----:B------:R-:W-:-:S13]  /*18400*/  ISETP.GE.U32.AND P0, PT, R8, 0x7, PT ;  /* 0x000000070800780c */ /* 0x000fda0003f06070 */
[----:B------:R-:W-:Y:S05]  /*18410*/  @!P0 BRA `(.L_x_316) ;  /* 0x0000000000e88947 */ /* 0x000fea0003800000 */
[----:B------:R-:W-:Y:S02]  /*18420*/  HFMA2 R15, -RZ, RZ, 0, 0 ;  /* 0x00000000ff0f7431 */ /* 0x000fe400000001ff */
[----:B------:R-:W-:-:S07]  /*18430*/  IMAD.MOV.U32 R17, RZ, RZ, RZ ;  /* 0x000000ffff117224 */ /* 0x000fce00078e00ff */
.L_x_317:
[----:B------:R-:W0:Y:S01]  /*18440*/  LDC R22, c[0x0][0x50c] ;  /* 0x00014300ff167b82 */ /* 0x000e220000000800 */
[----:B------:R-:W-:-:S05]  /*18450*/  IMAD.WIDE.U32 R8, R15, 0x4, R32 ;  /* 0x000000040f087825 */ /* 0x000fca00078e0020 */
[----:B------:R-:W2:Y:S02]  /*18460*/  LDG.E R14, desc[UR10][R8.64] ;  /* 0x0000000a080e7981 */ /* 0x000ea4000c1e1900 */
[----:B-1----:R-:W1:Y:S01]  /*18470*/  LDC.64 R10, c[0x0][0x390] ;  /* 0x0000e400ff0a7b82 */ /* 0x002e620000000a00 */
[----:B0-----:R-:W-:-:S04]  /*18480*/  IMAD R21, R15, R22, UR4 ;  /* 0x000000040f157e24 */ /* 0x001fc8000f8e0216 */
[----:B-1----:R-:W-:-:S06]  /*18490*/  IMAD.WIDE.U32 R18, R21, 0x4, R10 ;  /* 0x0000000415127825 */ /* 0x002fcc00078e000a */
[----:B------:R-:W2:Y:S01]  /*184a0*/  LDG.E R18, desc[UR10][R18.64] ;  /* 0x0000000a12127981 */ /* 0x000ea2000c1e1900 */
[----:B------:R-:W-:Y:S02]  /*184b0*/  IMAD.IADD R21, R21, 0x1, R22 ;  /* 0x0000000115157824 */ /* 0x000fe400078e0216 */
[----:B--2---:R-:W-:Y:S02]  /*184c0*/  FFMA R23, R18, R14, R17 ;  /* 0x0000000e12177223 */ /* 0x004fe40000000011 */
[----:B------:R-:W-:-:S03]  /*184d0*/  IMAD.WIDE.U32 R16, R21, 0x4, R10 ;  /* 0x0000000415107825 */ /* 0x000fc600078e000a */
[----:B------:R0:W-:Y:S04]  /*184e0*/  STG.E desc[UR10][R2.64], R23 ;  /* 0x0000001702007986 */ /* 0x0001e8000c10190a */
[----:B------:R-:W2:Y:S04]  /*184f0*/  LDG.E R16, desc[UR10][R16.64] ;  /* 0x0000000a10107981 */ /* 0x000ea8000c1e1900 */
[----:B------:R-:W2:Y:S01]  /*18500*/  LDG.E R14, desc[UR10][R8.64+0x4] ;  /* 0x0000040a080e7981 */ /* 0x000ea2000c1e1900 */
[----:B------:R-:W-:-:S05]  /*18510*/  IADD3 R91, PT, PT, R21, R22, RZ ;  /* 0x00000016155b7210 */ /* 0x000fca0007ffe0ff */
[----:B------:R-:W-:-:S04]  /*18520*/  IMAD.WIDE.U32 R20, R91, 0x4, R10 ;  /* 0x000000045b147825 */ /* 0x000fc800078e000a */
[----:B--2---:R-:W-:-:S05]  /*18530*/  FFMA R27, R16, R14, R23 ;  /* 0x0000000e101b7223 */ /* 0x004fca0000000017 */
[----:B------:R1:W-:Y:S04]  /*18540*/  STG.E desc[UR10][R2.64], R27 ;  /* 0x0000001b02007986 */ /* 0x0003e8000c10190a */
[----:B------:R-:W2:Y:S04]  /*18550*/  LDG.E R20, desc[UR10][R20.64] ;  /* 0x0000000a14147981 */ /* 0x000ea8000c1e1900 */
[----:B------:R-:W2:Y:S01]  /*18560*/  LDG.E R14, desc[UR10][R8.64+0x8] ;  /* 0x0000080a080e7981 */ /* 0x000ea2000c1e1900 */
[----:B------:R-:W-:-:S04]  /*18570*/  IMAD.IADD R93, R91, 0x1, R22 ;  /* 0x000000015b5d7824 */ /* 0x000fc800078e0216 */
        /* <DEDUP_REMOVED lines=11> */
[----:B------:R-:W-:-:S05]  /*18630*/  IADD3 R93, PT, PT, R93, R22, RZ ;  /* 0x000000165d5d7210 */ /* 0x000fca0007ffe0ff */
[----:B------:R-:W-:-:S04]  /*18640*/  IMAD.WIDE.U32 R20, R93, 0x4, R10 ;  /* 0x000000045d147825 */ /* 0x000fc800078e000a */
[----:B-1----:R-:W-:-:S05]  /*18650*/  FFMA R27, R16, R14, R23 ;  /* 0x0000000e101b7223 */ /* 0x002fca0000000017 */
        /* <DEDUP_REMOVED lines=15> */
[----:B------:R-:W-:Y:S02]  /*18750*/  LOP3.LUT R14, R0, 0xfffffff8, RZ, 0xc0, !PT ;  /* 0xfffffff8000e7812 */ /* 0x000fe400078ec0ff */
[----:B------:R-:W-:-:S04]  /*18760*/  IADD3 R15, PT, PT, R15, 0x8, RZ ;  /* 0x000000080f0f7810 */ /* 0x000fc80007ffe0ff */
[----:B------:R-:W-:Y:S01]  /*18770*/  ISETP.NE.AND P0, PT, R15, R14, PT ;  /* 0x0000000e0f00720c */ /* 0x000fe20003f05270 */
[----:B--2---:R-:W-:-:S05]  /*18780*/  FFMA R17, R10, R17, R23 ;  /* 0x000000110a117223 */ /* 0x004fca0000000017 */
[----:B------:R1:W-:Y:S07]  /*18790*/  STG.E desc[UR10][R2.64], R17 ;  /* 0x0000001102007986 */ /* 0x0003ee000c10190a */
[----:B------:R-:W-:Y:S05]  /*187a0*/  @P0 BRA `(.L_x_317) ;  /* 0xfffffffc00240947 */ /* 0x000fea000383ffff */
[----:B------:R-:W-:-:S07]  /*187b0*/  IMAD.MOV.U32 R9, RZ, RZ, R14 ;  /* 0x000000ffff097224 */ /* 0x000fce00078e000e */
.L_x_316:
[----:B------:R-:W-:-:S13]  /*187c0*/  LOP3.LUT P0, RZ, R0, 0x7, RZ, 0xc0, !PT ;  /* 0x0000000700ff7812 */ /* 0x000fda000780c0ff */
[----:B------:R-:W-:Y:S05]  /*187d0*/  @!P0 BRA `(.L_x_315) ;  /* 0x0000000000f88947 */ /* 0x000fea0003800000 */
[C---:B------:R-:W-:Y:S02]  /*187e0*/  LOP3.LUT R8, R0.reuse, 0x7, RZ, 0xc0, !PT ;  /* 0x0000000700087812 */ /* 0x040fe400078ec0ff */
[----:B------:R-:W-:-:S03]  /*187f0*/  LOP3.LUT P1, RZ, R0, 0x3, RZ, 0xc0, !PT ;  /* 0x0000000300ff7812 */ /* 0x000fc6000782c0ff */
[----:B------:R-:W-:-:S05]  /*18800*/  VIADD R8, R8, 0xffffffff ;  /* 0xffffffff08087836 */ /* 0x000fca0000000000 */
[----:B------:R-:W-:-:S13]  /*18810*/  ISETP.GE.U32.AND P0, PT, R8, 0x3, PT ;  /* 0x000000030800780c */ /* 0x000fda0003f06070 */
[----:B------:R-:W-:Y:S05]  /*18820*/  @!P0 BRA `(.L_x_318) ;  /* 0x0000000000708947 */ /* 0x000fea0003800000 */
[----:B------:R-:W0:Y:S01]  /*18830*/  LDC R22, c[0x0][0x50c] ;  /* 0x00014300ff167b82 */ /* 0x000e220000000800 */
[----:B------:R-:W-:-:S05]  /*18840*/  IMAD.WIDE.U32 R14, R9, 0x4, R32 ;  /* 0x00000004090e7825 */ /* 0x000fca00078e0020 */
[----:B------:R-:W1:Y:S02]  /*18850*/  LDG.E R8, desc[UR10][R14.64] ;  /* 0x0000000a0e087981 */ /* 0x000e64000c1e1900 */
[----:B------:R-:W2:Y:S01]  /*18860*/  LDC.64 R20, c[0x0][0x390] ;  /* 0x0000e400ff147b82 */ /* 0x000ea20000000a00 */
[----:B0-----:R-:W-:-:S04]  /*18870*/  IMAD R19, R9, R22, UR4 ;  /* 0x0000000409137e24 */ /* 0x001fc8000f8e0216 */
[----:B--2---:R-:W-:-:S06]  /*18880*/  IMAD.WIDE.U32 R10, R19, 0x4, R20 ;  /* 0x00000004130a7825 */ /* 0x004fcc00078e0014 */
[----:B------:R-:W1:Y:S01]  /*18890*/  LDG.E R10, desc[UR10][R10.64] ;  /* 0x0000000a0a0a7981 */ /* 0x000e62000c1e1900 */
[----:B------:R-:W-:Y:S01]  /*188a0*/  IADD3 R19, PT, PT, R19, R22, RZ ;  /* 0x0000001613137210 */ /* 0x000fe20007ffe0ff */
[----:B-1----:R-:W-:-:S04]  /*188b0*/  FFMA R23, R10, R8, R17 ;  /* 0x000000080a177223 */ /* 0x002fc80000000011 */
[C---:B------:R-:W-:Y:S01]  /*188c0*/  IMAD.WIDE.U32 R16, R19.reuse, 0x4, R20 ;  /* 0x0000000413107825 */ /* 0x040fe200078e0014 */
[----:B------:R0:W-:Y:S05]  /*188d0*/  STG.E desc[UR10][R2.64], R23 ;  /* 0x0000001702007986 */ /* 0x0001ea000c10190a */
        /* <DEDUP_REMOVED lines=14> */
[----:B------:R-:W-:Y:S01]  /*189c0*/  IADD3 R9, PT, PT, R9, 0x4, RZ ;  /* 0x0000000409097810 */ /* 0x000fe20007ffe0ff */
[----:B--2---:R-:W-:-:S05]  /*189d0*/  FFMA R17, R10, R17, R91 ;  /* 0x000000110a117223 */ /* 0x004fca000000005b */
[----:B------:R0:W-:Y:S02]  /*189e0*/  STG.E desc[UR10][R2.64], R17 ;  /* 0x0000001102007986 */ /* 0x0001e4000c10190a */
.L_x_318:
[----:B------:R-:W-:Y:S05]  /*189f0*/  @!P1 BRA `(.L_x_315) ;  /* 0x0000000000709947 */ /* 0x000fea0003800000 */
[----:B------:R-:W-:-:S04]  /*18a00*/  LOP3.LUT R8, R0, 0x3, RZ, 0xc0, !PT ;  /* 0x0000000300087812 */ /* 0x000fc800078ec0ff */
[----:B------:R-:W-:-:S13]  /*18a10*/  ISETP.NE.AND P1, PT, R8, 0x1, PT ;  /* 0x000000010800780c */ /* 0x000fda0003f25270 */
[----:B------:R-:W2:Y:S01]  /*18a20*/  @P1 LDC R16, c[0x0][0x50c] ;  /* 0x00014300ff101b82 */ /* 0x000ea20000000800 */
[----:B------:R-:W-:-:S05]  /*18a30*/  @P1 IMAD.WIDE.U32 R18, R9, 0x4, R32 ;  /* 0x0000000409121825 */ /* 0x000fca00078e0020 */
[----:B------:R-:W3:Y:S02]  /*18a40*/  @P1 LDG.E R8, desc[UR10][R18.64] ;  /* 0x0000000a12081981 */ /* 0x000ee4000c1e1900 */
[----:B------:R-:W4:Y:S01]  /*18a50*/  @P1 LDC.64 R10, c[0x0][0x390] ;  /* 0x0000e400ff0a1b82 */ /* 0x000f220000000a00 */
[----:B--2---:R-:W-:-:S04]  /*18a60*/  @P1 IMAD R21, R9, R16, UR4 ;  /* 0x0000000409151e24 */ /* 0x004fc8000f8e0210 */
[----:B----4-:R-:W-:-:S06]  /*18a70*/  @P1 IMAD.WIDE.U32 R14, R21, 0x4, R10 ;  /* 0x00000004150e1825 */ /* 0x010fcc00078e000a */
[----:B------:R-:W3:Y:S01]  /*18a80*/  @P1 LDG.E R14, desc[UR10][R14.64] ;  /* 0x0000000a0e0e1981 */ /* 0x000ee2000c1e1900 */
[----:B------:R-:W-:-:S04]  /*18a90*/  @P1 IMAD.IADD R21, R21, 0x1, R16 ;  /* 0x0000000115151824 */ /* 0x000fc800078e0210 */
[----:B------:R-:W-:Y:S01]  /*18aa0*/  @P1 IMAD.WIDE.U32 R20, R21, 0x4, R10 ;  /* 0x0000000415141825 */ /* 0x000fe200078e000a */
[----:B------:R-:W-:-:S04]  /*18ab0*/  LOP3.LUT R0, R0, 0x1, RZ, 0xc0, !PT ;  /* 0x0000000100007812 */ /* 0x000fc800078ec0ff */
[----:B------:R-:W-:-:S13]  /*18ac0*/  ISETP.NE.U32.AND P0, PT, R0, 0x1, PT ;  /* 0x000000010000780c */ /* 0x000fda0003f05070 */
[----:B------:R-:W2:Y:S08]  /*18ad0*/  @!P0 LDC R0, c[0x0][0x50c] ;  /* 0x00014300ff008b82 */ /* 0x000eb00000000800 */
[----:B01----:R-:W0:Y:S01]  /*18ae0*/  @!P0 LDC.64 R22, c[0x0][0x390] ;  /* 0x0000e400ff168b82 */ /* 0x003e220000000a00 */
[----:B---3--:R-:W-:-:S05]  /*18af0*/  @P1 FFMA R27, R14, R8, R17 ;  /* 0x000000080e1b1223 */ /* 0x008fca0000000011 */
[----:B------:R-:W-:Y:S04]  /*18b00*/  @P1 STG.E desc[UR10][R2.64], R27 ;  /* 0x0000001b02001986 */ /* 0x000fe8000c10190a */
[----:B------:R-:W3:Y:S04]  /*18b10*/  @P1 LDG.E R20, desc[UR10][R20.64] ;  /* 0x0000000a14141981 */ /* 0x000ee8000c1e1900 */
[----:B------:R-:W3:Y:S01]  /*18b20*/  @P1 LDG.E R8, desc[UR10][R18.64+0x4] ;  /* 0x0000040a12081981 */ /* 0x000ee2000c1e1900 */
[----:B------:R-:W-:-:S04]  /*18b30*/  @P1 VIADD R9, R9, 0x2 ;  /* 0x0000000209091836 */ /* 0x000fc80000000000 */
[C---:B--2---:R-:W-:Y:S02]  /*18b40*/  @!P0 IMAD R15, R9.reuse, R0, UR4 ;  /* 0x00000004090f8e24 */ /* 0x044fe4000f8e0200 */
[----:B------:R-:W-:-:S04]  /*18b50*/  @!P0 IMAD.WIDE.U32 R10, R9, 0x4, R32 ;  /* 0x00000004090a8825 */ /* 0x000fc800078e0020 */
[----:B---3--:R-:W-:Y:S01]  /*18b60*/  @P1 FFMA R17, R20, R8, R27 ;  /* 0x0000000814111223 */ /* 0x008fe2000000001b */
[----:B0-----:R-:W-:-:S04]  /*18b70*/  @!P0 IMAD.WIDE.U32 R8, R15, 0x4, R22 ;  /* 0x000000040f088825 */ /* 0x001fc800078e0016 */
[----:B------:R0:W-:Y:S04]  /*18b80*/  @P1 STG.E desc[UR10][R2.64], R17 ;  /* 0x0000001102001986 */ /* 0x0001e8000c10190a */
[----:B------:R-:W0:Y:S04]  /*18b90*/  @!P0 LDG.E R10, desc[UR10][R10.64] ;  /* 0x0000000a0a0a8981 */ /* 0x000e28000c1e1900 */
[----:B------:R-:W0:Y:S02]  /*18ba0*/  @!P0 LDG.E R8, desc[UR10][R8.64] ;  /* 0x0000000a08088981 */ /* 0x000e24000c1e1900 */
[----:B0-----:R-:W-:-:S07]  /*18bb0*/  @!P0 FFMA R17, R8, R10, R17 ;  /* 0x0000000a08118223 */ /* 0x001fce0000000011 */
.L_x_315:
[----:B------:R-:W-:Y:S01]  /*18bc0*/  MOV R0, 0x3bbb989d ;  /* 0x3bbb989d00007802 */ /* 0x000fe20000000f00 */
[----:B------:R-:W-:Y:S01]  /*18bd0*/  IMAD.MOV.U32 R9, RZ, RZ, 0x437c0000 ;  /* 0x437c0000ff097424 */ /* 0x000fe200078e00ff */
[----:B------:R-:W2:Y:S03]  /*18be0*/  LDCU UR8, c[0x0][0x50c] ;  /* 0x0000a180ff0877ac */ /* 0x000ea60008000800 */
[----:B------:R-:W-:Y:S01]  /*18bf0*/  FFMA.SAT R0, R17, R0, 0.5 ;  /* 0x3f00000011007423 */ /* 0x000fe20000002000 */
[----:B------:R-:W-:-:S03]  /*18c00*/  UIADD3 UR4, UPT, UPT, UR4, 0x1, URZ ;  /* 0x0000000104047890 */ /* 0x000fc6000fffe0ff */
[----:B------:R-:W-:-:S04]  /*18c10*/  FFMA.RM R0, R0, R9, 12582913 ;  /* 0x4b40000100007423 */ /* 0x000fc80000004009 */
[C---:B------:R-:W-:Y:S01]  /*18c20*/  FADD R8, R0.reuse, -12583039 ;  /* 0xcb40007f00087421 */ /* 0x040fe20000000000 */
[----:B------:R-:W-:-:S03]  /*18c30*/  IMAD.SHL.U32 R0, R0, 0x800000, RZ ;  /* 0x0080000000007824 */ /* 0x000fc600078e00ff */
[----:B------:R-:W-:Y:S01]  /*18c40*/  FFMA R8, R17, 1.4426950216293334961, -R8 ;  /* 0x3fb8aa3b11087823 */ /* 0x000fe20000000808 */
[----:B--2---:R-:W-:-:S03]  /*18c50*/  UISETP.NE.AND UP0, UPT, UR4, UR8, UPT ;  /* 0x000000080400728c */ /* 0x004fc6000bf05270 */
[----:B------:R-:W-:-:S04]  /*18c60*/  FFMA R8, R17, 1.925963033500011079e-08, R8 ;  /* 0x32a5706011087823 */ /* 0x000fc80000000008 */
[----:B------:R-:W2:Y:S02]  /*18c70*/  MUFU.EX2 R9, R8 ;  /* 0x0000000800097308 */ /* 0x000ea40000000800 */
[----:B--2---:R-:W-:-:S05]  /*18c80*/  FMUL R9, R0, R9 ;  /* 0x0000000900097220 */ /* 0x004fca0000400000 */
[----:B------:R2:W-:Y:S01]  /*18c90*/  STG.E desc[UR10][R2.64], R9 ;  /* 0x0000000902007986 */ /* 0x0005e2000c10190a */
[----:B------:R-:W-:Y:S05]  /*18ca0*/  BRA.U UP0, `(.L_x_319) ;  /* 0xfffffff500a07547 */ /* 0x000fea000b83ffff */
[----:B012---:R-:W2:Y:S01]  /*18cb0*/  LDG.E R3, desc[UR10][R88.64] ;  /* 0x0000000a58037981 */ /* 0x007ea2000c1e1900 */
[----:B------:R-:W-:-:S04]  /*18cc0*/  UIADD3 UR4, UPT, UPT, UR8, -0x1, URZ ;  /* 0xffffffff08047890 */ /* 0x000fc8000fffe0ff */
[----:B------:R-:W-:-:S03]  /*18cd0*/  UISETP.GE.U32.AND UP0, UPT, UR4, 0x7, UPT ;  /* 0x000000070400788c */ /* 0x000fc6000bf06070 */
[----:B------:R-:W-:Y:S01]  /*18ce0*/  UMOV UR4, URZ ;  /* 0x000000ff00047c82 */ /* 0x000fe20008000000 */
[----:B--2---:R0:W-:Y:S05]  /*18cf0*/  STG.E desc[UR10][R86.64], R3 ;  /* 0x0000000356007986 */ /* 0x0041ea000c10190a */
[----:B------:R-:W-:Y:S05]  /*18d00*/  BRA.U !UP0, `(.L_x_320) ;  /* 0x0000000508487547 */ /* 0x000fea000b800000 */
[----:B------:R-:W1:Y:S01]  /*18d10*/  LDCU.64 UR16, c[0x0][0x408] ;  /* 0x00008100ff1077ac */ /* 0x000e620008000a00 */
[----:B------:R-:W2:Y:S01]  /*18d20*/  LDCU.64 UR14, c[0x0][0x3d8] ;  /* 0x00007b00ff0e77ac */ /* 0x000ea20008000a00 */
[----:B------:R-:W-:-:S05]  /*18d30*/  UMOV UR4, URZ ;  /* 0x000000ff00047c82 */ /* 0x000fca0008000000 */
.L_x_321:
[----:B------:R-:W-:Y:S01]  /*18d40*/  IADD3 R14, P0, PT, R30, UR4, RZ ;  /* 0x000000041e0e7c10 */ /* 0x000fe2000ff1e0ff */
[----:B---3--:R-:W3:Y:S03]  /*18d50*/  LDG.E R11, desc[UR10][R86.64] ;  /* 0x0000000a560b7981 */ /* 0x008ee6000c1e1900 */
[----:B0-----:R-:W-:Y:S01]  /*18d60*/  IADD3.X R3, PT, PT, RZ, R6, RZ, P0, !PT ;  /* 0x00000006ff037210 */ /* 0x001fe200007fe4ff */
[----:B------:R-:W-:-:S03]  /*18d70*/  IMAD.SHL.U32 R10, R14, 0x4, RZ ;  /* 0x000000040e0a7824 */ /* 0x000fc600078e00ff */
[----:B------:R-:W-:Y:S02]  /*18d80*/  SHF.L.U64.HI R14, R14, 0x2, R3 ;  /* 0x000000020e0e7819 */ /* 0x000fe40000010203 */
[----:B------:R-:W-:-:S04]  /*18d90*/  IADD3 R2, P0, PT, R10, UR12, RZ ;  /* 0x0000000c0a027c10 */ /* 0x000fc8000ff1e0ff */
        /* <DEDUP_REMOVED lines=8> */
[----:B-1----:R-:W-:-:S04]  /*18e20*/  IADD3 R10, P0, PT, R10, UR16, RZ ;  /* 0x000000100a0a7c10 */ /* 0x002fc8000ff1e0ff */
[----:B------:R-:W-:Y:S01]  /*18e30*/  IADD3.X R11, PT, PT, R14, UR17, RZ, P0, !PT ;  /* 0x000000110e0b7c10 */ /* 0x000fe200087fe4ff */
[----:B--2---:R-:W-:-:S05]  /*18e40*/  FMUL R17, R0, R17 ;  /* 0x0000001100117220 */ /* 0x004fca0000400000 */
[----:B------:R1:W-:Y:S04]  /*18e50*/  STG.E desc[UR10][R10.64], R17 ;  /* 0x000000110a007986 */ /* 0x0003e8000c10190a */
[----:B------:R-:W2:Y:S04]  /*18e60*/  LDG.E R0, desc[UR10][R2.64+0x4] ;  /* 0x0000040a02007981 */ /* 0x000ea8000c1e1900 */
[----:B------:R-:W2:Y:S02]  /*18e70*/  LDG.E R19, desc[UR10][R86.64] ;  /* 0x0000000a56137981 */ /* 0x000ea4000c1e1900 */
[----:B--2---:R-:W-:-:S05]  /*18e80*/  FFMA R19, R0, R0, R19 ;  /* 0x0000000000137223 */ /* 0x004fca0000000013 */
[----:B------:R2:W-:Y:S04]  /*18e90*/  STG.E desc[UR10][R86.64], R19 ;  /* 0x0000001356007986 */ /* 0x0005e8000c10190a */
[----:B------:R-:W3:Y:S04]  /*18ea0*/  LDG.E R0, desc[UR10][R8.64+0x4] ;  /* 0x0000040a08007981 */ /* 0x000ee8000c1e1900 */
[----:B0-----:R-:W3:Y:S02]  /*18eb0*/  LDG.E R15, desc[UR10][R2.64+0x4] ;  /* 0x0000040a020f7981 */ /* 0x001ee4000c1e1900 */
[----:B---3--:R-:W-:-:S05]  /*18ec0*/  FMUL R15, R0, R15 ;  /* 0x0000000f000f7220 */ /* 0x008fca0000400000 */
[----:B------:R0:W-:Y:S04]  /*18ed0*/  STG.E desc[UR10][R10.64+0x4], R15 ;  /* 0x0000040f0a007986 */ /* 0x0001e8000c10190a */
[----:B------:R-:W3:Y:S04]  /*18ee0*/  LDG.E R0, desc[UR10][R2.64+0x8] ;  /* 0x0000080a02007981 */ /* 0x000ee8000c1e1900 */
[----:B------:R-:W3:Y:S02]  /*18ef0*/  LDG.E R21, desc[UR10][R86.64] ;  /* 0x0000000a56157981 */ /* 0x000ee4000c1e1900 */
[----:B---3--:R-:W-:-:S05]  /*18f00*/  FFMA R21, R0, R0, R21 ;  /* 0x0000000000157223 */ /* 0x008fca0000000015 */
[----:B------:R3:W-:Y:S04]  /*18f10*/  STG.E desc[UR10][R86.64], R21 ;  /* 0x0000001556007986 */ /* 0x0007e8000c10190a */
[----:B------:R-:W4:Y:S04]  /*18f20*/  LDG.E R0, desc[UR10][R8.64+0x8] ;  /* 0x0000080a08007981 */ /* 0x000f28000c1e1900 */
[----:B-1----:R-:W4:Y:S02]  /*18f30*/  LDG.E R17, desc[UR10][R2.64+0x8] ;  /* 0x0000080a02117981 */ /* 0x002f24000c1e1900 */
[----:B----4-:R-:W-:-:S05]  /*18f40*/  FMUL R17, R0, R17 ;  /* 0x0000001100117220 */ /* 0x010fca0000400000 */
[----:B------:R1:W-:Y:S04]  /*18f50*/  STG.E desc[UR10][R10.64+0x8], R17 ;  /* 0x000008110a007986 */ /* 0x0003e8000c10190a */
[----:B------:R-:W4:Y:S04]  /*18f60*/  LDG.E R0, desc[UR10][R2.64+0xc] ;  /* 0x00000c0a02007981 */ /* 0x000f28000c1e1900 */
[----:B--2---:R-:W4:Y:S02]  /*18f70*/  LDG.E R19, desc[UR10][R86.64] ;  /* 0x0000000a56137981 */ /* 0x004f24000c1e1900 */
[----:B----4-:R-:W-:-:S05]  /*18f80*/  FFMA R19, R0, R0, R19 ;  /* 0x0000000000137223 */ /* 0x010fca0000000013 */
[----:B------:R2:W-:Y:S04]  /*18f90*/  STG.E desc[UR10][R86.64], R19 ;  /* 0x0000001356007986 */ /* 0x0005e8000c10190a */
[----:B------:R-:W4:Y:S04]  /*18fa0*/  LDG.E R0, desc[UR10][R8.64+0xc] ;  /* 0x00000c0a08007981 */ /* 0x000f28000c1e1900 */
[----:B0-----:R-:W4:Y:S02]  /*18fb0*/  LDG.E R15, desc[UR10][R2.64+0xc] ;  /* 0x00000c0a020f7981 */ /* 0x001f24000c1e1900 */
[----:B----4-:R-:W-:-:S05]  /*18fc0*/  FMUL R15, R0, R15 ;  /* 0x0000000f000f7220 */ /* 0x010fca0000400000 */
[----:B------:R0:W-:Y:S04]  /*18fd0*/  STG.E desc[UR10][R10.64+0xc], R15 ;  /* 0x00000c0f0a007986 */ /* 0x0001e8000c10190a */
[----:B------:R-:W4:Y:S04]  /*18fe0*/  LDG.E R0, desc[UR10][R2.64+0x10] ;  /* 0x0000100a02007981 */ /* 0x000f28000c1e1900 */
[----:B---3--:R-:W4:Y:S02]  /*18ff0*/  LDG.E R21, desc[UR10][R86.64] ;  /* 0x0000000a56157981 */ /* 0x008f24000c1e1900 */
[----:B----4-:R-:W-:-:S05]  /*19000*/  FFMA R21, R0, R0, R21 ;  /* 0x0000000000157223 */ /* 0x010fca0000000015 */
        /* <DEDUP_REMOVED lines=25> */
[----:B------:R-:W2:Y:S04]  /*191a0*/  LDG.E R0, desc[UR10][R8.64+0x1c] ;  /* 0x00001c0a08007981 */ /* 0x000ea8000c1e1900 */
[----:B0-----:R-:W2:Y:S01]  /*191b0*/  LDG.E R15, desc[UR10][R2.64+0x1c] ;  /* 0x00001c0a020f7981 */ /* 0x001ea2000c1e1900 */
[----:B------:R-:W-:Y:S02]  /*191c0*/  ULOP3.LUT UR9, UR8, 0xfffffff8, URZ, 0xc0, !UPT ;  /* 0xfffffff808097892 */ /* 0x000fe4000f8ec0ff */
[----:B------:R-:W-:-:S04]  /*191d0*/  UIADD3 UR4, UPT, UPT, UR4, 0x8, URZ ;  /* 0x0000000804047890 */ /* 0x000fc8000fffe0ff */
[----:B------:R-:W-:Y:S01]  /*191e0*/  UISETP.NE.AND UP0, UPT, UR4, UR9, UPT ;  /* 0x000000090400728c */ /* 0x000fe2000bf05270 */
[----:B--2---:R-:W-:-:S05]  /*191f0*/  FMUL R15, R0, R15 ;  /* 0x0000000f000f7220 */ /* 0x004fca0000400000 */
[----:B------:R3:W-:Y:S03]  /*19200*/  STG.E desc[UR10][R10.64+0x1c], R15 ;  /* 0x00001c0f0a007986 */ /* 0x0007e6000c10190a */
[----:B------:R-:W-:Y:S05]  /*19210*/  BRA.U UP0, `(.L_x_321) ;  /* 0xfffffff900c87547 */ /* 0x000fea000b83ffff */
[----:B------:R-:W-:-:S05]  /*19220*/  UMOV UR4, UR9 ;  /* 0x0000000900047c82 */ /* 0x000fca0008000000 */
.L_x_320:
[----:B------:R-:W-:-:S09]  /*19230*/  ULOP3.LUT UP0, UR9, UR8, 0x7, URZ, 0xc0, !UPT ;  /* 0x0000000708097892 */ /* 0x000fd2000f80c0ff */
[----:B------:R-:W-:Y:S05]  /*19240*/  BRA.U !UP0, `(.L_x_322) ;  /* 0x0000000508ac7547 */ /* 0x000fea000b800000 */
[----:B------:R-:W-:Y:S02]  /*19250*/  UIADD3 UR9, UPT, UPT, UR9, -0x1, URZ ;  /* 0xffffffff09097890 */ /* 0x000fe4000fffe0ff */
[----:B------:R-:W-:Y:S02]  /*19260*/  ULOP3.LUT UP1, UR16, UR8, 0x3, URZ, 0xc0, !UPT ;  /* 0x0000000308107892 */ /* 0x000fe4000f82c0ff */
[----:B------:R-:W-:-:S09]  /*19270*/  UISETP.GE.U32.AND UP0, UPT, UR9, 0x3, UPT ;  /* 0x000000030900788c */ /* 0x000fd2000bf06070 */
[----:B------:R-:W-:Y:S05]  /*19280*/  BRA.U !UP0, `(.L_x_323) ;  /* 0x0000000108b47547 */ /* 0x000fea000b800000 */
[----:B------:R-:W-:Y:S01]  /*19290*/  IADD3 R14, P0, PT, R30, UR4, RZ ;  /* 0x000000041e0e7c10 */ /* 0x000fe2000ff1e0ff */
[----:B---3--:R-:W2:Y:S01]  /*192a0*/  LDG.E R11, desc[UR10][R86.64] ;  /* 0x0000000a560b7981 */ /* 0x008ea2000c1e1900 */
[----:B------:R-:W1:Y:S02]  /*192b0*/  LDCU.64 UR14, c[0x0][0x3d8] ;  /* 0x00007b00ff0e77ac */ /* 0x000e640008000a00 */
[----:B------:R-:W-:Y:S01]  /*192c0*/  SHF.L.U32 R10, R14, 0x2, RZ ;  /* 0x000000020e0a7819 */ /* 0x000fe200000006ff */
[----:B0-----:R-:W-:-:S03]  /*192d0*/  IMAD.X R3, RZ, RZ, R6, P0 ;  /* 0x000000ffff037224 */ /* 0x001fc600000e0606 */
[----:B------:R-:W-:Y:S02]  /*192e0*/  IADD3 R2, P0, PT, R10, UR12, RZ ;  /* 0x0000000c0a027c10 */ /* 0x000fe4000ff1e0ff */
[----:B------:R-:W-:-:S04]  /*192f0*/  SHF.L.U64.HI R14, R14, 0x2, R3 ;  /* 0x000000020e0e7819 */ /* 0x000fc80000010203 */
[----:B------:R-:W-:-:S05]  /*19300*/  IADD3.X R3, PT, PT, R14, UR13, RZ, P0, !PT ;  /* 0x0000000d0e037c10 */ /* 0x000fca00087fe4ff */
[----:B------:R-:W2:Y:S01]  /*19310*/  LDG.E R0, desc[UR10][R2.64] ;  /* 0x0000000a02007981 */ /* 0x000ea2000c1e1900 */
[----:B-1----:R-:W-:-:S04]  /*19320*/  IADD3 R8, P0, PT, R10, UR14, RZ ;  /* 0x0000000e0a087c10 */ /* 0x002fc8000ff1e0ff */
        /* <DEDUP_REMOVED lines=15> */
[----:B-1----:R-:W3:Y:S02]  /*19420*/  LDG.E R15, desc[UR10][R2.64+0x4] ;  /* 0x0000040a020f7981 */ /* 0x002ee4000c1e1900 */
[----:B---3--:R-:W-:-:S05]  /*19430*/  FMUL R15, R0, R15 ;  /* 0x0000000f000f7220 */ /* 0x008fca0000400000 */
[----:B------:R1:W-:Y:S04]  /*19440*/  STG.E desc[UR10][R10.64+0x4], R15 ;  /* 0x0000040f0a007986 */ /* 0x0003e8000c10190a */
[----:B------:R-:W3:Y:S04]  /*19450*/  LDG.E R0, desc[UR10][R2.64+0x8] ;  /* 0x0000080a02007981 */ /* 0x000ee8000c1e1900 */
[----:B------:R-:W3:Y:S02]  /*19460*/  LDG.E R21, desc[UR10][R86.64] ;  /* 0x0000000a56157981 */ /* 0x000ee4000c1e1900 */
[----:B---3--:R-:W-:-:S05]  /*19470*/  FFMA R21, R0, R0, R21 ;  /* 0x0000000000157223 */ /* 0x008fca0000000015 */
[----:B------:R4:W-:Y:S04]  /*19480*/  STG.E desc[UR10][R86.64], R21 ;  /* 0x0000001556007986 */ /* 0x0009e8000c10190a */
[----:B------:R-:W3:Y:S04]  /*19490*/  LDG.E R0, desc[UR10][R8.64+0x8] ;  /* 0x0000080a08007981 */ /* 0x000ee8000c1e1900 */
[----:B0-----:R-:W3:Y:S02]  /*194a0*/  LDG.E R17, desc[UR10][R2.64+0x8] ;  /* 0x0000080a02117981 */ /* 0x001ee4000c1e1900 */
[----:B---3--:R-:W-:-:S05]  /*194b0*/  FMUL R17, R0, R17 ;  /* 0x0000001100117220 */ /* 0x008fca0000400000 */
[----:B------:R4:W-:Y:S04]  /*194c0*/  STG.E desc[UR10][R10.64+0x8], R17 ;  /* 0x000008110a007986 */ /* 0x0009e8000c10190a */
[----:B------:R-:W3:Y:S04]  /*194d0*/  LDG.E R0, desc[UR10][R2.64+0xc] ;  /* 0x00000c0a02007981 */ /* 0x000ee8000c1e1900 */
[----:B--2---:R-:W3:Y:S02]  /*194e0*/  LDG.E R19, desc[UR10][R86.64] ;  /* 0x0000000a56137981 */ /* 0x004ee4000c1e1900 */
[----:B---3--:R-:W-:-:S05]  /*194f0*/  FFMA R19, R0, R0, R19 ;  /* 0x0000000000137223 */ /* 0x008fca0000000013 */
[----:B------:R4:W-:Y:S04]  /*19500*/  STG.E desc[UR10][R86.64], R19 ;  /* 0x0000001356007986 */ /* 0x0009e8000c10190a */
[----:B------:R-:W2:Y:S04]  /*19510*/  LDG.E R0, desc[UR10][R8.64+0xc] ;  /* 0x00000c0a08007981 */ /* 0x000ea8000c1e1900 */
[----:B-1----:R-:W2:Y:S01]  /*19520*/  LDG.E R15, desc[UR10][R2.64+0xc] ;  /* 0x00000c0a020f7981 */ /* 0x002ea2000c1e1900 */
[----:B------:R-:W-:Y:S01]  /*19530*/  UIADD3 UR4, UPT, UPT, UR4, 0x4, URZ ;  /* 0x0000000404047890 */ /* 0x000fe2000fffe0ff */
[----:B--2---:R-:W-:-:S05]  /*19540*/  FMUL R15, R0, R15 ;  /* 0x0000000f000f7220 */ /* 0x004fca0000400000 */
[----:B------:R4:W-:Y:S06]  /*19550*/  STG.E desc[UR10][R10.64+0xc], R15 ;  /* 0x00000c0f0a007986 */ /* 0x0009ec000c10190a */
.L_x_323:
[----:B------:R-:W-:Y:S05]  /*19560*/  BRA.U !UP1, `(.L_x_322) ;  /* 0x0000000109e47547 */ /* 0x000fea000b800000 */
[----:B------:R-:W-:Y:S02]  /*19570*/  UISETP.NE.AND UP0, UPT, UR16, 0x1, UPT ;  /* 0x000000011000788c */ /* 0x000fe4000bf05270 */
[----:B------:R-:W-:-:S04]  /*19580*/  ULOP3.LUT UR8, UR8, 0x1, URZ, 0xc0, !UPT ;  /* 0x0000000108087892 */ /* 0x000fc8000f8ec0ff */
[----:B------:R-:W-:-:S03]  /*19590*/  UISETP.NE.U32.AND UP1, UPT, UR8, 0x1, UPT ;  /* 0x000000010800788c */ /* 0x000fc6000bf25070 */
[----:B------:R-:W-:Y:S08]  /*195a0*/  BRA.U !UP0, `(.L_x_324) ;  /* 0x0000000108747547 */ /* 0x000ff0000b800000 */
[----:B------:R-:W-:Y:S01]  /*195b0*/  IADD3 R0, P0, PT, R30, UR4, RZ ;  /* 0x000000041e007c10 */ /* 0x000fe2000ff1e0ff */
[----:B---34-:R-:W2:Y:S01]  /*195c0*/  LDG.E R11, desc[UR10][R86.64] ;  /* 0x0000000a560b7981 */ /* 0x018ea2000c1e1900 */
[----:B------:R-:W1:Y:S03]  /*195d0*/  LDCU.64 UR8, c[0x0][0x3d8] ;  /* 0x00007b00ff0877ac */ /* 0x000e660008000a00 */
[----:B0-----:R-:W-:Y:S02]  /*195e0*/  IMAD.X R3, RZ, RZ, R6, P0 ;  /* 0x000000ffff037224 */ /* 0x001fe400000e0606 */
[----:B------:R-:W-:-:S03]  /*195f0*/  IMAD.SHL.U32 R10, R0, 0x4, RZ ;  /* 0x00000004000a7824 */ /* 0x000fc600078e00ff */
[----:B------:R-:W-:Y:S02]  /*19600*/  SHF.L.U64.HI R14, R0, 0x2, R3 ;  /* 0x00000002000e7819 */ /* 0x000fe40000010203 */
[----:B------:R-:W-:-:S04]  /*19610*/  IADD3 R2, P0, PT, R10, UR12, RZ ;  /* 0x0000000c0a027c10 */ /* 0x000fc8000ff1e0ff */
        /* <DEDUP_REMOVED lines=13> */
[----:B------:R-:W3:Y:S04]  /*196f0*/  LDG.E R0, desc[UR10][R2.64+0x4] ;  /* 0x0000040a02007981 */ /* 0x000ee8000c1e1900 */
[----:B------:R-:W3:Y:S02]  /*19700*/  LDG.E R19, desc[UR10][R86.64] ;  /* 0x0000000a56137981 */ /* 0x000ee4000c1e1900 */
[----:B---3--:R-:W-:-:S05]  /*19710*/  FFMA R19, R0, R0, R19 ;  /* 0x0000000000137223 */ /* 0x008fca0000000013 */
[----:B------:R2:W-:Y:S04]  /*19720*/  STG.E desc[UR10][R86.64], R19 ;  /* 0x0000001356007986 */ /* 0x0005e8000c10190a */
[----:B------:R-:W3:Y:S04]  /*19730*/  LDG.E R0, desc[UR10][R8.64+0x4] ;  /* 0x0000040a08007981 */ /* 0x000ee8000c1e1900 */
[----:B-1----:R-:W3:Y:S01]  /*19740*/  LDG.E R15, desc[UR10][R2.64+0x4] ;  /* 0x0000040a020f7981 */ /* 0x002ee2000c1e1900 */
[----:B------:R-:W-:Y:S01]  /*19750*/  UIADD3 UR4, UPT, UPT, UR4, 0x2, URZ ;  /* 0x0000000204047890 */ /* 0x000fe2000fffe0ff */
[----:B---3--:R-:W-:-:S05]  /*19760*/  FMUL R15, R0, R15 ;  /* 0x0000000f000f7220 */ /* 0x008fca0000400000 */
[----:B------:R2:W-:Y:S06]  /*19770*/  STG.E desc[UR10][R10.64+0x4], R15 ;  /* 0x0000040f0a007986 */ /* 0x0005ec000c10190a */
.L_x_324:
[----:B------:R-:W-:Y:S05]  /*19780*/  BRA.U UP1, `(.L_x_322) ;  /* 0x00000001015c7547 */ /* 0x000fea000b800000 */
[----:B------:R-:W-:Y:S01]  /*19790*/  IADD3 R14, P0, PT, R30, UR4, RZ ;  /* 0x000000041e0e7c10 */ /* 0x000fe2000ff1e0ff */
[----:B--234-:R-:W2:Y:S01]  /*197a0*/  LDG.E R11, desc[UR10][R86.64] ;  /* 0x0000000a560b7981 */ /* 0x01cea2000c1e1900 */
[----:B------:R-:W1:Y:S02]  /*197b0*/  LDCU.64 UR8, c[0x0][0x3d8] ;  /* 0x00007b00ff0877ac */ /* 0x000e640008000a00 */
[----:B0-----:R-:W-:Y:S01]  /*197c0*/  IADD3.X R3, PT, PT, RZ, R6, RZ, P0, !PT ;  /* 0x00000006ff037210 */ /* 0x001fe200007fe4ff */
        /* <DEDUP_REMOVED lines=15> */
[----:B------:R1:W-:Y:S01]  /*198c0*/  STG.E desc[UR10][R10.64], R17 ;  /* 0x000000110a007986 */ /* 0x0003e2000c10190a */
[----:B------:R-:W-:Y:S05]  /*198d0*/  BRA `(.L_x_322) ;  /* 0x0000000000087947 */ /* 0x000fea0003800000 */
.L_x_314:
[----:B0-234-:R-:W2:Y:S04]  /*198e0*/  LDG.E R3, desc[UR10][R88.64] ;  /* 0x0000000a58037981 */ /* 0x01dea8000c1e1900 */
[----:B--2---:R0:W-:Y:S02]  /*198f0*/  STG.E desc[UR10][R86.64], R3 ;  /* 0x0000000356007986 */ /* 0x0041e4000c10190a */
.L_x_322:
[----:B------:R-:W-:-:S05]  /*19900*/  IMAD.MOV.U32 R2, RZ, RZ, 0x1 ;  /* 0x00000001ff027424 */ /* 0x000fca00078e00ff */
[----:B------:R0:W-:Y:S04]  /*19910*/  STG.E.U8 desc[UR10][R84.64], R2 ;  /* 0x0000000254007986 */ /* 0x0001e8000c10110a */
[----:B------:R0:W-:Y:S04]  /*19920*/  STG.E desc[UR10][R82.64], RZ ;  /* 0x000000ff52007986 */ /* 0x0001e8000c10190a */
[----:B------:R-:W5:Y:S01]  /*19930*/  LDG.E.U8 R0, desc[UR10][R84.64] ;  /* 0x0000000a54007981 */ /* 0x000f62000c1e1100 */
[----:B------:R-:W-:Y:S01]  /*19940*/  BSSY.RECONVERGENT B2, `(.L_x_325) ;  /* 0x000017b000027945 */ /* 0x000fe20003800200 */
[----:B-----5:R-:W-:-:S13]  /*19950*/  ISETP.NE.AND P0, PT, R0, RZ, PT ;  /* 0x000000ff0000720c */ /* 0x020fda0003f05270 */
[----:B0-----:R-:W-:Y:S05]  /*19960*/  @!P0 BRA `(.L_x_326) ;  /* 0x0000001400e08947 */ /* 0x001fea0003800000 */
.L_x_361:
[----:B------:R-:W5:Y:S01]  /*19970*/  LDG.E R0, desc[UR10][R82.64] ;  /* 0x0000000a52007981 */ /* 0x000f62000c1e1900 */
[----:B0-----:R-:W0:Y:S01]  /*19980*/  LDCU UR4, c[0x0][0x50c] ;  /* 0x0000a180ff0477ac */ /* 0x001e220008000800 */
[----:B-----5:R-:W-:-:S05]  /*19990*/  IADD3 R3, PT, PT, R0, 0x1, RZ ;  /* 0x0000000100037810 */ /* 0x020fca0007ffe0ff */
[----:B------:R1:W-:Y:S04]  /*199a0*/  STG.E desc[UR10][R82.64], R3 ;  /* 0x0000000352007986 */ /* 0x0003e8000c10190a */
[----:B------:R-:W5:Y:S01]  /*199b0*/  LDG.E R9, desc[UR10][R80.64] ;  /* 0x0000000a50097981 */ /* 0x000f62000c1e1900 */
[----:B0-----:R-:W-:Y:S01]  /*199c0*/  UISETP.NE.AND UP0, UPT, UR4, URZ, UPT ;  /* 0x000000ff0400728c */ /* 0x001fe2000bf05270 */
[----:B------:R-:W-:Y:S02]  /*199d0*/  IMAD.MOV.U32 R0, RZ, RZ, RZ ;  /* 0x000000ffff007224 */ /* 0x000fe400078e00ff */
[----:B-----5:R1:W-:Y:S04]  /*199e0*/  STG.E desc[UR10][R78.64], R9 ;  /* 0x000000094e007986 */ /* 0x0203e8000c10190a */
[----:B------:R1:W-:Y:S02]  /*199f0*/  STG.E desc[UR10][R76.64], RZ ;  /* 0x000000ff4c007986 */ /* 0x0003e4000c10190a */
[----:B------:R-:W-:Y:S05]  /*19a00*/  BRA.U !UP0, `(.L_x_327) ;  /* 0x0000001508007547 */ /* 0x000fea000b800000 */
[----:B-1234-:R-:W-:-:S07]  /*19a10*/  IMAD.MOV.U32 R11, RZ, RZ, RZ ;  /* 0x000000ffff0b7224 */ /* 0x01efce00078e00ff */
.L_x_356:
[----:B0-----:R-:W0:Y:S01]  /*19a20*/  LDCU.64 UR8, c[0x0][0x408] ;  /* 0x00008100ff0877ac */ /* 0x001e220008000a00 */
[----:B------:R-:W-:Y:S01]  /*19a30*/  IADD3 R15, P0, PT, R11, R30, RZ ;  /* 0x0000001e0b0f7210 */ /* 0x000fe20007f1e0ff */
[----:B------:R-:W2:Y:S01]  /*19a40*/  LDG.E R0, desc[UR10][R80.64] ;  /* 0x0000000a50007981 */ /* 0x000ea2000c1e1900 */
[----:B------:R-:W1:Y:S02]  /*19a50*/  LDCU UR4, c[0x0][0x50c] ;  /* 0x0000a180ff0477ac */ /* 0x000e640008000800 */
[----:B------:R-:W-:Y:S01]  /*19a60*/  IADD3.X R2, PT, PT, RZ, R6, RZ, P0, !PT ;  /* 0x00000006ff027210 */ /* 0x000fe200007fe4ff */
[----:B------:R-:W-:-:S03]  /*19a70*/  IMAD.SHL.U32 R14, R15, 0x4, RZ ;  /* 0x000000040f0e7824 */ /* 0x000fc600078e00ff */
[----:B------:R-:W-:Y:S02]  /*19a80*/  SHF.L.U64.HI R15, R15, 0x2, R2 ;  /* 0x000000020f0f7819 */ /* 0x000fe40000010202 */
[----:B0-----:R-:W-:-:S04]  /*19a90*/  IADD3 R8, P0, PT, R14, UR8, RZ ;  /* 0x000000080e087c10 */ /* 0x001fc8000ff1e0ff */
[----:B------:R-:W-:-:S05]  /*19aa0*/  IADD3.X R9, PT, PT, R15, UR9, RZ, P0, !PT ;  /* 0x000000090f097c10 */ /* 0x000fca00087fe4ff */
[----:B------:R-:W3:Y:S01]  /*19ab0*/  LDG.E R3, desc[UR10][R8.64] ;  /* 0x0000000a08037981 */ /* 0x000ee2000c1e1900 */
[----:B------:R-:W-:Y:S01]  /*19ac0*/  VIADD R11, R11, 0x1 ;  /* 0x000000010b0b7836 */ /* 0x000fe20000000000 */
[----:B------:R-:W-:Y:S04]  /*19ad0*/  BSSY.RECONVERGENT B3, `(.L_x_328) ;  /* 0x000000d000037945 */ /* 0x000fe80003800200 */
[----:B-1----:R-:W-:Y:S01]  /*19ae0*/  ISETP.NE.AND P4, PT, R11, UR4, PT ;  /* 0x000000040b007c0c */ /* 0x002fe2000bf85270 */
[----:B--2---:R-:W0:Y:S02]  /*19af0*/  MUFU.RCP R17, R0 ;  /* 0x0000000000117308 */ /* 0x004e240000001000 */
[----:B0-----:R-:W-:-:S04]  /*19b00*/  FFMA R2, -R0, R17, 1 ;  /* 0x3f80000000027423 */ /* 0x001fc80000000111 */
[----:B------:R-:W-:Y:S02]  /*19b10*/  FFMA R2, R17, R2, R17 ;  /* 0x0000000211027223 */ /* 0x000fe40000000011 */
[----:B---3--:R-:W0:Y:S02]  /*19b20*/  FCHK P0, R3, R0 ;  /* 0x0000000003007302 */ /* 0x008e240000000000 */
[----:B------:R-:W-:-:S04]  /*19b30*/  FFMA R17, R3, R2, RZ ;  /* 0x0000000203117223 */ /* 0x000fc800000000ff */
[----:B------:R-:W-:-:S04]  /*19b40*/  FFMA R10, -R0, R17, R3 ;  /* 0x00000011000a7223 */ /* 0x000fc80000000103 */
[----:B------:R-:W-:Y:S01]  /*19b50*/  FFMA R2, R2, R10, R17 ;  /* 0x0000000a02027223 */ /* 0x000fe20000000011 */
[----:B0-----:R-:W-:Y:S06]  /*19b60*/  @!P0 BRA `(.L_x_329) ;  /* 0x00000000000c8947 */ /* 0x001fec0003800000 */
[----:B------:R-:W-:-:S07]  /*19b70*/  MOV R8, 0x19b90 ;  /* 0x00019b9000087802 */ /* 0x000fce0000000f00 */
[----:B------:R-:W-:Y:S05]  /*19b80*/  CALL.REL.NOINC `($__internal_3_$__cuda_sm3x_div_rn_noftz_f32_slowpath) ;  /* 0x0000003000507944 */ /* 0x000fea0003c00000 */
[----:B------:R-:W-:-:S07]  /*19b90*/  MOV R2, R0 ;  /* 0x0000000000027202 */ /* 0x000fce0000000f00 */
.L_x_329:
[----:B------:R-:W-:Y:S05]  /*19ba0*/  BSYNC.RECONVERGENT B3 ;  /* 0x0000000000037941 */ /* 0x000fea0003800200 */
.L_x_328:
[----:B------:R-:W0:Y:S01]  /*19bb0*/  LDCU.64 UR8, c[0x0][0x3f0] ;  /* 0x00007e00ff0877ac */ /* 0x000e220008000a00 */
[----:B------:R-:W-:Y:S01]  /*19bc0*/  FSETP.GEU.AND P5, PT, |R2|, 3.75, PT ;  /* 0x407000000200780b */ /* 0x000fe20003fae200 */
[----:B------:R-:W-:Y:S01]  /*19bd0*/  BSSY.RECONVERGENT B3, `(.L_x_330) ;  /* 0x000008c000037945 */ /* 0x000fe20003800200 */
[----:B0-----:R-:W-:Y:S01]  /*19be0*/  IADD3 R8, P0, PT, R14, UR8, RZ ;  /* 0x000000080e087c10 */ /* 0x001fe2000ff1e0ff */
[----:B------:R-:W-:-:S03]  /*19bf0*/  FADD R14, |R2|, -RZ ;  /* 0x800000ff020e7221 */ /* 0x000fc60000000200 */
[----:B------:R-:W-:-:S05]  /*19c00*/  IADD3.X R9, PT, PT, R15, UR9, RZ, P0, !PT ;  /* 0x000000090f097c10 */ /* 0x000fca00087fe4ff */
[----:B------:R0:W-:Y:S02]  /*19c10*/  STG.E desc[UR10][R8.64], R2 ;  /* 0x0000000208007986 */ /* 0x0001e4000c10190a */
        /* <DEDUP_REMOVED lines=15> */
.L_x_333:
[----:B------:R-:W-:Y:S05]  /*19d10*/  BSYNC.RECONVERGENT B4 ;  /* 0x0000000000047941 */ /* 0x000fea0003800200 */
.L_x_332:
[----:B------:R-:W-:Y:S01]  /*19d20*/  FMUL R16, R0, R0 ;  /* 0x0000000000107220 */ /* 0x000fe20000400000 */
[----:B------:R-:W-:Y:S02]  /*19d30*/  HFMA2 R9, -RZ, RZ, 1.8515625, -0.2369384765625 ;  /* 0x3f68b395ff097431 */ /* 0x000fe400000001ff */
[----:B------:R-:W-:Y:S01]  /*19d40*/  IMAD.MOV.U32 R8, RZ, RZ, -0x66d11a64 ;  /* 0x992ee59cff087424 */ /* 0x000fe200078e00ff */
[----:B------:R-:W-:Y:S01]  /*19d50*/  UMOV UR8, 0xd9adb0d3 ;  /* 0xd9adb0d300087882 */ /* 0x000fe20000000000 */
[----:B------:R-:W-:Y:S01]  /*19d60*/  UMOV UR9, 0x3f353da9 ;  /* 0x3f353da900097882 */ /* 0x000fe20000000000 */
[----:B------:R-:W-:Y:S01]  /*19d70*/  IMAD.MOV.U32 R3, RZ, RZ, 0x3bbb989d ;  /* 0x3bbb989dff037424 */ /* 0x000fe200078e00ff */
[----:B------:R-:W0:Y:S01]  /*19d80*/  F2F.F64.F32 R16, R16 ;  /* 0x0000001000107310 */ /* 0x000e220000201800 */
[----:B------:R-:W-:Y:S02]  /*19d90*/  IMAD.MOV.U32 R15, RZ, RZ, 0x437c0000 ;  /* 0x437c0000ff0f7424 */ /* 0x000fe400078e00ff */
[----:B------:R-:W-:-:S04]  /*19da0*/  FFMA.SAT R0, |R2|, -R3, 0.5 ;  /* 0x3f00000002007423 */ /* 0x000fc80000002a03 */
[----:B------:R-:W-:-:S04]  /*19db0*/  FFMA.RM R0, R0, R15, 12582913 ;  /* 0x4b40000100007423 */ /* 0x000fc8000000400f */
[C---:B------:R-:W-:Y:S01]  /*19dc0*/  FADD R3, R0.reuse, -12583039 ;  /* 0xcb40007f00037421 */ /* 0x040fe20000000000 */
[----:B------:R-:W-:Y:S01]  /*19dd0*/  SHF.L.U32 R0, R0, 0x17, RZ ;  /* 0x0000001700007819 */ /* 0x000fe200000006ff */
        /* <DEDUP_REMOVED lines=14> */
[----:B------:R-:W-:Y:S01]  /*19ec0*/  UMOV UR9, 0x3fec1fff ;  /* 0x3fec1fff00097882 */ /* 0x000fe20000000000 */
[----:B0-----:R-:W-:-:S05]  /*19ed0*/  FMUL R15, R0, R3 ;  /* 0x00000003000f7220 */ /* 0x001fca0000400000 */
[C---:B------:R-:W-:Y:S02]  /*19ee0*/  DFMA R18, R16.reuse, R8, UR8 ;  /* 0x0000000810127e2b */ /* 0x040fe40008000008 */
[----:B------:R-:W0:Y:S06]  /*19ef0*/  F2F.F64.F32 R8, |R2| ;  /* 0x4000000200087310 */ /* 0x000e2c0000201800 */
[----:B------:R-:W-:-:S08]  /*19f00*/  DFMA R18, R16, R18, 0.5 ;  /* 0x3fe000001012742b */ /* 0x000fd00000000012 */
[----:B0-----:R-:W-:-:S10]  /*19f10*/  DMUL R8, R8, R18 ;  /* 0x0000001208087228 */ /* 0x001fd40000000000 */
[----:B------:R-:W0:Y:S02]  /*19f20*/  F2F.F32.F64 R8, R8 ;  /* 0x0000000800087310 */ /* 0x000e240000301000 */
[----:B0-----:R-:W-:Y:S01]  /*19f30*/  FMUL R0, R8, R15 ;  /* 0x0000000f08007220 */ /* 0x001fe20000400000 */
[----:B------:R-:W-:Y:S06]  /*19f40*/  BRA `(.L_x_334) ;  /* 0x0000000400507947 */ /* 0x000fec0003800000 */
.L_x_331:
        /* <DEDUP_REMOVED lines=15> */
.L_x_336:
[----:B------:R-:W-:Y:S05]  /*1a040*/  BSYNC.RECONVERGENT B4 ;  /* 0x0000000000047941 */ /* 0x000fea0003800200 */
.L_x_335:
        /* <DEDUP_REMOVED lines=17> */
[----:B------:R-:W-:-:S05]  /*1a160*/  IADD3 R0, PT, PT, R14, -0xd000000, RZ ;  /* 0xf30000000e007810 */ /* 0x000fca0007ffe0ff */
        /* <DEDUP_REMOVED lines=22> */
.L_x_338:
[C---:B------:R-:W-:Y:S01]  /*1a2d0*/  FMUL.FTZ R3, R17.reuse, |R2| ;  /* 0x4000000211037220 */ /* 0x040fe20000410000 */
[----:B------:R-:W-:-:S03]  /*1a2e0*/  FMUL.FTZ R8, R17, 0.5 ;  /* 0x3f00000011087820 */ /* 0x000fc60000410000 */
[----:B------:R-:W-:-:S04]  /*1a2f0*/  FFMA R0, -R3, R3, |R2| ;  /* 0x0000000303007223 */ /* 0x000fc80000000502 */
[----:B------:R-:W-:-:S07]  /*1a300*/  FFMA R0, R0, R8, R3 ;  /* 0x0000000800007223 */ /* 0x000fce0000000003 */
.L_x_339:
[----:B------:R-:W-:Y:S05]  /*1a310*/  BSYNC.RECONVERGENT B0 ;  /* 0x0000000000007941 */ /* 0x000fea0003800200 */
.L_x_337:
        /* <DEDUP_REMOVED lines=8> */
[----:B0-----:R-:W-:-:S08]  /*1a3a0*/  DFMA R18, -R20, R16, 1 ;  /* 0x3ff000001412742b */ /* 0x001fd00000000110 */
[----:B------:R-:W-:Y:S01]  /*1a3b0*/  DFMA R16, R16, R18, R16 ;  /* 0x000000121010722b */ /* 0x000fe20000000010 */
[----:B------:R-:W-:Y:S10]  /*1a3c0*/  @P0 BRA `(.L_x_341) ;  /* 0x0000000000200947 */ /* 0x000ff40003800000 */
[----:B------:R-:W-:Y:S01]  /*1a3d0*/  LOP3.LUT R0, R21, 0x7fffffff, RZ, 0xc0, !PT ;  /* 0x7fffffff15007812 */ /* 0x000fe200078ec0ff */
[----:B------:R-:W-:Y:S01]  /*1a3e0*/  IMAD.MOV.U32 R8, RZ, RZ, R20 ;  /* 0x000000ffff087224 */ /* 0x000fe200078e0014 */
[----:B------:R-:W-:-:S03]  /*1a3f0*/  MOV R27, R21 ;  /* 0x00000015001b7202 */ /* 0x000fc60000000f00 */
[----:B------:R-:W-:Y:S01]  /*1a400*/  VIADD R3, R0, 0xfff00000 ;  /* 0xfff0000000037836 */ /* 0x000fe20000000000 */
[----:B------:R-:W-:-:S07]  /*1a410*/  MOV R0, 0x1a430 ;  /* 0x0001a43000007802 */ /* 0x000fce0000000f00 */
[----:B--2---:R-:W-:Y:S05]  /*1a420*/  CALL.REL.NOINC `($__internal_0_$__cuda_sm20_dblrcp_rn_slowpath_v3) ;  /* 0x0000001c00b47944 */ /* 0x004fea0003c00000 */
[----:B------:R-:W-:Y:S01]  /*1a430*/  IMAD.MOV.U32 R16, RZ, RZ, R26 ;  /* 0x000000ffff107224 */ /* 0x000fe200078e001a */
[----:B------:R-:W-:-:S07]  /*1a440*/  MOV R17, R27 ;  /* 0x0000001b00117202 */ /* 0x000fce0000000f00 */
.L_x_341:
[----:B------:R-:W-:Y:S05]  /*1a450*/  BSYNC.RECONVERGENT B1 ;  /* 0x0000000000017941 */ /* 0x000fea0003800200 */
.L_x_340:
[----:B--2---:R-:W0:Y:S02]  /*1a460*/  F2F.F64.F32 R8, R15 ;  /* 0x0000000f00087310 */ /* 0x004e240000201800 */
[----:B0-----:R-:W-:-:S06]  /*1a470*/  DMUL R8, R8, R16 ;  /* 0x0000001008087228 */ /* 0x001fcc0000000000 */
[----:B------:R0:W1:Y:S05]  /*1a480*/  F2F.F32.F64 R0, R8 ;  /* 0x0000000800007310 */ /* 0x00006a0000301000 */
.L_x_334:
[----:B------:R-:W-:Y:S05]  /*1a490*/  BSYNC.RECONVERGENT B3 ;  /* 0x0000000000037941 */ /* 0x000fea0003800200 */
.L_x_330:
[----:B------:R-:W-:Y:S01]  /*1a4a0*/  FSETP.GEU.AND P0, PT, R2, RZ, PT ;  /* 0x000000ff0200720b */ /* 0x000fe20003f0e000 */
[----:B------:R-:W-:Y:S03]  /*1a4b0*/  BSSY.RECONVERGENT B3, `(.L_x_342) ;  /* 0x0000083000037945 */ /* 0x000fe60003800200 */
[----:B-1----:R-:W-:Y:S01]  /*1a4c0*/  FSEL R15, -R0, R0, !P0 ;  /* 0x00000000000f7208 */ /* 0x002fe20004000100 */
[----:B------:R-:W-:Y:S08]  /*1a4d0*/  @P5 BRA `(.L_x_343) ;  /* 0x0000000000c05947 */ /* 0x000ff00003800000 */
        /* <DEDUP_REMOVED lines=14> */
.L_x_345:
[----:B------:R-:W-:Y:S05]  /*1a5c0*/  BSYNC.RECONVERGENT B4 ;  /* 0x0000000000047941 */ /* 0x000fea0003800200 */
.L_x_344:
[----:B------:R-:W-:Y:S01]  /*1a5d0*/  FMUL R8, R0, R0 ;  /* 0x0000000000087220 */ /* 0x000fe20000400000 */
[----:B------:R-:W-:Y:S02]  /*1a5e0*/  HFMA2 R17, -RZ, RZ, 1.908203125, 38144 ;  /* 0x3fa278a8ff117431 */ /* 0x000fe400000001ff */
        /* <DEDUP_REMOVED lines=31> */
.L_x_343:
        /* <DEDUP_REMOVED lines=11> */
[----:B------:R-:W-:Y:S02]  /*1a890*/  IMAD.MOV.U32 R3, RZ, RZ, 0x40700000 ;  /* 0x40700000ff037424 */ /* 0x000fe400078e00ff */
[----:B------:R-:W-:Y:S01]  /*1a8a0*/  FADD R0, |R2|, -RZ ;  /* 0x800000ff02007221 */ /* 0x000fe20000000200 */
[----:B------:R-:W-:-:S07]  /*1a8b0*/  MOV R8, 0x1a8d0 ;  /* 0x0001a8d000087802 */ /* 0x000fce0000000f00 */
[----:B------:R-:W-:Y:S05]  /*1a8c0*/  CALL.REL.NOINC `($__internal_3_$__cuda_sm3x_div_rn_noftz_f32_slowpath) ;  /* 0x0000002400007944 */ /* 0x000fea0003c00000 */
[----:B------:R-:W-:-:S07]  /*1a8d0*/  MOV R16, R0 ;  /* 0x0000000000107202 */ /* 0x000fce0000000f00 */
.L_x_348:
[----:B------:R-:W-:Y:S05]  /*1a8e0*/  BSYNC.RECONVERGENT B4 ;  /* 0x0000000000047941 */ /* 0x000fea0003800200 */
.L_x_347:
        /* <DEDUP_REMOVED lines=9> */
.L_x_350:
[C---:B------:R-:W-:Y:S01]  /*1a980*/  FMUL.FTZ R3, R9.reuse, |R2| ;  /* 0x4000000209037220 */ /* 0x040fe20000410000 */
[----:B------:R-:W-:-:S03]  /*1a990*/  FMUL.FTZ R8, R9, 0.5 ;  /* 0x3f00000009087820 */ /* 0x000fc60000410000 */
[----:B------:R-:W-:-:S04]  /*1a9a0*/  FFMA R0, -R3, R3, |R2| ;  /* 0x0000000303007223 */ /* 0x000fc80000000502 */
[----:B------:R-:W-:-:S07]  /*1a9b0*/  FFMA R0, R0, R8, R3 ;  /* 0x0000000800007223 */ /* 0x000fce0000000003 */
.L_x_351:
[----:B------:R-:W-:Y:S05]  /*1a9c0*/  BSYNC.RECONVERGENT B0 ;  /* 0x0000000000007941 */ /* 0x000fea0003800200 */
.L_x_349:
        /* <DEDUP_REMOVED lines=17> */
[----:B------:R-:W-:Y:S01]  /*1aae0*/  MOV R18, R26 ;  /* 0x0000001a00127202 */ /* 0x000fe20000000f00 */
[----:B------:R-:W-:-:S07]  /*1aaf0*/  IMAD.MOV.U32 R19, RZ, RZ, R27 ;  /* 0x000000ffff137224 */ /* 0x000fce00078e001b */
.L_x_353:
[----:B------:R-:W-:Y:S05]  /*1ab00*/  BSYNC.RECONVERGENT B1 ;  /* 0x0000000000017941 */ /* 0x000fea0003800200 */
.L_x_352:
[----:B------:R-:W0:Y:S01]  /*1ab10*/  F2F.F64.F32 R16, R16 ;  /* 0x0000001000107310 */ /* 0x000e220000201800 */
[----:B------:R-:W-:Y:S02]  /*1ab20*/  HFMA2 R9, -RZ, RZ, 1.890625, -458.75 ;  /* 0x3f90df2bff097431 */ /* 0x000fe400000001ff */
[----:B------:R-:W-:Y:S01]  /*1ab30*/  IMAD.MOV.U32 R8, RZ, RZ, -0x35f7b3ab ;  /* 0xca084c55ff087424 */ /* 0x000fe200078e00ff */
[----:B------:R-:W-:Y:S01]  /*1ab40*/  UMOV UR8, 0xfd3b7f88 ;  /* 0xfd3b7f8800087882 */ /* 0x000fe20000000000 */
[----:B------:R-:W-:-:S04]  /*1ab50*/  UMOV UR9, 0x3f70125e ;  /* 0x3f70125e00097882 */ /* 0x000fc80000000000 */
        /* <DEDUP_REMOVED lines=24> */
.L_x_346:
[----:B------:R-:W-:Y:S05]  /*1ace0*/  BSYNC.RECONVERGENT B3 ;  /* 0x0000000000037941 */ /* 0x000fea0003800200 */
.L_x_342:
[----:B01----:R-:W0:Y:S01]  /*1acf0*/  MUFU.RCP R9, R0 ;  /* 0x0000000000097308 */ /* 0x003e220000001000 */
[----:B------:R-:W-:Y:S01]  /*1ad00*/  FMUL R3, R15, R2 ;  /* 0x000000020f037220 */ /* 0x000fe20000400000 */
[----:B------:R-:W-:Y:S06]  /*1ad10*/  BSSY.RECONVERGENT B3, `(.L_x_354) ;  /* 0x000000b000037945 */ /* 0x000fec0003800200 */
[----:B------:R-:W1:Y:S01]  /*1ad20*/  FCHK P0, R3, R0 ;  /* 0x0000000003007302 */ /* 0x000e620000000000 */
[----:B0-----:R-:W-:-:S04]  /*1ad30*/  FFMA R8, R9, -R0, 1 ;  /* 0x3f80000009087423 */ /* 0x001fc80000000800 */
[----:B------:R-:W-:-:S04]  /*1ad40*/  FFMA R8, R9, R8, R9 ;  /* 0x0000000809087223 */ /* 0x000fc80000000009 */
[----:B------:R-:W-:-:S04]  /*1ad50*/  FFMA R9, R3, R8, RZ ;  /* 0x0000000803097223 */ /* 0x000fc800000000ff */
[----:B------:R-:W-:-:S04]  /*1ad60*/  FFMA R2, R9, -R0, R3 ;  /* 0x8000000009027223 */ /* 0x000fc80000000003 */
[----:B------:R-:W-:Y:S01]  /*1ad70*/  FFMA R2, R8, R2, R9 ;  /* 0x0000000208027223 */ /* 0x000fe20000000009 */
[----:B-1----:R-:W-:Y:S06]  /*1ad80*/  @!P0 BRA `(.L_x_355) ;  /* 0x00000000000c8947 */ /* 0x002fec0003800000 */
[----:B------:R-:W-:-:S07]  /*1ad90*/  MOV R8, 0x1adb0 ;  /* 0x0001adb000087802 */ /* 0x000fce0000000f00 */
[----:B------:R-:W-:Y:S05]  /*1ada0*/  CALL.REL.NOINC `($__internal_3_$__cuda_sm3x_div_rn_noftz_f32_slowpath) ;  /* 0x0000001c00c87944 */ /* 0x000fea0003c00000 */
[----:B------:R-:W-:-:S07]  /*1adb0*/  IMAD.MOV.U32 R2, RZ, RZ, R0 ;  /* 0x000000ffff027224 */ /* 0x000fce00078e0000 */
.L_x_355:
[----:B------:R-:W-:Y:S05]  /*1adc0*/  BSYNC.RECONVERGENT B3 ;  /* 0x0000000000037941 */ /* 0x000fea0003800200 */
.L_x_354:
[----:B------:R-:W2:Y:S02]  /*1add0*/  LDG.E R3, desc[UR10][R76.64] ;  /* 0x0000000a4c037981 */ /* 0x000ea4000c1e1900 */
[----:B--2---:R-:W-:-:S05]  /*1ade0*/  FADD R0, R3, R2 ;  /* 0x0000000203007221 */ /* 0x004fca0000000000 */
[----:B------:R0:W-:Y:S01]  /*1adf0*/  STG.E desc[UR10][R76.64], R0 ;  /* 0x000000004c007986 */ /* 0x0001e2000c10190a */
[----:B------:R-:W-:Y:S05]  /*1ae00*/  @P4 BRA `(.L_x_356) ;  /* 0xffffffec00044947 */ /* 0x000fea000383ffff */
.L_x_327:
[----:B------:R-:W5:Y:S01]  /*1ae10*/  LDG.E R18, desc[UR10][R86.64] ;  /* 0x0000000a56127981 */ /* 0x000f62000c1e1900 */
[----:B------:R-:W1:Y:S01]  /*1ae20*/  LDCU UR4, c[0x0][0x50c] ;  /* 0x0000a180ff0477ac */ /* 0x000e620008000800 */
[----:B------:R-:W-:Y:S01]  /*1ae30*/  IMAD.MOV.U32 R8, RZ, RZ, 0x1 ;  /* 0x00000001ff087424 */ /* 0x000fe200078e00ff */
[----:B------:R-:W-:Y:S01]  /*1ae40*/  BSSY.RECONVERGENT B0, `(.L_x_357) ;  /* 0x000001a000007945 */ /* 0x000fe20003800200 */
[----:B-1----:R-:W-:-:S05]  /*1ae50*/  I2FP.F32.U32 R3, UR4 ;  /* 0x0000000400037c45 */ /* 0x002fca0008201000 */
[----:B0-----:R-:W-:-:S04]  /*1ae60*/  FADD R0, R3, R0 ;  /* 0x0000000003007221 */ /* 0x001fc80000000000 */
[----:B--234-:R-:W0:Y:S08]  /*1ae70*/  F2F.F64.F32 R16, R0 ;  /* 0x0000000000107310 */ /* 0x01ce300000201800 */
[----:B0-----:R-:W0:Y:S02]  /*1ae80*/  MUFU.RCP64H R9, R17 ;  /* 0x0000001100097308 */ /* 0x001e240000001800 */
[----:B0-----:R-:W-:-:S08]  /*1ae90*/  DFMA R2, -R16, R8, 1 ;  /* 0x3ff000001002742b */ /* 0x001fd00000000108 */
[----:B------:R-:W-:-:S08]  /*1aea0*/  DFMA R10, R2, R2, R2 ;  /* 0x00000002020a722b */ /* 0x000fd00000000002 */
[----:B------:R-:W-:-:S08]  /*1aeb0*/  DFMA R10, R8, R10, R8 ;  /* 0x0000000a080a722b */ /* 0x000fd00000000008 */
[----:B------:R-:W-:-:S08]  /*1aec0*/  DFMA R14, -R16, R10, 1 ;  /* 0x3ff00000100e742b */ /* 0x000fd0000000010a */
[----:B------:R-:W-:Y:S01]  /*1aed0*/  DFMA R14, R10, R14, R10 ;  /* 0x0000000e0a0e722b */ /* 0x000fe2000000000a */
[----:B-----5:R-:W0:Y:S02]  /*1aee0*/  F2F.F64.F32 R2, R18 ;  /* 0x0000001200027310 */ /* 0x020e240000201800 */
[----:B0-----:R-:W-:-:S08]  /*1aef0*/  DMUL R8, R2, 0.5 ;  /* 0x3fe0000002087828 */ /* 0x001fd00000000000 */
[----:B------:R-:W-:Y:S02]  /*1af00*/  DMUL R2, R8, R14 ;  /* 0x0000000e08027228 */ /* 0x000fe40000000000 */
[----:B------:R-:W-:-:S06]  /*1af10*/  FSETP.GEU.AND P1, PT, |R9|, 6.5827683646048100446e-37, PT ;  /* 0x036000000900780b */ /* 0x000fcc0003f2e200 */
[----:B------:R-:W-:-:S08]  /*1af20*/  DFMA R10, -R16, R2, R8 ;  /* 0x00000002100a722b */ /* 0x000fd00000000108 */
[----:B------:R-:W-:-:S10]  /*1af30*/  DFMA R2, R14, R10, R2 ;  /* 0x0000000a0e02722b */ /* 0x000fd40000000002 */
[----:B------:R-:W-:-:S05]  /*1af40*/  FFMA R0, RZ, R17, R3 ;  /* 0x00000011ff007223 */ /* 0x000fca0000000003 */
[----:B------:R-:W-:-:S13]  /*1af50*/  FSETP.GT.AND P0, PT, |R0|, 1.469367938527859385e-39, PT ;  /* 0x001000000000780b */ /* 0x000fda0003f04200 */
[----:B------:R-:W-:Y:S05]  /*1af60*/  @P0 BRA P1, `(.L_x_358) ;  /* 0x00000000001c0947 */ /* 0x000fea0000800000 */
[----:B------:R-:W-:Y:S01]  /*1af70*/  MOV R20, R8 ;  /* 0x0000000800147202 */ /* 0x000fe20000000f00 */
[----:B------:R-:W-:Y:S01]  /*1af80*/  IMAD.MOV.U32 R21, RZ, RZ, R9 ;  /* 0x000000ffff157224 */ /* 0x000fe200078e0009 */
[----:B------:R-:W-:Y:S01]  /*1af90*/  MOV R0, 0x1afc0 ;  /* 0x0001afc000007802 */ /* 0x000fe20000000f00 */
[----:B------:R-:W-:-:S07]  /*1afa0*/  IMAD.MOV.U32 R19, RZ, RZ, R17 ;  /* 0x000000ffff137224 */ /* 0x000fce00078e0011 */
[----:B------:R-:W-:Y:S05]  /*1afb0*/  CALL.REL.NOINC `($__internal_1_$__cuda_sm20_div_rn_f64_full) ;  /* 0x0000001400787944 */ /* 0x000fea0003c00000 */
[----:B------:R-:W-:Y:S01]  /*1afc0*/  MOV R2, R90 ;  /* 0x0000005a00027202 */ /* 0x000fe20000000f00 */
[----:B------:R-:W-:-:S07]  /*1afd0*/  IMAD.MOV.U32 R3, RZ, RZ, R91 ;  /* 0x000000ffff037224 */ /* 0x000fce00078e005b */
.L_x_358:
[----:B------:R-:W-:Y:S05]  /*1afe0*/  BSYNC.RECONVERGENT B0 ;  /* 0x0000000000007941 */ /* 0x000fea0003800200 */
.L_x_357:
        /* <DEDUP_REMOVED lines=12> */
.L_x_360:
[----:B------:R-:W-:Y:S05]  /*1b0b0*/  BSYNC.RECONVERGENT B0 ;  /* 0x0000000000007941 */ /* 0x000fea0003800200 */
.L_x_359:
[----:B------:R-:W-:-:S05]  /*1b0c0*/  SEL R3, RZ, 0x1, !P0 ;  /* 0x00000001ff037807 */ /* 0x000fca0004000000 */
[----:B------:R0:W-:Y:S01]  /*1b0d0*/  STG.E.U8 desc[UR10][R84.64], R3 ;  /* 0x0000000354007986 */ /* 0x0001e2000c10110a */
[----:B------:R-:W-:Y:S05]  /*1b0e0*/  @P0 BRA `(.L_x_361) ;  /* 0xffffffe800200947 */ /* 0x000fea000383ffff */
.L_x_326:
[----:B------:R-:W-:Y:S05]  /*1b0f0*/  BSYNC.RECONVERGENT B2 ;  /* 0x0000000000027941 */ /* 0x000fea0003800200 */
.L_x_325:
[----:B------:R-:W5:Y:S01]  /*1b100*/  LDCU UR4, c[0x0][0x510] ;  /* 0x0000a200ff0477ac */ /* 0x000f620008000800 */
[----:B------:R0:W-:Y:S04]  /*1b110*/  STG.E desc[UR10][R46.64], RZ ;  /* 0x000000ff2e007986 */ /* 0x0001e8000c10190a */
[----:B------:R0:W-:Y:S01]  /*1b120*/  STG.E desc[UR10][R34.64], RZ ;  /* 0x000000ff22007986 */ /* 0x0001e2000c10190a */
[----:B-----5:R-:W-:-:S09]  /*1b130*/  UISETP.NE.AND UP0, UPT, UR4, URZ, UPT ;  /* 0x000000ff0400728c */ /* 0x020fd2000bf05270 */
[----:B0-----:R-:W-:Y:S05]  /*1b140*/  BRA.U !UP0, `(.L_x_362) ;  /* 0x0000000d08247547 */ /* 0x001fea000b800000 */
[----:B------:R-:W-:Y:S01]  /*1b150*/  UIADD3 UR8, UPT, UPT, UR4, -0x1, URZ ;  /* 0xffffffff04087890 */ /* 0x000fe2000fffe0ff */
[----:B-1234-:R-:W-:-:S03]  /*1b160*/  IMAD.MOV.U32 R11, RZ, RZ, RZ ;  /* 0x000000ffff0b7224 */ /* 0x01efc600078e00ff */
[----:B------:R-:W-:-:S09]  /*1b170*/  UISETP.GE.U32.AND UP0, UPT, UR8, 0x7, UPT ;  /* 0x000000070800788c */ /* 0x000fd2000bf06070 */
[----:B------:R-:W-:Y:S05]  /*1b180*/  BRA.U !UP0, `(.L_x_363) ;  /* 0x0000000508747547 */ /* 0x000fea000b800000 */
[----:B------:R-:W-:Y:S01]  /*1b190*/  HFMA2 R11, -RZ, RZ, 0, 0 ;  /* 0x00000000ff0b7431 */ /* 0x000fe200000001ff */
[----:B------:R-:W0:Y:S01]  /*1b1a0*/  LDCU.64 UR8, c[0x0][0x3d0] ;  /* 0x00007a00ff0877ac */ /* 0x000e220008000a00 */
[----:B------:R-:W-:-:S05]  /*1b1b0*/  NOP ;  /* 0x0000000000007918 */ /* 0x000fca0000000000 */
.L_x_364:
[----:B------:R-:W-:Y:S01]  /*1b1c0*/  IADD3 R0, P0, PT, R11, R36, RZ ;  /* 0x000000240b007210 */ /* 0x000fe20007f1e0ff */
[----:B------:R-:W2:Y:S04]  /*1b1d0*/  LDG.E R9, desc[UR10][R46.64] ;  /* 0x0000000a2e097981 */ /* 0x000ea8000c1e1900 */
[----:B------:R-:W-:Y:S01]  /*1b1e0*/  IMAD.X R3, RZ, RZ, R7, P0 ;  /* 0x000000ffff037224 */ /* 0x000fe200000e0607 */
[----:B0-----:R-:W-:-:S04]  /*1b1f0*/  LEA R2, P0, R0, UR8, 0x2 ;  /* 0x0000000800027c11 */ /* 0x001fc8000f8010ff */
[----:B------:R-:W-:-:S05]  /*1b200*/  LEA.HI.X R3, R0, UR9, R3, 0x2, P0 ;  /* 0x0000000900037c11 */ /* 0x000fca00080f1403 */
[----:B------:R-:W2:Y:S02]  /*1b210*/  LDG.E R0, desc[UR10][R2.64] ;  /* 0x0000000a02007981 */ /* 0x000ea4000c1e1900 */
[----:B--2---:R-:W-:Y:S01]  /*1b220*/  FFMA R15, R0, R0, R9 ;  /* 0x00000000000f7223 */ /* 0x004fe20000000009 */
[----:B------:R-:W-:-:S04]  /*1b230*/  IMAD.WIDE.U32 R8, R11, 0x4, R32 ;  /* 0x000000040b087825 */ /* 0x000fc800078e0020 */
[----:B------:R0:W-:Y:S04]  /*1b240*/  STG.E desc[UR10][R46.64], R15 ;  /* 0x0000000f2e007986 */ /* 0x0001e8000c10190a */
[----:B------:R-:W2:Y:S04]  /*1b250*/  LDG.E R0, desc[UR10][R8.64] ;  /* 0x0000000a08007981 */ /* 0x000ea8000c1e1900 */
[----:B-1----:R-:W2:Y:S04]  /*1b260*/  LDG.E R17, desc[UR10][R2.64] ;  /* 0x0000000a02117981 */ /* 0x002ea8000c1e1900 */
[----:B------:R-:W3:Y:S01]  /*1b270*/  LDG.E R19, desc[UR10][R34.64] ;  /* 0x0000000a22137981 */ /* 0x000ee2000c1e1900 */
[----:B--2---:R-:W-:-:S04]  /*1b280*/  FADD R0, R0, -R17 ;  /* 0x8000001100007221 */ /* 0x004fc80000000000 */
[----:B---3--:R-:W-:-:S05]  /*1b290*/  FFMA R19, R0, R0, R19 ;  /* 0x0000000000137223 */ /* 0x008fca0000000013 */
[----:B------:R-:W-:Y:S04]  /*1b2a0*/  STG.E desc[UR10][R34.64], R19 ;  /* 0x0000001322007986 */ /* 0x000fe8000c10190a */
[----:B------:R-:W2:Y:S04]  /*1b2b0*/  LDG.E R0, desc[UR10][R2.64+0x4] ;  /* 0x0000040a02007981 */ /* 0x000ea8000c1e1900 */
[----:B------:R-:W2:Y:S02]  /*1b2c0*/  LDG.E R17, desc[UR10][R46.64] ;  /* 0x0000000a2e117981 */ /* 0x000ea4000c1e1900 */
[----:B--2---:R-:W-:-:S05]  /*1b2d0*/  FFMA R17, R0, R0, R17 ;  /* 0x0000000000117223 */ /* 0x004fca0000000011 */
[----:B------:R1:W-:Y:S04]  /*1b2e0*/  STG.E desc[UR10][R46.64], R17 ;  /* 0x000000112e007986 */ /* 0x0003e8000c10190a */
[----:B------:R-:W2:Y:S04]  /*1b2f0*/  LDG.E R0, desc[UR10][R8.64+0x4] ;  /* 0x0000040a08007981 */ /* 0x000ea8000c1e1900 */
[----:B0-----:R-:W2:Y:S04]  /*1b300*/  LDG.E R15, desc[UR10][R2.64+0x4] ;  /* 0x0000040a020f7981 */ /* 0x001ea8000c1e1900 */
        /* <DEDUP_REMOVED lines=53> */
[----:B------:R1:W-:Y:S04]  /*1b660*/  STG.E desc[UR10][R34.64], R19 ;  /* 0x0000001322007986 */ /* 0x0003e8000c10190a */
[----:B------:R-:W2:Y:S04]  /*1b670*/  LDG.E R0, desc[UR10][R2.64+0x1c] ;  /* 0x00001c0a02007981 */ /* 0x000ea8000c1e1900 */
[----:B------:R-:W2:Y:S02]  /*1b680*/  LDG.E R17, desc[UR10][R46.64] ;  /* 0x0000000a2e117981 */ /* 0x000ea4000c1e1900 */
[----:B--2---:R-:W-:-:S05]  /*1b690*/  FFMA R17, R0, R0, R17 ;  /* 0x0000000000117223 */ /* 0x004fca0000000011 */
[----:B------:R1:W-:Y:S04]  /*1b6a0*/  STG.E desc[UR10][R46.64], R17 ;  /* 0x000000112e007986 */ /* 0x0003e8000c10190a */
[----:B------:R-:W2:Y:S04]  /*1b6b0*/  LDG.E R0, desc[UR10][R8.64+0x1c] ;  /* 0x00001c0a08007981 */ /* 0x000ea8000c1e1900 */
[----:B0-----:R-:W2:Y:S04]  /*1b6c0*/  LDG.E R15, desc[UR10][R2.64+0x1c] ;  /* 0x00001c0a020f7981 */ /* 0x001ea8000c1e1900 */
[----:B------:R-:W3:Y:S01]  /*1b6d0*/  LDG.E R21, desc[UR10][R34.64] ;  /* 0x0000000a22157981 */ /* 0x000ee2000c1e1900 */
[----:B------:R-:W-:Y:S01]  /*1b6e0*/  ULOP3.LUT UR12, UR4, 0xfffffff8, URZ, 0xc0, !UPT ;  /* 0xfffffff8040c7892 */ /* 0x000fe2000f8ec0ff */
[----:B------:R-:W-:-:S05]  /*1b6f0*/  VIADD R11, R11, 0x8 ;  /* 0x000000080b0b7836 */ /* 0x000fca0000000000 */
[----:B------:R-:W-:Y:S01]  /*1b700*/  ISETP.NE.AND P0, PT, R11, UR12, PT ;  /* 0x0000000c0b007c0c */ /* 0x000fe2000bf05270 */
[----:B--2---:R-:W-:-:S04]  /*1b710*/  FADD R0, R0, -R15 ;  /* 0x8000000f00007221 */ /* 0x004fc80000000000 */
[----:B---3--:R-:W-:-:S05]  /*1b720*/  FFMA R21, R0, R0, R21 ;  /* 0x0000000000157223 */ /* 0x008fca0000000015 */
[----:B------:R1:W-:Y:S03]  /*1b730*/  STG.E desc[UR10][R34.64], R21 ;  /* 0x0000001522007986 */ /* 0x0003e6000c10190a */
[----:B------:R-:W-:Y:S05]  /*1b740*/  @P0 BRA `(.L_x_364) ;  /* 0xfffffff8009c0947 */ /* 0x000fea000383ffff */
[----:B------:R-:W-:-:S07]  /*1b750*/  MOV R11, UR12 ;  /* 0x0000000c000b7c02 */ /* 0x000fce0008000f00 */
.L_x_363:
[----:B------:R-:W-:-:S09]  /*1b760*/  ULOP3.LUT UP0, URZ, UR4, 0x7, URZ, 0xc0, !UPT ;  /* 0x0000000704ff7892 */ /* 0x000fd2000f80c0ff */
[----:B------:R-:W-:Y:S05]  /*1b770*/  BRA.U !UP0, `(.L_x_362) ;  /* 0x0000000508987547 */ /* 0x000fea000b800000 */
[----:B------:R-:W-:Y:S02]  /*1b780*/  ULOP3.LUT UR8, UR4, 0x7, URZ, 0xc0, !UPT ;  /* 0x0000000704087892 */ /* 0x000fe4000f8ec0ff */
[----:B------:R-:W-:Y:S02]  /*1b790*/  ULOP3.LUT UP1, URZ, UR4, 0x3, URZ, 0xc0, !UPT ;  /* 0x0000000304ff7892 */ /* 0x000fe4000f82c0ff */
[----:B------:R-:W-:-:S04]  /*1b7a0*/  UIADD3 UR8, UPT, UPT, UR8, -0x1, URZ ;  /* 0xffffffff08087890 */ /* 0x000fc8000fffe0ff */
[----:B------:R-:W-:-:S09]  /*1b7b0*/  UISETP.GE.U32.AND UP0, UPT, UR8, 0x3, UPT ;  /* 0x000000030800788c */ /* 0x000fd2000bf06070 */
[----:B------:R-:W-:Y:S05]  /*1b7c0*/  BRA.U !UP0, `(.L_x_365) ;  /* 0x0000000108bc7547 */ /* 0x000fea000b800000 */
[----:B------:R-:W0:Y:S01]  /*1b7d0*/  LDCU.64 UR8, c[0x0][0x3d0] ;  /* 0x00007a00ff0877ac */ /* 0x000e220008000a00 */
        /* <DEDUP_REMOVED lines=35> */
[----:B------:R-:W3:Y:S04]  /*1ba10*/  LDG.E R0, desc[UR10][R2.64+0xc] ;  /* 0x00000c0a02007981 */ /* 0x000ee8000c1e1900 */
[----:B------:R-:W3:Y:S02]  /*1ba20*/  LDG.E R17, desc[UR10][R46.64] ;  /* 0x0000000a2e117981 */ /* 0x000ee4000c1e1900 */
[----:B---3--:R-:W-:-:S05]  /*1ba30*/  FFMA R17, R0, R0, R17 ;  /* 0x0000000000117223 */ /* 0x008fca0000000011 */
[----:B------:R2:W-:Y:S04]  /*1ba40*/  STG.E desc[UR10][R46.64], R17 ;  /* 0x000000112e007986 */ /* 0x0005e8000c10190a */
[----:B------:R-:W3:Y:S04]  /*1ba50*/  LDG.E R0, desc[UR10][R8.64+0xc] ;  /* 0x00000c0a08007981 */ /* 0x000ee8000c1e1900 */
[----:B0-----:R-:W3:Y:S04]  /*1ba60*/  LDG.E R15, desc[UR10][R2.64+0xc] ;  /* 0x00000c0a020f7981 */ /* 0x001ee8000c1e1900 */
[----:B------:R-:W4:Y:S01]  /*1ba70*/  LDG.E R21, desc[UR10][R34.64] ;  /* 0x0000000a22157981 */ /* 0x000f22000c1e1900 */
[----:B------:R-:W-:-:S02]  /*1ba80*/  VIADD R11, R11, 0x4 ;  /* 0x000000040b0b7836 */ /* 0x000fc40000000000 */
[----:B---3--:R-:W-:-:S04]  /*1ba90*/  FADD R0, R0, -R15 ;  /* 0x8000000f00007221 */ /* 0x008fc80000000000 */
[----:B----4-:R-:W-:-:S05]  /*1baa0*/  FFMA R21, R0, R0, R21 ;  /* 0x0000000000157223 */ /* 0x010fca0000000015 */
[----:B------:R2:W-:Y:S02]  /*1bab0*/  STG.E desc[UR10][R34.64], R21 ;  /* 0x0000001522007986 */ /* 0x0005e4000c10190a */
.L_x_365:
[----:B------:R-:W-:Y:S05]  /*1bac0*/  BRA.U !UP1, `(.L_x_362) ;  /* 0x0000000109c47547 */ /* 0x000fea000b800000 */
[----:B------:R-:W-:Y:S02]  /*1bad0*/  ULOP3.LUT UR8, UR4, 0x1, URZ, 0xc0, !UPT ;  /* 0x0000000104087892 */ /* 0x000fe4000f8ec0ff */
[----:B------:R-:W-:Y:S02]  /*1bae0*/  ULOP3.LUT UR4, UR4, 0x3, URZ, 0xc0, !UPT ;  /* 0x0000000304047892 */ /* 0x000fe4000f8ec0ff */
[----:B------:R-:W-:Y:S02]  /*1baf0*/  UISETP.NE.U32.AND UP1, UPT, UR8, 0x1, UPT ;  /* 0x000000010800788c */ /* 0x000fe4000bf25070 */
[----:B------:R-:W-:-:S09]  /*1bb00*/  UISETP.NE.AND UP0, UPT, UR4, 0x1, UPT ;  /* 0x000000010400788c */ /* 0x000fd2000bf05270 */
[----:B------:R-:W-:Y:S05]  /*1bb10*/  BRA.U !UP0, `(.L_x_366) ;  /* 0x00000001086c7547 */ /* 0x000fea000b800000 */
[----:B------:R-:W0:Y:S01]  /*1bb20*/  LDCU.64 UR8, c[0x0][0x3d0] ;  /* 0x00007a00ff0877ac */ /* 0x000e220008000a00 */
[----:B------:R-:W-:Y:S01]  /*1bb30*/  IADD3 R0, P0, PT, R11, R36, RZ ;  /* 0x000000240b007210 */ /* 0x000fe20007f1e0ff */
[----:B------:R-:W3:Y:S03]  /*1bb40*/  LDG.E R9, desc[UR10][R46.64] ;  /* 0x0000000a2e097981 */ /* 0x000ee6000c1e1900 */
[----:B------:R-:W-:Y:S02]  /*1bb50*/  IADD3.X R3, PT, PT, RZ, R7, RZ, P0, !PT ;  /* 0x00000007ff037210 */ /* 0x000fe400007fe4ff */
[----:B0-----:R-:W-:-:S04]  /*1bb60*/  LEA R2, P0, R0, UR8, 0x2 ;  /* 0x0000000800027c11 */ /* 0x001fc8000f8010ff */
[----:B------:R-:W-:-:S05]  /*1bb70*/  LEA.HI.X R3, R0, UR9, R3, 0x2, P0 ;  /* 0x0000000900037c11 */ /* 0x000fca00080f1403 */
[----:B------:R-:W3:Y:S02]  /*1bb80*/  LDG.E R0, desc[UR10][R2.64] ;  /* 0x0000000a02007981 */ /* 0x000ee4000c1e1900 */
[----:B---3--:R-:W-:Y:S01]  /*1bb90*/  FFMA R15, R0, R0, R9 ;  /* 0x00000000000f7223 */ /* 0x008fe20000000009 */
[----:B------:R-:W-:-:S04]  /*1bba0*/  IMAD.WIDE.U32 R8, R11, 0x4, R32 ;  /* 0x000000040b087825 */ /* 0x000fc800078e0020 */
[----:B------:R0:W-:Y:S04]  /*1bbb0*/  STG.E desc[UR10][R46.64], R15 ;  /* 0x0000000f2e007986 */ /* 0x0001e8000c10190a */
[----:B------:R-:W3:Y:S04]  /*1bbc0*/  LDG.E R0, desc[UR10][R8.64] ;  /* 0x0000000a08007981 */ /* 0x000ee8000c1e1900 */
[----:B-12---:R-:W3:Y:S04]  /*1bbd0*/  LDG.E R17, desc[UR10][R2.64] ;  /* 0x0000000a02117981 */ /* 0x006ee8000c1e1900 */
[----:B------:R-:W2:Y:S01]  /*1bbe0*/  LDG.E R19, desc[UR10][R34.64] ;  /* 0x0000000a22137981 */ /* 0x000ea2000c1e1900 */
[----:B---3--:R-:W-:-:S04]  /*1bbf0*/  FADD R0, R0, -R17 ;  /* 0x8000001100007221 */ /* 0x008fc80000000000 */
[----:B--2---:R-:W-:-:S05]  /*1bc00*/  FFMA R19, R0, R0, R19 ;  /* 0x0000000000137223 */ /* 0x004fca0000000013 */
[----:B------:R3:W-:Y:S04]  /*1bc10*/  STG.E desc[UR10][R34.64], R19 ;  /* 0x0000001322007986 */ /* 0x0007e8000c10190a */
[----:B------:R-:W2:Y:S04]  /*1bc20*/  LDG.E R0, desc[UR10][R2.64+0x4] ;  /* 0x0000040a02007981 */ /* 0x000ea8000c1e1900 */
[----:B------:R-:W2:Y:S02]  /*1bc30*/  LDG.E R17, desc[UR10][R46.64] ;  /* 0x0000000a2e117981 */ /* 0x000ea4000c1e1900 */
[----:B--2---:R-:W-:-:S05]  /*1bc40*/  FFMA R17, R0, R0, R17 ;  /* 0x0000000000117223 */ /* 0x004fca0000000011 */
[----:B------:R3:W-:Y:S04]  /*1bc50*/  STG.E desc[UR10][R46.64], R17 ;  /* 0x000000112e007986 */ /* 0x0007e8000c10190a */
[----:B------:R-:W2:Y:S04]  /*1bc60*/  LDG.E R0, desc[UR10][R8.64+0x4] ;  /* 0x0000040a08007981 */ /* 0x000ea8000c1e1900 */
[----:B0-----:R-:W2:Y:S04]  /*1bc70*/  LDG.E R15, desc[UR10][R2.64+0x4] ;  /* 0x0000040a020f7981 */ /* 0x001ea8000c1e1900 */
[----:B------:R-:W4:Y:S01]  /*1bc80*/  LDG.E R21, desc[UR10][R34.64] ;  /* 0x0000000a22157981 */ /* 0x000f22000c1e1900 */
[----:B------:R-:W-:-:S02]  /*1bc90*/  VIADD R11, R11, 0x2 ;  /* 0x000000020b0b7836 */ /* 0x000fc40000000000 */
[----:B--2---:R-:W-:-:S04]  /*1bca0*/  FADD R0, R0, -R15 ;  /* 0x8000000f00007221 */ /* 0x004fc80000000000 */
[----:B----4-:R-:W-:-:S05]  /*1bcb0*/  FFMA R21, R0, R0, R21 ;  /* 0x0000000000157223 */ /* 0x010fca0000000015 */
[----:B------:R3:W-:Y:S02]  /*1bcc0*/  STG.E desc[UR10][R34.64], R21 ;  /* 0x0000001522007986 */ /* 0x0007e4000c10190a */
.L_x_366:
[----:B------:R-:W-:Y:S05]  /*1bcd0*/  BRA.U UP1, `(.L_x_362) ;  /* 0x0000000101407547 */ /* 0x000fea000b800000 */
[----:B------:R-:W0:Y:S01]  /*1bce0*/  LDCU.64 UR8, c[0x0][0x3d0] ;  /* 0x00007a00ff0877ac */ /* 0x000e220008000a00 */
[----:B------:R-:W-:Y:S01]  /*1bcf0*/  IADD3 R0, P0, PT, R11, R36, RZ ;  /* 0x000000240b007210 */ /* 0x000fe20007f1e0ff */
[----:B------:R-:W4:Y:S04]  /*1bd00*/  LDG.E R9, desc[UR10][R46.64] ;  /* 0x0000000a2e097981 */ /* 0x000f28000c1e1900 */
[----:B------:R-:W-:Y:S01]  /*1bd10*/  IMAD.X R3, RZ, RZ, R7, P0 ;  /* 0x000000ffff037224 */ /* 0x000fe200000e0607 */
[----:B0-----:R-:W-:-:S04]  /*1bd20*/  LEA R2, P0, R0, UR8, 0x2 ;  /* 0x0000000800027c11 */ /* 0x001fc8000f8010ff */
[----:B------:R-:W-:-:S05]  /*1bd30*/  LEA.HI.X R3, R0, UR9, R3, 0x2, P0 ;  /* 0x0000000900037c11 */ /* 0x000fca00080f1403 */
[----:B------:R-:W4:Y:S02]  /*1bd40*/  LDG.E R0, desc[UR10][R2.64] ;  /* 0x0000000a02007981 */ /* 0x000f24000c1e1900 */
[----:B----4-:R-:W-:Y:S01]  /*1bd50*/  FFMA R15, R0, R0, R9 ;  /* 0x00000000000f7223 */ /* 0x010fe20000000009 */
[----:B------:R-:W-:-:S04]  /*1bd60*/  IMAD.WIDE.U32 R8, R11, 0x4, R32 ;  /* 0x000000040b087825 */ /* 0x000fc800078e0020 */
[----:B------:R0:W-:Y:S04]  /*1bd70*/  STG.E desc[UR10][R46.64], R15 ;  /* 0x0000000f2e007986 */ /* 0x0001e8000c10190a */
[----:B------:R-:W4:Y:S04]  /*1bd80*/  LDG.E R11, desc[UR10][R2.64] ;  /* 0x0000000a020b7981 */ /* 0x000f28000c1e1900 */
[----:B------:R-:W4:Y:S04]  /*1bd90*/  LDG.E R8, desc[UR10][R8.64] ;  /* 0x0000000a08087981 */ /* 0x000f28000c1e1900 */
[----:B------:R-:W5:Y:S01]  /*1bda0*/  LDG.E R0, desc[UR10][R34.64] ;  /* 0x0000000a22007981 */ /* 0x000f62000c1e1900 */
[----:B----4-:R-:W-:-:S04]  /*1bdb0*/  FADD R11, R8, -R11 ;  /* 0x8000000b080b7221 */ /* 0x010fc80000000000 */
[----:B-----5:R-:W-:-:S05]  /*1bdc0*/  FFMA R11, R11, R11, R0 ;  /* 0x0000000b0b0b7223 */ /* 0x020fca0000000000 */
[----:B------:R0:W-:Y:S02]  /*1bdd0*/  STG.E desc[UR10][R34.64], R11 ;  /* 0x0000000b22007986 */ /* 0x0001e4000c10190a */
.L_x_362:
[----:B------:R-:W5:Y:S01]  /*1bde0*/  LDG.E R0, desc[UR10][R46.64] ;  /* 0x0000000a2e007981 */ /* 0x000f62000c1e1900 */
[----:B------:R-:W-:Y:S01]  /*1bdf0*/  BSSY.RECONVERGENT B0, `(.L_x_367) ;  /* 0x000000c000007945 */ /* 0x000fe20003800200 */
[----:B-----5:R-:W-:Y:S01]  /*1be00*/  IADD3 R2, PT, PT, R0, -0xd000000, RZ ;  /* 0xf300000000027810 */ /* 0x020fe20007ffe0ff */
[----:B------:R0:W0:Y:S03]  /*1be10*/  MUFU.RSQ R3, R0 ;  /* 0x0000000000037308 */ /* 0x0000260000001400 */
[----:B------:R-:W-:-:S13]  /*1be20*/  ISETP.GT.U32.AND P0, PT, R2, 0x727fffff, PT ;  /* 0x727fffff0200780c */ /* 0x000fda0003f04070 */
[----:B------:R-:W-:Y:S05]  /*1be30*/  @!P0 BRA `(.L_x_368) ;  /* 0x00000000000c8947 */ /* 0x000fea0003800000 */
[----:B------:R-:W-:-:S07]  /*1be40*/  MOV R8, 0x1be60 ;  /* 0x0001be6000087802 */ /* 0x000fce0000000f00 */
[----:B01234-:R-:W-:Y:S05]  /*1be50*/  CALL.REL.NOINC `($__internal_2_$__cuda_sm20_sqrt_rn_f32_slowpath) ;  /* 0x0000000c00447944 */ /* 0x01ffea0003c00000 */
[----:B------:R-:W-:Y:S05]  /*1be60*/  BRA `(.L_x_369) ;  /* 0x0000000000107947 */ /* 0x000fea0003800000 */
.L_x_368:
[----:B0-----:R-:W-:Y:S01]  /*1be70*/  FMUL.FTZ R9, R0, R3 ;  /* 0x0000000300097220 */ /* 0x001fe20000410000 */
[----:B------:R-:W-:-:S03]  /*1be80*/  FMUL.FTZ R3, R3, 0.5 ;  /* 0x3f00000003037820 */ /* 0x000fc60000410000 */
[----:B------:R-:W-:-:S04]  /*1be90*/  FFMA R0, -R9, R9, R0 ;  /* 0x0000000909007223 */ /* 0x000fc80000000100 */
[----:B------:R-:W-:-:S07]  /*1bea0*/  FFMA R0, R0, R3, R9 ;  /* 0x0000000300007223 */ /* 0x000fce0000000009 */
.L_x_369:
[----:B------:R-:W-:Y:S05]  /*1beb0*/  BSYNC.RECONVERGENT B0 ;  /* 0x0000000000007941 */ /* 0x000fea0003800200 */
.L_x_367:
[----:B------:R0:W-:Y:S04]  /*1bec0*/  STG.E desc[UR10][R46.64], R0 ;  /* 0x000000002e007986 */ /* 0x0001e8000c10190a */
[----:B------:R-:W5:Y:S01]  /*1bed0*/  LDG.E R2, desc[UR10][R34.64] ;  /* 0x0000000a22027981 */ /* 0x000f62000c1e1900 */
[----:B------:R-:W-:Y:S01]  /*1bee0*/  BSSY.RECONVERGENT B0, `(.L_x_370) ;  /* 0x000000e000007945 */ /* 0x000fe20003800200 */
[----:B-----5:R-:W-:Y:S01]  /*1bef0*/  VIADD R8, R2, 0xf3000000 ;  /* 0xf300000002087836 */ /* 0x020fe20000000000 */
[----:B------:R0:W0:Y:S04]  /*1bf00*/  MUFU.RSQ R3, R2 ;  /* 0x0000000200037308 */ /* 0x0000280000001400 */
[----:B------:R-:W-:-:S13]  /*1bf10*/  ISETP.GT.U32.AND P0, PT, R8, 0x727fffff, PT ;  /* 0x727fffff0800780c */ /* 0x000fda0003f04070 */
[----:B0-----:R-:W-:Y:S05]  /*1bf20*/  @!P0 BRA `(.L_x_371) ;  /* 0x0000000000148947 */ /* 0x001fea0003800000 */
[----:B------:R-:W-:Y:S01]  /*1bf30*/  IMAD.MOV.U32 R0, RZ, RZ, R2 ;  /* 0x000000ffff007224 */ /* 0x000fe200078e0002 */
[----:B------:R-:W-:-:S07]  /*1bf40*/  MOV R8, 0x1bf60 ;  /* 0x0001bf6000087802 */ /* 0x000fce0000000f00 */
[----:B-1234-:R-:W-:Y:S05]  /*1bf50*/  CALL.REL.NOINC `($__internal_2_$__cuda_sm20_sqrt_rn_f32_slowpath) ;  /* 0x0000000c00047944 */ /* 0x01efea0003c00000 */
[----:B------:R-:W-:Y:S01]  /*1bf60*/  MOV R11, R0 ;  /* 0x00000000000b7202 */ /* 0x000fe20000000f00 */
[----:B------:R-:W-:Y:S06]  /*1bf70*/  BRA `(.L_x_372) ;  /* 0x0000000000107947 */ /* 0x000fec0003800000 */
.L_x_371:
[----:B-1234-:R-:W-:Y:S01]  /*1bf80*/  FMUL.FTZ R11, R2, R3 ;  /* 0x00000003020b7220 */ /* 0x01efe20000410000 */
[----:B------:R-:W-:-:S03]  /*1bf90*/  FMUL.FTZ R3, R3, 0.5 ;  /* 0x3f00000003037820 */ /* 0x000fc60000410000 */
[----:B------:R-:W-:-:S04]  /*1bfa0*/  FFMA R2, -R11, R11, R2 ;  /* 0x0000000b0b027223 */ /* 0x000fc80000000102 */
[----:B------:R-:W-:-:S07]  /*1bfb0*/  FFMA R11, R2, R3, R11 ;  /* 0x00000003020b7223 */ /* 0x000fce000000000b */
.L_x_372:
[----:B------:R-:W-:Y:S05]  /*1bfc0*/  BSYNC.RECONVERGENT B0 ;  /* 0x0000000000007941 */ /* 0x000fea0003800200 */
.L_x_370:
[----:B------:R0:W-:Y:S04]  /*1bfd0*/  STG.E desc[UR10][R34.64], R11 ;  /* 0x0000000b22007986 */ /* 0x0001e8000c10190a */
[----:B------:R-:W2:Y:S04]  /*1bfe0*/  LDG.E R0, desc[UR10][R44.64] ;  /* 0x0000000a2c007981 */ /* 0x000ea8000c1e1900 */
[----:B------:R-:W3:Y:S01]  /*1bff0*/  LDG.E R3, desc[UR10][R80.64] ;  /* 0x0000000a50037981 */ /* 0x000ee2000c1e1900 */
[----:B------:R-:W-:Y:S01]  /*1c000*/  BSSY.RECONVERGENT B2, `(.L_x_373) ;  /* 0x000000d000027945 */ /* 0x000fe20003800200 */
[----:B--2---:R-:W1:Y:S01]  /*1c010*/  MUFU.RCP R9, R0 ;  /* 0x0000000000097308 */ /* 0x004e620000001000 */
[----:B---3--:R-:W-:-:S07]  /*1c020*/  FADD R3, R3, -R0 ;  /* 0x8000000003037221 */ /* 0x008fce0000000000 */
[----:B------:R-:W2:Y:S01]  /*1c030*/  FCHK P0, R3, R0 ;  /* 0x0000000003007302 */ /* 0x000ea20000000000 */
[----:B-1----:R-:W-:-:S04]  /*1c040*/  FFMA R2, -R0, R9, 1 ;  /* 0x3f80000000027423 */ /* 0x002fc80000000109 */
[----:B------:R-:W-:-:S04]  /*1c050*/  FFMA R2, R9, R2, R9 ;  /* 0x0000000209027223 */ /* 0x000fc80000000009 */
[----:B------:R-:W-:-:S04]  /*1c060*/  FFMA R9, R3, R2, RZ ;  /* 0x0000000203097223 */ /* 0x000fc800000000ff */
[----:B------:R-:W-:-:S04]  /*1c070*/  FFMA R8, -R0, R9, R3 ;  /* 0x0000000900087223 */ /* 0x000fc80000000103 */
[----:B------:R-:W-:Y:S01]  /*1c080*/  FFMA R2, R2, R8, R9 ;  /* 0x0000000802027223 */ /* 0x000fe20000000009 */
[----:B0-2---:R-:W-:Y:S06]  /*1c090*/  @!P0 BRA `(.L_x_374) ;  /* 0x00000000000c8947 */ /* 0x005fec0003800000 */
[----:B------:R-:W-:-:S07]  /*1c0a0*/  MOV R8, 0x1c0c0 ;  /* 0x0001c0c000087802 */ /* 0x000fce0000000f00 */
[----:B------:R-:W-:Y:S05]  /*1c0b0*/  CALL.REL.NOINC `($__internal_3_$__cuda_sm3x_div_rn_noftz_f32_slowpath) ;  /* 0x0000000c00047944 */ /* 0x000fea0003c00000 */
[----:B------:R-:W-:-:S07]  /*1c0c0*/  IMAD.MOV.U32 R2, RZ, RZ, R0 ;  /* 0x000000ffff027224 */ /* 0x000fce00078e0000 */
.L_x_374:
[----:B------:R-:W-:Y:S05]  /*1c0d0*/  BSYNC.RECONVERGENT B2 ;  /* 0x0000000000027941 */ /* 0x000fea0003800200 */
.L_x_373:
[----:B------:R-:W0:Y:S01]  /*1c0e0*/  LDCU UR4, c[0x0][0x4e0] ;  /* 0x00009c00ff0477ac */ /* 0x000e220008000800 */
[----:B------:R-:W-:Y:S04]  /*1c0f0*/  BSSY.RECONVERGENT B2, `(.L_x_375) ;  /* 0x000001c000027945 */ /* 0x000fe80003800200 */
[----:B------:R-:W-:Y:S01]  /*1c100*/  BSSY.RELIABLE B3, `(.L_x_376) ;  /* 0x0000017000037945 */ /* 0x000fe20003800100 */
[----:B0-----:R-:W-:-:S13]  /*1c110*/  FSETP.GT.AND P0, PT, |R2|, UR4, PT ;  /* 0x0000000402007c0b */ /* 0x001fda000bf04200 */
[----:B------:R-:W-:Y:S05]  /*1c120*/  @P0 BRA `(.L_x_377) ;  /* 0x0000000000500947 */ /* 0x000fea0003800000 */
[----:B------:R-:W2:Y:S01]  /*1c130*/  LDG.E R2, desc[UR10][R46.64] ;  /* 0x0000000a2e027981 */ /* 0x000ea2000c1e1900 */
[----:B------:R-:W-:Y:S01]  /*1c140*/  BSSY.RECONVERGENT B4, `(.L_x_378) ;  /* 0x000000d000047945 */ /* 0x000fe20003800200 */
[----:B--2---:R-:W0:Y:S08]  /*1c150*/  MUFU.RCP R3, R2 ;  /* 0x0000000200037308 */ /* 0x004e300000001000 */
[----:B------:R-:W1:Y:S01]  /*1c160*/  FCHK P0, R11, R2 ;  /* 0x000000020b007302 */ /* 0x000e620000000000 */
        /* <DEDUP_REMOVED lines=10> */
.L_x_379:
[----:B------:R-:W-:Y:S05]  /*1c210*/  BSYNC.RECONVERGENT B4 ;  /* 0x0000000000047941 */ /* 0x000fea0003800200 */
.L_x_378:
[----:B------:R-:W0:Y:S01]  /*1c220*/  LDCU UR4, c[0x0][0x4e8] ;  /* 0x00009d00ff0477ac */ /* 0x000e220008000800 */
[----:B------:R-:W-:Y:S02]  /*1c230*/  PLOP3.LUT P0, PT, PT, PT, PT, 0x8, 0x80 ;  /* 0x000000000080781c */ /* 0x000fe40003f0e170 */
[----:B0-----:R-:W-:-:S13]  /*1c240*/  FSETP.GT.AND P1, PT, R0, UR4, PT ;  /* 0x0000000400007c0b */ /* 0x001fda000bf24000 */
[----:B------:R-:W-:Y:S05]  /*1c250*/  @!P1 BREAK.RELIABLE B3 ;  /* 0x0000000000039942 */ /* 0x000fea0003800100 */
[----:B------:R-:W-:Y:S05]  /*1c260*/  @!P1 BRA `(.L_x_380) ;  /* 0x0000000000109947 */ /* 0x000fea0003800000 */
.L_x_377:
[----:B------:R-:W-:Y:S05]  /*1c270*/  BSYNC.RELIABLE B3 ;  /* 0x0000000000037941 */ /* 0x000fea0003800100 */
.L_x_376:
[----:B------:R-:W2:Y:S01]  /*1c280*/  LDG.E R0, desc[UR10][R74.64] ;  /* 0x0000000a4a007981 */ /* 0x000ea2000c1e1900 */
[----:B------:R-:W2:Y:S02]  /*1c290*/  LDCU UR4, c[0x0][0x4f4] ;  /* 0x00009e80ff0477ac */ /* 0x000ea40008000800 */
[----:B--2---:R-:W-:-:S13]  /*1c2a0*/  ISETP.LT.U32.AND P0, PT, R0, UR4, PT ;  /* 0x0000000400007c0c */ /* 0x004fda000bf01070 */
.L_x_380:
[----:B------:R-:W-:Y:S05]  /*1c2b0*/  BSYNC.RECONVERGENT B2 ;  /* 0x0000000000027941 */ /* 0x000fea0003800200 */
.L_x_375:
[----:B------:R-:W-:-:S05]  /*1c2c0*/  SEL R3, RZ, 0x1, !P0 ;  /* 0x00000001ff037807 */ /* 0x000fca0004000000 */
[----:B------:R0:W-:Y:S01]  /*1c2d0*/  STG.E.U8 desc[UR10][R50.64], R3 ;  /* 0x0000000332007986 */ /* 0x0001e2000c10110a */
[----:B------:R-:W-:Y:S05]  /*1c2e0*/  @P0 BRA `(.L_x_381) ;  /* 0xfffffe7c006c0947 */ /* 0x000fea000383ffff */
[----:B------:R-:W-:Y:S05]  /*1c2f0*/  EXIT ;  /* 0x000000000000794d */ /* 0x000fea0003800000 */
        .weak           $__internal_0_$__cuda_sm20_dblrcp_rn_slowpath_v3
        .type           $__internal_0_$__cuda_sm20_dblrcp_rn_slowpath_v3,@function
        .size           $__internal_0_$__cuda_sm20_dblrcp_rn_slowpath_v3,($__internal_1_$__cuda_sm20_div_rn_f64_full - $__internal_0_$__cuda_sm20_dblrcp_rn_slowpath_v3)
$__internal_0_$__cuda_sm20_dblrcp_rn_slowpath_v3:
[----:B------:R-:W-:Y:S01]  /*1c300*/  IMAD.MOV.U32 R9, RZ, RZ, R27 ;  /* 0x000000ffff097224 */ /* 0x000fe200078e001b */
[----:B------:R-:W-:Y:S05]  /*1c310*/  BSSY.RECONVERGENT B0, `(.L_x_382) ;  /* 0x0000025000007945 */ /* 0x000fea0003800200 */
[----:B------:R-:W-:-:S14]  /*1c320*/  DSETP.GTU.AND P0, PT, |R8|, +INF , PT ;  /* 0x7ff000000800742a */ /* 0x000fdc0003f0c200 */
[----:B------:R-:W-:Y:S05]  /*1c330*/  @P0 BRA `(.L_x_383) ;  /* 0x0000000000800947 */ /* 0x000fea0003800000 */
[----:B------:R-:W-:-:S05]  /*1c340*/  LOP3.LUT R22, R27, 0x7fffffff, RZ, 0xc0, !PT ;  /* 0x7fffffff1b167812 */ /* 0x000fca00078ec0ff */
[----:B------:R-:W-:-:S05]  /*1c350*/  VIADD R10, R22, 0xffffffff ;  /* 0xffffffff160a7836 */ /* 0x000fca0000000000 */
[----:B------:R-:W-:-:S13]  /*1c360*/  ISETP.GE.U32.AND P0, PT, R10, 0x7fefffff, PT ;  /* 0x7fefffff0a00780c */ /* 0x000fda0003f06070 */
[----:B------:R-:W-:Y:S02]  /*1c370*/  @P0 LOP3.LUT R27, R9, 0x7ff00000, RZ, 0x3c, !PT ;  /* 0x7ff00000091b0812 */ /* 0x000fe400078e3cff */
[----:B------:R-:W-:Y:S01]  /*1c380*/  @P0 MOV R26, RZ ;  /* 0x000000ff001a0202 */ /* 0x000fe20000000f00 */
[----:B------:R-:W-:Y:S06]  /*1c390*/  @P0 BRA `(.L_x_384) ;  /* 0x0000000000700947 */ /* 0x000fec0003800000 */
[----:B------:R-:W-:-:S13]  /*1c3a0*/  ISETP.GE.U32.AND P0, PT, R22, 0x1000001, PT ;  /* 0x010000011600780c */ /* 0x000fda0003f06070 */
[----:B------:R-:W-:Y:S05]  /*1c3b0*/  @!P0 BRA `(.L_x_385) ;  /* 0x0000000000388947 */ /* 0x000fea0003800000 */
[----:B------:R-:W-:Y:S01]  /*1c3c0*/  VIADD R23, R9, 0xc0200000 ;  /* 0xc020000009177836 */ /* 0x000fe20000000000 */
[----:B------:R-:W-:Y:S01]  /*1c3d0*/  MOV R26, R3 ;  /* 0x00000003001a7202 */ /* 0x000fe20000000f00 */
[----:B------:R-:W-:Y:S02]  /*1c3e0*/  IMAD.MOV.U32 R22, RZ, RZ, R8 ;  /* 0x000000ffff167224 */ /* 0x000fe400078e0008 */
[----:B------:R-:W0:Y:S04]  /*1c3f0*/  MUFU.RCP64H R27, R23 ;  /* 0x00000017001b7308 */ /* 0x000e280000001800 */
[----:B0-----:R-:W-:-:S08]  /*1c400*/  DFMA R90, -R22, R26, 1 ;  /* 0x3ff00000165a742b */ /* 0x001fd0000000011a */
[----:B------:R-:W-:-:S08]  /*1c410*/  DFMA R90, R90, R90, R90 ;  /* 0x0000005a5a5a722b */ /* 0x000fd0000000005a */
[----:B------:R-:W-:-:S08]  /*1c420*/  DFMA R90, R26, R90, R26 ;  /* 0x0000005a1a5a722b */ /* 0x000fd0000000001a */
[----:B------:R-:W-:-:S08]  /*1c430*/  DFMA R26, -R22, R90, 1 ;  /* 0x3ff00000161a742b */ /* 0x000fd0000000015a */
[----:B------:R-:W-:-:S08]  /*1c440*/  DFMA R26, R90, R26, R90 ;  /* 0x0000001a5a1a722b */ /* 0x000fd0000000005a */
[----:B------:R-:W-:-:S08]  /*1c450*/  DMUL R26, R26, 2.2250738585072013831e-308 ;  /* 0x001000001a1a7828 */ /* 0x000fd00000000000 */
[----:B------:R-:W-:-:S08]  /*1c460*/  DFMA R8, -R8, R26, 1 ;  /* 0x3ff000000808742b */ /* 0x000fd0000000011a */
[----:B------:R-:W-:-:S08]  /*1c470*/  DFMA R8, R8, R8, R8 ;  /* 0x000000080808722b */ /* 0x000fd00000000008 */
[----:B------:R-:W-:Y:S01]  /*1c480*/  DFMA R26, R26, R8, R26 ;  /* 0x000000081a1a722b */ /* 0x000fe2000000001a */
[----:B------:R-:W-:Y:S10]  /*1c490*/  BRA `(.L_x_384) ;  /* 0x0000000000307947 */ /* 0x000ff40003800000 */
.L_x_385:
[----:B------:R-:W-:Y:S01]  /*1c4a0*/  DMUL R8, R8, 8.11296384146066816958e+31 ;  /* 0x4690000008087828 */ /* 0x000fe20000000000 */
[----:B------:R-:W-:-:S05]  /*1c4b0*/  IMAD.MOV.U32 R22, RZ, RZ, R3 ;  /* 0x000000ffff167224 */ /* 0x000fca00078e0003 */
[----:B------:R-:W0:Y:S02]  /*1c4c0*/  MUFU.RCP64H R23, R9 ;  /* 0x0000000900177308 */ /* 0x000e240000001800 */
[----:B0-----:R-:W-:-:S08]  /*1c4d0*/  DFMA R26, -R8, R22, 1 ;  /* 0x3ff00000081a742b */ /* 0x001fd00000000116 */
[----:B------:R-:W-:-:S08]  /*1c4e0*/  DFMA R26, R26, R26, R26 ;  /* 0x0000001a1a1a722b */ /* 0x000fd0000000001a */
[----:B------:R-:W-:-:S08]  /*1c4f0*/  DFMA R26, R22, R26, R22 ;  /* 0x0000001a161a722b */ /* 0x000fd00000000016 */
[----:B------:R-:W-:-:S08]  /*1c500*/  DFMA R22, -R8, R26, 1 ;  /* 0x3ff000000816742b */ /* 0x000fd0000000011a */
[----:B------:R-:W-:-:S08]  /*1c510*/  DFMA R22, R26, R22, R26 ;  /* 0x000000161a16722b */ /* 0x000fd0000000001a */
[----:B------:R-:W-:Y:S01]  /*1c520*/  DMUL R26, R22, 8.11296384146066816958e+31 ;  /* 0x46900000161a7828 */ /* 0x000fe20000000000 */
[----:B------:R-:W-:Y:S10]  /*1c530*/  BRA `(.L_x_384) ;  /* 0x0000000000087947 */ /* 0x000ff40003800000 */
.L_x_383:
[----:B------:R-:W-:Y:S01]  /*1c540*/  LOP3.LUT R27, R9, 0x80000, RZ, 0xfc, !PT ;  /* 0x00080000091b7812 */ /* 0x000fe200078efcff */
[----:B------:R-:W-:-:S07]  /*1c550*/  IMAD.MOV.U32 R26, RZ, RZ, R8 ;  /* 0x000000ffff1a7224 */ /* 0x000fce00078e0008 */
.L_x_384:
[----:B------:R-:W-:Y:S05]  /*1c560*/  BSYNC.RECONVERGENT B0 ;  /* 0x0000000000007941 */ /* 0x000fea0003800200 */
.L_x_382:
[----:B------:R-:W-:Y:S01]  /*1c570*/  MOV R8, R0 ;  /* 0x0000000000087202 */ /* 0x000fe20000000f00 */
[----:B------:R-:W-:-:S04]  /*1c580*/  IMAD.MOV.U32 R9, RZ, RZ, 0x0 ;  /* 0x00000000ff097424 */ /* 0x000fc800078e00ff */
[----:B------:R-:W-:Y:S05]  /*1c590*/  RET.REL.NODEC R8 `(_Z9RicianMLEPfS_S_S_S_S_S_S_S_PiS_S_S_S_S_S_S_S_S_S_S_S_S_S_S_S_S_S_S_S_S_S_S_PjS1_S1_S1_S1_PbS2_S2_S2_S2_S2_ffffjjjjjffjjjj) ;  /* 0xfffffe3808987950 */ /* 0x000fea0003c3ffff */
        .weak           $__internal_1_$__cuda_sm20_div_rn_f64_full
        .type           $__internal_1_$__cuda_sm20_div_rn_f64_full,@function
        .size           $__internal_1_$__cuda_sm20_div_rn_f64_full,($__internal_2_$__cuda_sm20_sqrt_rn_f32_slowpath - $__internal_1_$__cuda_sm20_div_rn_f64_full)
$__internal_1_$__cuda_sm20_div_rn_f64_full:
[C---:B------:R-:W-:Y:S01]  /*1c5a0*/  FSETP.GEU.AND P0, PT, |R19|.reuse, 1.469367938527859385e-39, PT ;  /* 0x001000001300780b */ /* 0x040fe20003f0e200 */
[----:B------:R-:W-:Y:S01]  /*1c5b0*/  IMAD.MOV.U32 R18, RZ, RZ, R16 ;  /* 0x000000ffff127224 */ /* 0x000fe200078e0010 */
[----:B------:R-:W-:Y:S01]  /*1c5c0*/  LOP3.LUT R8, R19, 0x800fffff, RZ, 0xc0, !PT ;  /* 0x800fffff13087812 */ /* 0x000fe200078ec0ff */
[----:B------:R-:W-:Y:S01]  /*1c5d0*/  IMAD.MOV.U32 R22, RZ, RZ, 0x1 ;  /* 0x00000001ff167424 */ /* 0x000fe200078e00ff */
[C---:B------:R-:W-:Y:S01]  /*1c5e0*/  FSETP.GEU.AND P2, PT, |R21|.reuse, 1.469367938527859385e-39, PT ;  /* 0x001000001500780b */ /* 0x040fe20003f4e200 */
[----:B------:R-:W-:Y:S01]  /*1c5f0*/  BSSY.RECONVERGENT B1, `(.L_x_386) ;  /* 0x0000054000017945 */ /* 0x000fe20003800200 */
[----:B------:R-:W-:Y:S02]  /*1c600*/  LOP3.LUT R9, R8, 0x3ff00000, RZ, 0xfc, !PT ;  /* 0x3ff0000008097812 */ /* 0x000fe400078efcff */
[----:B------:R-:W-:Y:S01]  /*1c610*/  MOV R8, R16 ;  /* 0x0000001000087202 */ /* 0x000fe20000000f00 */
[----:B------:R-:W-:Y:S01]  /*1c620*/  IMAD.MOV.U32 R16, RZ, RZ, 0x1ca00000 ;  /* 0x1ca00000ff107424 */ /* 0x000fe200078e00ff */
[----:B------:R-:W-:-:S02]  /*1c630*/  LOP3.LUT R3, R21, 0x7ff00000, RZ, 0xc0, !PT ;  /* 0x7ff0000015037812 */ /* 0x000fc400078ec0ff */
[----:B------:R-:W-:Y:S01]  /*1c640*/  LOP3.LUT R94, R19, 0x7ff00000, RZ, 0xc0, !PT ;  /* 0x7ff00000135e7812 */ /* 0x000fe200078ec0ff */
[----:B------:R-:W-:Y:S02]  /*1c650*/  @!P0 DMUL R8, R18, 8.98846567431157953865e+307 ;  /* 0x7fe0000012088828 */ /* 0x000fe40000000000 */
[----:B------:R-:W-:Y:S01]  /*1c660*/  IMAD.MOV.U32 R95, RZ, RZ, R3 ;  /* 0x000000ffff5f7224 */ /* 0x000fe200078e0003 */
[----:B------:R-:W-:Y:S02]  /*1c670*/  ISETP.GE.U32.AND P1, PT, R3, R94, PT ;  /* 0x0000005e0300720c */ /* 0x000fe40003f26070 */
[----:B------:R-:W-:Y:S01]  /*1c680*/  @!P2 LOP3.LUT R10, R19, 0x7ff00000, RZ, 0xc0, !PT ;  /* 0x7ff00000130aa812 */ /* 0x000fe200078ec0ff */
[----:B------:R-:W0:Y:S03]  /*1c690*/  MUFU.RCP64H R23, R9 ;  /* 0x0000000900177308 */ /* 0x000e260000001800 */
[----:B------:R-:W-:-:S02]  /*1c6a0*/  @!P2 ISETP.GE.U32.AND P3, PT, R3, R10, PT ;  /* 0x0000000a0300a20c */ /* 0x000fc40003f66070 */
[----:B------:R-:W-:Y:S02]  /*1c6b0*/  MOV R10, R94 ;  /* 0x0000005e000a7202 */ /* 0x000fe40000000f00 */
[----:B------:R-:W-:-:S05]  /*1c6c0*/  @!P0 LOP3.LUT R10, R9, 0x7ff00000, RZ, 0xc0, !PT ;  /* 0x7ff00000090a8812 */ /* 0x000fca00078ec0ff */
[----:B------:R-:W-:Y:S01]  /*1c6d0*/  VIADD R96, R10, 0xffffffff ;  /* 0xffffffff0a607836 */ /* 0x000fe20000000000 */
[----:B0-----:R-:W-:-:S08]  /*1c6e0*/  DFMA R26, R22, -R8, 1 ;  /* 0x3ff00000161a742b */ /* 0x001fd00000000808 */
[----:B------:R-:W-:-:S08]  /*1c6f0*/  DFMA R26, R26, R26, R26 ;  /* 0x0000001a1a1a722b */ /* 0x000fd0000000001a */
[----:B------:R-:W-:Y:S01]  /*1c700*/  DFMA R90, R22, R26, R22 ;  /* 0x0000001a165a722b */ /* 0x000fe20000000016 */
[C---:B------:R-:W-:Y:S01]  /*1c710*/  @!P2 SEL R27, R16.reuse, 0x63400000, !P3 ;  /* 0x63400000101ba807 */ /* 0x040fe20005800000 */
[----:B------:R-:W-:Y:S01]  /*1c720*/  @!P2 IMAD.MOV.U32 R26, RZ, RZ, RZ ;  /* 0x000000ffff1aa224 */ /* 0x000fe200078e00ff */
[----:B------:R-:W-:Y:S02]  /*1c730*/  SEL R23, R16, 0x63400000, !P1 ;  /* 0x6340000010177807 */ /* 0x000fe40004800000 */
[--C-:B------:R-:W-:Y:S02]  /*1c740*/  @!P2 LOP3.LUT R27, R27, 0x80000000, R21.reuse, 0xf8, !PT ;  /* 0x800000001b1ba812 */ /* 0x100fe400078ef815 */
[----:B------:R-:W-:Y:S01]  /*1c750*/  LOP3.LUT R23, R23, 0x800fffff, R21, 0xf8, !PT ;  /* 0x800fffff17177812 */ /* 0x000fe200078ef815 */
[----:B------:R-:W-:Y:S01]  /*1c760*/  DFMA R92, R90, -R8, 1 ;  /* 0x3ff000005a5c742b */ /* 0x000fe20000000808 */
[----:B------:R-:W-:Y:S02]  /*1c770*/  @!P2 LOP3.LUT R27, R27, 0x100000, RZ, 0xfc, !PT ;  /* 0x001000001b1ba812 */ /* 0x000fe400078efcff */
[----:B------:R-:W-:-:S06]  /*1c780*/  MOV R22, R20 ;  /* 0x0000001400167202 */ /* 0x000fcc0000000f00 */
[----:B------:R-:W-:Y:S02]  /*1c790*/  @!P2 DFMA R22, R22, 2, -R26 ;  /* 0x400000001616a82b */ /* 0x000fe4000000081a */
[----:B------:R-:W-:-:S08]  /*1c7a0*/  DFMA R26, R90, R92, R90 ;  /* 0x0000005c5a1a722b */ /* 0x000fd0000000005a */
[----:B------:R-:W-:Y:S01]  /*1c7b0*/  @!P2 LOP3.LUT R95, R23, 0x7ff00000, RZ, 0xc0, !PT ;  /* 0x7ff00000175fa812 */ /* 0x000fe200078ec0ff */
[----:B------:R-:W-:-:S04]  /*1c7c0*/  DMUL R90, R26, R22 ;  /* 0x000000161a5a7228 */ /* 0x000fc80000000000 */
[----:B------:R-:W-:-:S04]  /*1c7d0*/  VIADD R94, R95, 0xffffffff ;  /* 0xffffffff5f5e7836 */ /* 0x000fc80000000000 */
[----:B------:R-:W-:Y:S01]  /*1c7e0*/  DFMA R92, R90, -R8, R22 ;  /* 0x800000085a5c722b */ /* 0x000fe20000000016 */
[----:B------:R-:W-:-:S04]  /*1c7f0*/  ISETP.GT.U32.AND P0, PT, R94, 0x7feffffe, PT ;  /* 0x7feffffe5e00780c */ /* 0x000fc80003f04070 */
[----:B------:R-:W-:-:S03]  /*1c800*/  ISETP.GT.U32.OR P0, PT, R96, 0x7feffffe, P0 ;  /* 0x7feffffe6000780c */ /* 0x000fc60000704470 */
[----:B------:R-:W-:-:S10]  /*1c810*/  DFMA R26, R26, R92, R90 ;  /* 0x0000005c1a1a722b */ /* 0x000fd4000000005a */
[----:B------:R-:W-:Y:S05]  /*1c820*/  @P0 BRA `(.L_x_387) ;  /* 0x00000000006c0947 */ /* 0x000fea0003800000 */
[----:B------:R-:W-:-:S04]  /*1c830*/  LOP3.LUT R20, R19, 0x7ff00000, RZ, 0xc0, !PT ;  /* 0x7ff0000013147812 */ /* 0x000fc800078ec0ff */
[CC--:B------:R-:W-:Y:S02]  /*1c840*/  VIADDMNMX R10, R3.reuse, -R20.reuse, 0xb9600000, !PT ;  /* 0xb9600000030a7446 */ /* 0x0c0fe40007800914 */
[----:B------:R-:W-:Y:S01]  /*1c850*/  ISETP.GE.U32.AND P0, PT, R3, R20, PT ;  /* 0x000000140300720c */ /* 0x000fe20003f06070 */
[----:B------:R-:W-:Y:S01]  /*1c860*/  IMAD.MOV.U32 R20, RZ, RZ, RZ ;  /* 0x000000ffff147224 */ /* 0x000fe200078e00ff */
[----:B------:R-:W-:Y:S02]  /*1c870*/  VIMNMX R10, PT, PT, R10, 0x46a00000, PT ;  /* 0x46a000000a0a7848 */ /* 0x000fe40003fe0100 */
[----:B------:R-:W-:-:S04]  /*1c880*/  SEL R3, R16, 0x63400000, !P0 ;  /* 0x6340000010037807 */ /* 0x000fc80004000000 */
[----:B------:R-:W-:-:S05]  /*1c890*/  IADD3 R10, PT, PT, -R3, R10, RZ ;  /* 0x0000000a030a7210 */ /* 0x000fca0007ffe1ff */
[----:B------:R-:W-:-:S06]  /*1c8a0*/  VIADD R21, R10, 0x7fe00000 ;  /* 0x7fe000000a157836 */ /* 0x000fcc0000000000 */
[----:B------:R-:W-:-:S10]  /*1c8b0*/  DMUL R90, R26, R20 ;  /* 0x000000141a5a7228 */ /* 0x000fd40000000000 */
[----:B------:R-:W-:-:S13]  /*1c8c0*/  FSETP.GTU.AND P0, PT, |R91|, 1.469367938527859385e-39, PT ;  /* 0x001000005b00780b */ /* 0x000fda0003f0c200 */
[----:B------:R-:W-:Y:S05]  /*1c8d0*/  @P0 BRA `(.L_x_388) ;  /* 0x0000000000940947 */ /* 0x000fea0003800000 */
[----:B------:R-:W-:Y:S01]  /*1c8e0*/  DFMA R8, R26, -R8, R22 ;  /* 0x800000081a08722b */ /* 0x000fe20000000016 */
[----:B------:R-:W-:-:S09]  /*1c8f0*/  MOV R20, RZ ;  /* 0x000000ff00147202 */ /* 0x000fd20000000f00 */
[C---:B------:R-:W-:Y:S02]  /*1c900*/  FSETP.NEU.AND P0, PT, R9.reuse, RZ, PT ;  /* 0x000000ff0900720b */ /* 0x040fe40003f0d000 */
[----:B------:R-:W-:-:S04]  /*1c910*/  LOP3.LUT R19, R9, 0x80000000, R19, 0x48, !PT ;  /* 0x8000000009137812 */ /* 0x000fc800078e4813 */
[----:B------:R-:W-:-:S07]  /*1c920*/  LOP3.LUT R21, R19, R21, RZ, 0xfc, !PT ;  /* 0x0000001513157212 */ /* 0x000fce00078efcff */
[----:B------:R-:W-:Y:S05]  /*1c930*/  @!P0 BRA `(.L_x_388) ;  /* 0x00000000007c8947 */ /* 0x000fea0003800000 */
[----:B------:R-:W-:Y:S01]  /*1c940*/  IMAD.MOV R9, RZ, RZ, -R10 ;  /* 0x000000ffff097224 */ /* 0x000fe200078e0a0a */
[----:B------:R-:W-:Y:S01]  /*1c950*/  DMUL.RP R20, R26, R20 ;  /* 0x000000141a147228 */ /* 0x000fe20000008000 */
[----:B------:R-:W-:Y:S01]  /*1c960*/  IMAD.MOV.U32 R8, RZ, RZ, RZ ;  /* 0x000000ffff087224 */ /* 0x000fe200078e00ff */
[----:B------:R-:W-:-:S05]  /*1c970*/  IADD3 R3, PT, PT, -R10, -0x43300000, RZ ;  /* 0xbcd000000a037810 */ /* 0x000fca0007ffe1ff */
[----:B------:R-:W-:-:S03]  /*1c980*/  DFMA R8, R90, -R8, R26 ;  /* 0x800000085a08722b */ /* 0x000fc6000000001a */
[----:B------:R-:W-:-:S07]  /*1c990*/  LOP3.LUT R19, R21, R19, RZ, 0x3c, !PT ;  /* 0x0000001315137212 */ /* 0x000fce00078e3cff */
[----:B------:R-:W-:-:S04]  /*1c9a0*/  FSETP.NEU.AND P0, PT, |R9|, R3, PT ;  /* 0x000000030900720b */ /* 0x000fc80003f0d200 */
[----:B------:R-:W-:Y:S02]  /*1c9b0*/  FSEL R90, R20, R90, !P0 ;  /* 0x0000005a145a7208 */ /* 0x000fe40004000000 */
[----:B------:R-:W-:Y:S01]  /*1c9c0*/  FSEL R91, R19, R91, !P0 ;  /* 0x0000005b135b7208 */ /* 0x000fe20004000000 */
[----:B------:R-:W-:Y:S06]  /*1c9d0*/  BRA `(.L_x_388) ;  /* 0x0000000000547947 */ /* 0x000fec0003800000 */
.L_x_387:
[----:B------:R-:W-:-:S14]  /*1c9e0*/  DSETP.NAN.AND P0, PT, R20, R20, PT ;  /* 0x000000141400722a */ /* 0x000fdc0003f08000 */
[----:B------:R-:W-:Y:S05]  /*1c9f0*/  @P0 BRA `(.L_x_389) ;  /* 0x0000000000440947 */ /* 0x000fea0003800000 */
[----:B------:R-:W-:-:S14]  /*1ca00*/  DSETP.NAN.AND P0, PT, R18, R18, PT ;  /* 0x000000121200722a */ /* 0x000fdc0003f08000 */
[----:B------:R-:W-:Y:S05]  /*1ca10*/  @P0 BRA `(.L_x_390) ;  /* 0x0000000000300947 */ /* 0x000fea0003800000 */
[----:B------:R-:W-:Y:S01]  /*1ca20*/  ISETP.NE.AND P0, PT, R95, R10, PT ;  /* 0x0000000a5f00720c */ /* 0x000fe20003f05270 */
[----:B------:R-:W-:Y:S01]  /*1ca30*/  IMAD.MOV.U32 R91, RZ, RZ, -0x80000 ;  /* 0xfff80000ff5b7424 */ /* 0x000fe200078e00ff */
[----:B------:R-:W-:-:S11]  /*1ca40*/  MOV R90, 0x0 ;  /* 0x00000000005a7802 */ /* 0x000fd60000000f00 */
[----:B------:R-:W-:Y:S05]  /*1ca50*/  @!P0 BRA `(.L_x_388) ;  /* 0x0000000000348947 */ /* 0x000fea0003800000 */
[----:B------:R-:W-:Y:S02]  /*1ca60*/  ISETP.NE.AND P0, PT, R95, 0x7ff00000, PT ;  /* 0x7ff000005f00780c */ /* 0x000fe40003f05270 */
[----:B------:R-:W-:Y:S02]  /*1ca70*/  LOP3.LUT R91, R21, 0x80000000, R19, 0x48, !PT ;  /* 0x80000000155b7812 */ /* 0x000fe400078e4813 */
[----:B------:R-:W-:-:S13]  /*1ca80*/  ISETP.EQ.OR P0, PT, R10, RZ, !P0 ;  /* 0x000000ff0a00720c */ /* 0x000fda0004702670 */
[----:B------:R-:W-:Y:S01]  /*1ca90*/  @P0 LOP3.LUT R3, R91, 0x7ff00000, RZ, 0xfc, !PT ;  /* 0x7ff000005b030812 */ /* 0x000fe200078efcff */
[----:B------:R-:W-:Y:S01]  /*1caa0*/  @!P0 IMAD.MOV.U32 R90, RZ, RZ, RZ ;  /* 0x000000ffff5a8224 */ /* 0x000fe200078e00ff */
[----:B------:R-:W-:-:S03]  /*1cab0*/  @P0 MOV R90, RZ ;  /* 0x000000ff005a0202 */ /* 0x000fc60000000f00 */
[----:B------:R-:W-:Y:S01]  /*1cac0*/  @P0 IMAD.MOV.U32 R91, RZ, RZ, R3 ;  /* 0x000000ffff5b0224 */ /* 0x000fe200078e0003 */
[----:B------:R-:W-:Y:S06]  /*1cad0*/  BRA `(.L_x_388) ;  /* 0x0000000000147947 */ /* 0x000fec0003800000 */
.L_x_390:
[----:B------:R-:W-:Y:S01]  /*1cae0*/  LOP3.LUT R91, R19, 0x80000, RZ, 0xfc, !PT ;  /* 0x00080000135b7812 */ /* 0x000fe200078efcff */
[----:B------:R-:W-:Y:S01]  /*1caf0*/  IMAD.MOV.U32 R90, RZ, RZ, R18 ;  /* 0x000000ffff5a7224 */ /* 0x000fe200078e0012 */
[----:B------:R-:W-:Y:S06]  /*1cb00*/  BRA `(.L_x_388) ;  /* 0x0000000000087947 */ /* 0x000fec0003800000 */
.L_x_389:
[----:B------:R-:W-:Y:S02]  /*1cb10*/  LOP3.LUT R91, R21, 0x80000, RZ, 0xfc, !PT ;  /* 0x00080000155b7812 */ /* 0x000fe400078efcff */
[----:B------:R-:W-:-:S07]  /*1cb20*/  MOV R90, R20 ;  /* 0x00000014005a7202 */ /* 0x000fce0000000f00 */
.L_x_388:
[----:B------:R-:W-:Y:S05]  /*1cb30*/  BSYNC.RECONVERGENT B1 ;  /* 0x0000000000017941 */ /* 0x000fea0003800200 */
.L_x_386:
[----:B------:R-:W-:Y:S02]  /*1cb40*/  IMAD.MOV.U32 R8, RZ, RZ, R0 ;  /* 0x000000ffff087224 */ /* 0x000fe400078e0000 */
[----:B------:R-:W-:-:S04]  /*1cb50*/  IMAD.MOV.U32 R9, RZ, RZ, 0x0 ;  /* 0x00000000ff097424 */ /* 0x000fc800078e00ff */
[----:B------:R-:W-:Y:S05]  /*1cb60*/  RET.REL.NODEC R8 `(_Z9RicianMLEPfS_S_S_S_S_S_S_S_PiS_S_S_S_S_S_S_S_S_S_S_S_S_S_S_S_S_S_S_S_S_S_S_PjS1_S1_S1_S1_PbS2_S2_S2_S2_S2_ffffjjjjjffjjjj) ;  /* 0xfffffe3408247950 */ /* 0x000fea0003c3ffff */
        .weak           $__internal_2_$__cuda_sm20_sqrt_rn_f32_slowpath
        .type           $__internal_2_$__cuda_sm20_sqrt_rn_f32_slowpath,@function
        .size           $__internal_2_$__cuda_sm20_sqrt_rn_f32_slowpath,($__internal_3_$__cuda_sm3x_div_rn_noftz_f32_slowpath - $__internal_2_$__cuda_sm20_sqrt_rn_f32_slowpath)
$__internal_2_$__cuda_sm20_sqrt_rn_f32_slowpath:
[----:B------:R-:W-:-:S13]  /*1cb70*/  LOP3.LUT P0, RZ, R0, 0x7fffffff, RZ, 0xc0, !PT ;  /* 0x7fffffff00ff7812 */ /* 0x000fda000780c0ff */
[----:B------:R-:W-:Y:S01]  /*1cb80*/  @!P0 MOV R9, R0 ;  /* 0x0000000000098202 */ /* 0x000fe20000000f00 */
[----:B------:R-:W-:Y:S06]  /*1cb90*/  @!P0 BRA `(.L_x_391) ;  /* 0x0000000000408947 */ /* 0x000fec0003800000 */
[----:B------:R-:W-:-:S13]  /*1cba0*/  FSETP.GEU.FTZ.AND P0, PT, R0, RZ, PT ;  /* 0x000000ff0000720b */ /* 0x000fda0003f1e000 */
[----:B------:R-:W-:Y:S01]  /*1cbb0*/  @!P0 IMAD.MOV.U32 R9, RZ, RZ, 0x7fffffff ;  /* 0x7fffffffff098424 */ /* 0x000fe200078e00ff */
[----:B------:R-:W-:Y:S06]  /*1cbc0*/  @!P0 BRA `(.L_x_391) ;  /* 0x0000000000348947 */ /* 0x000fec0003800000 */
[----:B------:R-:W-:-:S13]  /*1cbd0*/  FSETP.GTU.FTZ.AND P0, PT, |R0|, +INF , PT ;  /* 0x7f8000000000780b */ /* 0x000fda0003f1c200 */
[----:B------:R-:W-:Y:S01]  /*1cbe0*/  @P0 FADD.FTZ R9, R0, 1 ;  /* 0x3f80000000090421 */ /* 0x000fe20000010000 */
[----:B------:R-:W-:Y:S06]  /*1cbf0*/  @P0 BRA `(.L_x_391) ;  /* 0x0000000000280947 */ /* 0x000fec0003800000 */
[----:B------:R-:W-:-:S13]  /*1cc00*/  FSETP.NEU.FTZ.AND P0, PT, |R0|, +INF , PT ;  /* 0x7f8000000000780b */ /* 0x000fda0003f1d200 */
[----:B------:R-:W-:-:S04]  /*1cc10*/  @P0 FFMA R3, R0, 1.84467440737095516160e+19, RZ ;  /* 0x5f80000000030823 */ /* 0x000fc800000000ff */
[----:B------:R-:W0:Y:S02]  /*1cc20*/  @P0 MUFU.RSQ R26, R3 ;  /* 0x00000003001a0308 */ /* 0x000e240000001400 */
[----:B0-----:R-:W-:Y:S01]  /*1cc30*/  @P0 FMUL.FTZ R10, R3, R26 ;  /* 0x0000001a030a0220 */ /* 0x001fe20000410000 */
[----:B------:R-:W-:-:S03]  /*1cc40*/  @P0 FMUL.FTZ R23, R26, 0.5 ;  /* 0x3f0000001a170820 */ /* 0x000fc60000410000 */
[----:B------:R-:W-:-:S04]  /*1cc50*/  @P0 FADD.FTZ R9, -R10, -RZ ;  /* 0x800000ff0a090221 */ /* 0x000fc80000010100 */
[----:B------:R-:W-:Y:S01]  /*1cc60*/  @P0 FFMA R27, R10, R9, R3 ;  /* 0x000000090a1b0223 */ /* 0x000fe20000000003 */
[----:B------:R-:W-:-:S03]  /*1cc70*/  @!P0 IMAD.MOV.U32 R9, RZ, RZ, R0 ;  /* 0x000000ffff098224 */ /* 0x000fc600078e0000 */
[----:B------:R-:W-:-:S04]  /*1cc80*/  @P0 FFMA R23, R27, R23, R10 ;  /* 0x000000171b170223 */ /* 0x000fc8000000000a */
[----:B------:R-:W-:-:S07]  /*1cc90*/  @P0 FMUL.FTZ R9, R23, 2.3283064365386962891e-10 ;  /* 0x2f80000017090820 */ /* 0x000fce0000410000 */
.L_x_391:
[----:B------:R-:W-:Y:S01]  /*1cca0*/  MOV R0, R9 ;  /* 0x0000000900007202 */ /* 0x000fe20000000f00 */
[----:B------:R-:W-:-:S04]  /*1ccb0*/  IMAD.MOV.U32 R9, RZ, RZ, 0x0 ;  /* 0x00000000ff097424 */ /* 0x000fc800078e00ff */
[----:B------:R-:W-:Y:S05]  /*1ccc0*/  RET.REL.NODEC R8 `(_Z9RicianMLEPfS_S_S_S_S_S_S_S_PiS_S_S_S_S_S_S_S_S_S_S_S_S_S_S_S_S_S_S_S_S_S_S_PjS1_S1_S1_S1_PbS2_S2_S2_S2_S2_ffffjjjjjffjjjj) ;  /* 0xfffffe3008cc7950 */ /* 0x000fea0003c3ffff */
        .weak           $__internal_3_$__cuda_sm3x_div_rn_noftz_f32_slowpath
        .type           $__internal_3_$__cuda_sm3x_div_rn_noftz_f32_slowpath,@function
        .size           $__internal_3_$__cuda_sm3x_div_rn_noftz_f32_slowpath,(.L_x_407 - $__internal_3_$__cuda_sm3x_div_rn_noftz_f32_slowpath)
$__internal_3_$__cuda_sm3x_div_rn_noftz_f32_slowpath:
[----:B------:R-:W-:Y:S01]  /*1ccd0*/  SHF.R.U32.HI R9, RZ, 0x17, R0 ;  /* 0x00000017ff097819 */ /* 0x000fe20000011600 */
[----:B------:R-:W-:Y:S01]  /*1cce0*/  BSSY.RECONVERGENT B0, `(.L_x_392) ;  /* 0x0000064000007945 */ /* 0x000fe20003800200 */
[----:B------:R-:W-:Y:S02]  /*1ccf0*/  SHF.R.U32.HI R18, RZ, 0x17, R3 ;  /* 0x00000017ff127819 */ /* 0x000fe40000011603 */
[----:B------:R-:W-:Y:S02]  /*1cd00*/  LOP3.LUT R9, R9, 0xff, RZ, 0xc0, !PT ;  /* 0x000000ff09097812 */ /* 0x000fe400078ec0ff */
[----:B------:R-:W-:-:S03]  /*1cd10*/  LOP3.LUT R18, R18, 0xff, RZ, 0xc0, !PT ;  /* 0x000000ff12127812 */ /* 0x000fc600078ec0ff */
[----:B------:R-:W-:Y:S01]  /*1cd20*/  VIADD R10, R9, 0xffffffff ;  /* 0xffffffff090a7836 */ /* 0x000fe20000000000 */
[----:B------:R-:W-:-:S04]  /*1cd30*/  IADD3 R23, PT, PT, R18, -0x1, RZ ;  /* 0xffffffff12177810 */ /* 0x000fc80007ffe0ff */
[----:B------:R-:W-:-:S04]  /*1cd40*/  ISETP.GT.U32.AND P0, PT, R10, 0xfd, PT ;  /* 0x000000fd0a00780c */ /* 0x000fc80003f04070 */
[----:B------:R-:W-:-:S13]  /*1cd50*/  ISETP.GT.U32.OR P0, PT, R23, 0xfd, P0 ;  /* 0x000000fd1700780c */ /* 0x000fda0000704470 */
[----:B------:R-:W-:Y:S01]  /*1cd60*/  @!P0 IMAD.MOV.U32 R10, RZ, RZ, RZ ;  /* 0x000000ffff0a8224 */ /* 0x000fe200078e00ff */
[----:B------:R-:W-:Y:S06]  /*1cd70*/  @!P0 BRA `(.L_x_393) ;  /* 0x0000000000648947 */ /* 0x000fec0003800000 */
[----:B------:R-:W-:Y:S02]  /*1cd80*/  FSETP.GTU.FTZ.AND P0, PT, |R3|, +INF , PT ;  /* 0x7f8000000300780b */ /* 0x000fe40003f1c200 */
[----:B------:R-:W-:-:S04]  /*1cd90*/  FSETP.GTU.FTZ.AND P1, PT, |R0|, +INF , PT ;  /* 0x7f8000000000780b */ /* 0x000fc80003f3c200 */
[----:B------:R-:W-:-:S13]  /*1cda0*/  PLOP3.LUT P0, PT, P0, P1, PT, 0xf8, 0x8f ;  /* 0x00000000008f781c */ /* 0x000fda0000703f70 */
[----:B------:R-:W-:Y:S05]  /*1cdb0*/  @P0 BRA `(.L_x_394) ;  /* 0x0000000400540947 */ /* 0x000fea0003800000 */
[----:B------:R-:W-:-:S13]  /*1cdc0*/  LOP3.LUT P0, RZ, R0, 0x7fffffff, R3, 0xc8, !PT ;  /* 0x7fffffff00ff7812 */ /* 0x000fda000780c803 */
[----:B------:R-:W-:Y:S05]  /*1cdd0*/  @!P0 BRA `(.L_x_395) ;  /* 0x0000000400448947 */ /* 0x000fea0003800000 */
[C---:B------:R-:W-:Y:S02]  /*1cde0*/  FSETP.NEU.FTZ.AND P2, PT, |R3|.reuse, +INF , PT ;  /* 0x7f8000000300780b */ /* 0x040fe40003f5d200 */
[----:B------:R-:W-:Y:S02]  /*1cdf0*/  FSETP.NEU.FTZ.AND P0, PT, |R0|, +INF , PT ;  /* 0x7f8000000000780b */ /* 0x000fe40003f1d200 */
[----:B------:R-:W-:-:S11]  /*1ce00*/  FSETP.NEU.FTZ.AND P1, PT, |R3|, +INF , PT ;  /* 0x7f8000000300780b */ /* 0x000fd60003f3d200 */
[----:B------:R-:W-:Y:S05]  /*1ce10*/  @!P0 BRA !P2, `(.L_x_395) ;  /* 0x0000000400348947 */ /* 0x000fea0005000000 */
[----:B------:R-:W-:-:S04]  /*1ce20*/  LOP3.LUT P2, RZ, R3, 0x7fffffff, RZ, 0xc0, !PT ;  /* 0x7fffffff03ff7812 */ /* 0x000fc8000784c0ff */
[----:B------:R-:W-:-:S13]  /*1ce30*/  PLOP3.LUT P2, PT, P0, P2, PT, 0x2f, 0xf2 ;  /* 0x0000000000f2781c */ /* 0x000fda0000744577 */
[----:B------:R-:W-:Y:S05]  /*1ce40*/  @P2 BRA `(.L_x_396) ;  /* 0x0000000400202947 */ /* 0x000fea0003800000 */
[----:B------:R-:W-:-:S04]  /*1ce50*/  LOP3.LUT P0, RZ, R0, 0x7fffffff, RZ, 0xc0, !PT ;  /* 0x7fffffff00ff7812 */ /* 0x000fc8000780c0ff */
[----:B------:R-:W-:-:S13]  /*1ce60*/  PLOP3.LUT P0, PT, P1, P0, PT, 0x2f, 0xf2 ;  /* 0x0000000000f2781c */ /* 0x000fda0000f00577 */
[----:B------:R-:W-:Y:S05]  /*1ce70*/  @P0 BRA `(.L_x_397) ;  /* 0x0000000400080947 */ /* 0x000fea0003800000 */
[----:B------:R-:W-:-:S05]  /*1ce80*/  VIADD R10, R18, 0xffffffff ;  /* 0xffffffff120a7836 */ /* 0x000fca0000000000 */
[----:B------:R-:W-:Y:S02]  /*1ce90*/  ISETP.GE.AND P0, PT, R10, RZ, PT ;  /* 0x000000ff0a00720c */ /* 0x000fe40003f06270 */
[----:B------:R-:W-:-:S04]  /*1cea0*/  IADD3 R10, PT, PT, R9, -0x1, RZ ;  /* 0xffffffff090a7810 */ /* 0x000fc80007ffe0ff */
[----:B------:R-:W-:-:S07]  /*1ceb0*/  ISETP.GE.AND P1, PT, R10, RZ, PT ;  /* 0x000000ff0a00720c */ /* 0x000fce0003f26270 */
[----:B------:R-:W-:Y:S02]  /*1cec0*/  @P0 IMAD.MOV.U32 R10, RZ, RZ, RZ ;  /* 0x000000ffff0a0224 */ /* 0x000fe400078e00ff */
[----:B------:R-:W-:Y:S01]  /*1ced0*/  @!P0 FFMA R3, R3, 1.84467440737095516160e+19, RZ ;  /* 0x5f80000003038823 */ /* 0x000fe200000000ff */
[----:B------:R-:W-:-:S03]  /*1cee0*/  @!P0 IMAD.MOV.U32 R10, RZ, RZ, -0x40 ;  /* 0xffffffc0ff0a8424 */ /* 0x000fc600078e00ff */
[----:B------:R-:W-:Y:S02]  /*1cef0*/  @!P1 FFMA R0, R0, 1.84467440737095516160e+19, RZ ;  /* 0x5f80000000009823 */ /* 0x000fe400000000ff */
[----:B------:R-:W-:-:S07]  /*1cf00*/  @!P1 IADD3 R10, PT, PT, R10, 0x40, RZ ;  /* 0x000000400a0a9810 */ /* 0x000fce0007ffe0ff */
.L_x_393:
[----:B------:R-:W-:Y:S01]  /*1cf10*/  LEA R23, R9, 0xc0800000, 0x17 ;  /* 0xc080000009177811 */ /* 0x000fe200078eb8ff */
[----:B------:R-:W-:Y:S01]  /*1cf20*/  VIADD R18, R18, 0xffffff81 ;  /* 0xffffff8112127836 */ /* 0x000fe20000000000 */
[----:B------:R-:W-:Y:S03]  /*1cf30*/  BSSY.RECONVERGENT B1, `(.L_x_398) ;  /* 0x0000035000017945 */ /* 0x000fe60003800200 */
[----:B------:R-:W-:Y:S01]  /*1cf40*/  IMAD.IADD R90, R0, 0x1, -R23 ;  /* 0x00000001005a7824 */ /* 0x000fe200078e0a17 */
[C---:B------:R-:W-:Y:S01]  /*1cf50*/  IADD3 R9, PT, PT, R18.reuse, 0x7f, -R9 ;  /* 0x0000007f12097810 */ /* 0x040fe20007ffe809 */
[----:B------:R-:W-:Y:S02]  /*1cf60*/  IMAD R0, R18, -0x800000, R3 ;  /* 0xff80000012007824 */ /* 0x000fe400078e0203 */
[----:B------:R-:W0:Y:S01]  /*1cf70*/  MUFU.RCP R26, R90 ;  /* 0x0000005a001a7308 */ /* 0x000e220000001000 */
[----:B------:R-:W-:Y:S01]  /*1cf80*/  FADD.FTZ R23, -R90, -RZ ;  /* 0x800000ff5a177221 */ /* 0x000fe20000010100 */
[----:B------:R-:W-:-:S03]  /*1cf90*/  IADD3 R9, PT, PT, R9, R10, RZ ;  /* 0x0000000a09097210 */ /* 0x000fc60007ffe0ff */
[----:B0-----:R-:W-:-:S04]  /*1cfa0*/  FFMA R27, R26, R23, 1 ;  /* 0x3f8000001a1b7423 */ /* 0x001fc80000000017 */
[----:B------:R-:W-:-:S04]  /*1cfb0*/  FFMA R27, R26, R27, R26 ;  /* 0x0000001b1a1b7223 */ /* 0x000fc8000000001a */
[----:B------:R-:W-:-:S04]  /*1cfc0*/  FFMA R26, R0, R27, RZ ;  /* 0x0000001b001a7223 */ /* 0x000fc800000000ff */
[----:B------:R-:W-:-:S04]  /*1cfd0*/  FFMA R3, R23, R26, R0 ;  /* 0x0000001a17037223 */ /* 0x000fc80000000000 */
[----:B------:R-:W-:-:S04]  /*1cfe0*/  FFMA R26, R27, R3, R26 ;  /* 0x000000031b1a7223 */ /* 0x000fc8000000001a */
[----:B------:R-:W-:-:S04]  /*1cff0*/  FFMA R23, R23, R26, R0 ;  /* 0x0000001a17177223 */ /* 0x000fc80000000000 */
[----:B------:R-:W-:-:S05]  /*1d000*/  FFMA R0, R27, R23, R26 ;  /* 0x000000171b007223 */ /* 0x000fca000000001a */
[----:B------:R-:W-:-:S04]  /*1d010*/  SHF.R.U32.HI R3, RZ, 0x17, R0 ;  /* 0x00000017ff037819 */ /* 0x000fc80000011600 */
[----:B------:R-:W-:-:S05]  /*1d020*/  LOP3.LUT R10, R3, 0xff, RZ, 0xc0, !PT ;  /* 0x000000ff030a7812 */ /* 0x000fca00078ec0ff */
[----:B------:R-:W-:-:S04]  /*1d030*/  IMAD.IADD R3, R10, 0x1, R9 ;  /* 0x000000010a037824 */ /* 0x000fc800078e0209 */
[----:B------:R-:W-:-:S05]  /*1d040*/  VIADD R10, R3, 0xffffffff ;  /* 0xffffffff030a7836 */ /* 0x000fca0000000000 */
[----:B------:R-:W-:-:S13]  /*1d050*/  ISETP.GE.U32.AND P0, PT, R10, 0xfe, PT ;  /* 0x000000fe0a00780c */ /* 0x000fda0003f06070 */
[----:B------:R-:W-:Y:S05]  /*1d060*/  @!P0 BRA `(.L_x_399) ;  /* 0x0000000000808947 */ /* 0x000fea0003800000 */
[----:B------:R-:W-:-:S13]  /*1d070*/  ISETP.GT.AND P0, PT, R3, 0xfe, PT ;  /* 0x000000fe0300780c */ /* 0x000fda0003f04270 */
[----:B------:R-:W-:Y:S05]  /*1d080*/  @P0 BRA `(.L_x_400) ;  /* 0x00000000006c0947 */ /* 0x000fea0003800000 */
[----:B------:R-:W-:-:S13]  /*1d090*/  ISETP.GE.AND P0, PT, R3, 0x1, PT ;  /* 0x000000010300780c */ /* 0x000fda0003f06270 */
[----:B------:R-:W-:Y:S05]  /*1d0a0*/  @P0 BRA `(.L_x_401) ;  /* 0x0000000000740947 */ /* 0x000fea0003800000 */
[----:B------:R-:W-:Y:S02]  /*1d0b0*/  ISETP.GE.AND P0, PT, R3, -0x18, PT ;  /* 0xffffffe80300780c */ /* 0x000fe40003f06270 */
[----:B------:R-:W-:-:S11]  /*1d0c0*/  LOP3.LUT R0, R0, 0x80000000, RZ, 0xc0, !PT ;  /* 0x8000000000007812 */ /* 0x000fd600078ec0ff */
[----:B------:R-:W-:Y:S05]  /*1d0d0*/  @!P0 BRA `(.L_x_401) ;  /* 0x0000000000688947 */ /* 0x000fea0003800000 */
[CCC-:B------:R-:W-:Y:S01]  /*1d0e0*/  FFMA.RZ R10, R27.reuse, R23.reuse, R26.reuse ;  /* 0x000000171b0a7223 */ /* 0x1c0fe2000000c01a */
[CCC-:B------:R-:W-:Y:S01]  /*1d0f0*/  FFMA.RP R9, R27.reuse, R23.reuse, R26.reuse ;  /* 0x000000171b097223 */ /* 0x1c0fe2000000801a */
[----:B------:R-:W-:Y:S01]  /*1d100*/  FFMA.RM R26, R27, R23, R26 ;  /* 0x000000171b1a7223 */ /* 0x000fe2000000401a */
[C---:B------:R-:W-:Y:S02]  /*1d110*/  IADD3 R18, PT, PT, R3.reuse, 0x20, RZ ;  /* 0x0000002003127810 */ /* 0x040fe40007ffe0ff */
[----:B------:R-:W-:Y:S02]  /*1d120*/  LOP3.LUT R10, R10, 0x7fffff, RZ, 0xc0, !PT ;  /* 0x007fffff0a0a7812 */ /* 0x000fe400078ec0ff */
[C---:B------:R-:W-:Y:S02]  /*1d130*/  ISETP.NE.AND P0, PT, R3.reuse, RZ, PT ;  /* 0x000000ff0300720c */ /* 0x040fe40003f05270 */
[----:B------:R-:W-:Y:S02]  /*1d140*/  LOP3.LUT R23, R10, 0x800000, RZ, 0xfc, !PT ;  /* 0x008000000a177812 */ /* 0x000fe400078efcff */
[----:B------:R-:W-:Y:S01]  /*1d150*/  ISETP.NE.AND P1, PT, R3, RZ, PT ;  /* 0x000000ff0300720c */ /* 0x000fe20003f25270 */
[----:B------:R-:W-:Y:S01]  /*1d160*/  IMAD.MOV R3, RZ, RZ, -R3 ;  /* 0x000000ffff037224 */ /* 0x000fe200078e0a03 */
[----:B------:R-:W-:-:S02]  /*1d170*/  SHF.L.U32 R18, R23, R18, RZ ;  /* 0x0000001217127219 */ /* 0x000fc400000006ff */
[----:B------:R-:W-:Y:S02]  /*1d180*/  FSETP.NEU.FTZ.AND P2, PT, R9, R26, PT ;  /* 0x0000001a0900720b */ /* 0x000fe40003f5d000 */
[----:B------:R-:W-:Y:S02]  /*1d190*/  SEL R10, R3, RZ, P0 ;  /* 0x000000ff030a7207 */ /* 0x000fe40000000000 */
[----:B------:R-:W-:Y:S02]  /*1d1a0*/  ISETP.NE.AND P1, PT, R18, RZ, P1 ;  /* 0x000000ff1200720c */ /* 0x000fe40000f25270 */
[----:B------:R-:W-:Y:S02]  /*1d1b0*/  SHF.R.U32.HI R10, RZ, R10, R23 ;  /* 0x0000000aff0a7219 */ /* 0x000fe40000011617 */
[----:B------:R-:W-:Y:S02]  /*1d1c0*/  PLOP3.LUT P1, PT, P2, P1, PT, 0xf8, 0x8f ;  /* 0x00000000008f781c */ /* 0x000fe40001723f70 */
[----:B------:R-:W-:-:S02]  /*1d1d0*/  SHF.R.U32.HI R3, RZ, 0x1, R10 ;  /* 0x00000001ff037819 */ /* 0x000fc4000001160a */
[----:B------:R-:W-:-:S04]  /*1d1e0*/  SEL R18, RZ, 0x1, !P1 ;  /* 0x00000001ff127807 */ /* 0x000fc80004800000 */
[----:B------:R-:W-:-:S04]  /*1d1f0*/  LOP3.LUT R9, R18, 0x1, R3, 0xf8, !PT ;  /* 0x0000000112097812 */ /* 0x000fc800078ef803 */
[----:B------:R-:W-:-:S05]  /*1d200*/  LOP3.LUT R10, R9, R10, RZ, 0xc0, !PT ;  /* 0x0000000a090a7212 */ /* 0x000fca00078ec0ff */
[----:B------:R-:W-:-:S05]  /*1d210*/  IMAD.IADD R3, R3, 0x1, R10 ;  /* 0x0000000103037824 */ /* 0x000fca00078e020a */
[----:B------:R-:W-:Y:S01]  /*1d220*/  LOP3.LUT R0, R3, R0, RZ, 0xfc, !PT ;  /* 0x0000000003007212 */ /* 0x000fe200078efcff */
[----:B------:R-:W-:Y:S06]  /*1d230*/  BRA `(.L_x_401) ;  /* 0x0000000000107947 */ /* 0x000fec0003800000 */
.L_x_400:
[----:B------:R-:W-:-:S04]  /*1d240*/  LOP3.LUT R0, R0, 0x80000000, RZ, 0xc0, !PT ;  /* 0x8000000000007812 */ /* 0x000fc800078ec0ff */
[----:B------:R-:W-:Y:S01]  /*1d250*/  LOP3.LUT R0, R0, 0x7f800000, RZ, 0xfc, !PT ;  /* 0x7f80000000007812 */ /* 0x000fe200078efcff */
[----:B------:R-:W-:Y:S06]  /*1d260*/  BRA `(.L_x_401) ;  /* 0x0000000000047947 */ /* 0x000fec0003800000 */
.L_x_399:
[----:B------:R-:W-:-:S07]  /*1d270*/  LEA R0, R9, R0, 0x17 ;  /* 0x0000000009007211 */ /* 0x000fce00078eb8ff */
.L_x_401:
[----:B------:R-:W-:Y:S05]  /*1d280*/  BSYNC.RECONVERGENT B1 ;  /* 0x0000000000017941 */ /* 0x000fea0003800200 */
.L_x_398:
[----:B------:R-:W-:Y:S05]  /*1d290*/  BRA `(.L_x_402) ;  /* 0x0000000000207947 */ /* 0x000fea0003800000 */
.L_x_397:
[----:B------:R-:W-:-:S04]  /*1d2a0*/  LOP3.LUT R0, R0, 0x80000000, R3, 0x48, !PT ;  /* 0x8000000000007812 */ /* 0x000fc800078e4803 */
[----:B------:R-:W-:Y:S01]  /*1d2b0*/  LOP3.LUT R0, R0, 0x7f800000, RZ, 0xfc, !PT ;  /* 0x7f80000000007812 */ /* 0x000fe200078efcff */
[----:B------:R-:W-:Y:S06]  /*1d2c0*/  BRA `(.L_x_402) ;  /* 0x0000000000147947 */ /* 0x000fec0003800000 */
.L_x_396:
[----:B------:R-:W-:Y:S01]  /*1d2d0*/  LOP3.LUT R0, R0, 0x80000000, R3, 0x48, !PT ;  /* 0x8000000000007812 */ /* 0x000fe200078e4803 */
[----:B------:R-:W-:Y:S06]  /*1d2e0*/  BRA `(.L_x_402) ;  /* 0x00000000000c7947 */ /* 0x000fec0003800000 */
.L_x_395:
[----:B------:R-:W0:Y:S01]  /*1d2f0*/  MUFU.RSQ R0, -QNAN ;  /* 0xffc0000000007908 */ /* 0x000e220000001400 */
[----:B------:R-:W-:Y:S05]  /*1d300*/  BRA `(.L_x_402) ;  /* 0x0000000000047947 */ /* 0x000fea0003800000 */
.L_x_394:
[----:B------:R-:W-:-:S07]  /*1d310*/  FADD.FTZ R0, R3, R0 ;  /* 0x0000000003007221 */ /* 0x000fce0000010000 */
.L_x_402:
[----:B------:R-:W-:Y:S05]  /*1d320*/  BSYNC.RECONVERGENT B0 ;  /* 0x0000000000007941 */ /* 0x000fea0003800200 */
.L_x_392:
[----:B------:R-:W-:-:S04]  /*1d330*/  IMAD.MOV.U32 R9, RZ, RZ, 0x0 ;  /* 0x00000000ff097424 */ /* 0x000fc800078e00ff */
[----:B0-----:R-:W-:Y:S05]  /*1d340*/  RET.REL.NODEC R8 `(_Z9RicianMLEPfS_S_S_S_S_S_S_S_PiS_S_S_S_S_S_S_S_S_S_S_S_S_S_S_S_S_S_S_S_S_S_S_PjS1_S1_S1_S1_PbS2_S2_S2_S2_S2_ffffjjjjjffjjjj) ;  /* 0xfffffe2c082c7950 */ /* 0x001fea0003c3ffff */
.L_x_403:
[----:B------:R-:W-:-:S00]  /*1d350*/  BRA `(.L_x_403) ;  /* 0xfffffffc00fc7947 */ /* 0x000fc0000383ffff */
[----:B------:R-:W-:-:S00]  /*1d360*/  NOP ;  /* 0x0000000000007918 */ /* 0x000fc00000000000 */
        /* <DEDUP_REMOVED lines=9> */
.L_x_407:


//--------------------- .nv.shared.reserved.0     --------------------------
	.section	.nv.shared.reserved.0,"aw",@nobits
	.weak		__nv_reservedSMEM_offset_0_alias
	.size		__nv_reservedSMEM_offset_0_alias, 0, 64
	.other		__nv_reservedSMEM_offset_0_alias,@"STO_CUDA_RESERVED_SHARED STV_DEFAULT"
__nv_reservedSMEM_offset_0_alias:
	.zero		0
	.zero		64


//--------------------- .nv.constant0._Z9RicianMLEPfS_S_S_S_S_S_S_S_PiS_S_S_S_S_S_S_S_S_S_S_S_S_S_S_S_S_S_S_S_S_S_S_PjS1_S1_S1_S1_PbS2_S2_S2_S2_S2_ffffjjjjjffjjjj --------------------------
	.section	.nv.constant0._Z9RicianMLEPfS_S_S_S_S_S_S_S_PiS_S_S_S_S_S_S_S_S_S_S_S_S_S_S_S_S_S_S_S_S_S_S_PjS1_S1_S1_S1_PbS2_S2_S2_S2_S2_ffffjjjjjffjjjj,"a",@progbits
	.sectionflags	@""
	.align	4
.nv.constant0._Z9RicianMLEPfS_S_S_S_S_S_S_S_PiS_S_S_S_S_S_S_S_S_S_S_S_S_S_S_S_S_S_S_S_S_S_S_PjS1_S1_S1_S1_PbS2_S2_S2_S2_S2_ffffjjjjjffjjjj:
	.zero		1308


//--------------------- SYMBOLS --------------------------

	.type		.nv.reservedSmem.offset0,@object
	.size		.nv.reservedSmem.offset0,0x4
